def matmul_kernel(
    a_ptr,
    b_ptr,
    c_ptr,
    M,
    N,
    K,
    stride_am,
    stride_ak,
    stride_bk,
    stride_bn,
    stride_cm,
    stride_cn,
    BLOCK_M: tl.constexpr,
    BLOCK_N: tl.constexpr,
    BLOCK_K: tl.constexpr,
    GROUP_M: tl.constexpr,
):
    pid = tl.program_id(axis=0)
    num_pid_m = tl.cdiv(M, BLOCK_M)
    num_pid_n = tl.cdiv(N, BLOCK_N)
    num_pid_in_group = GROUP_M * num_pid_n
    group_id = pid // num_pid_in_group
    first_pid_m = group_id * GROUP_M
    group_size_m = min(num_pid_m - first_pid_m, GROUP_M)
    pid_m = first_pid_m + ((pid % num_pid_in_group) % group_size_m)
    pid_n = (pid % num_pid_in_group) // group_size_m

    offs_am = (pid_m * BLOCK_M + tl.arange(0, BLOCK_M)) % M
    offs_bn = (pid_n * BLOCK_N + tl.arange(0, BLOCK_N)) % N
    offs_k = tl.arange(0, BLOCK_K)
    a_ptrs = a_ptr + offs_am[:, None] * stride_am + offs_k[None, :] * stride_ak
    b_ptrs = b_ptr + offs_k[:, None] * stride_bk + offs_bn[None, :] * stride_bn

    acc = tl.zeros((BLOCK_M, BLOCK_N), dtype=tl.float32)
    for kk in range(0, tl.cdiv(K, BLOCK_K)):
        a = tl.load(a_ptrs, mask=offs_k[None, :] < K - kk * BLOCK_K, other=0.0)
        b = tl.load(b_ptrs, mask=offs_k[:, None] < K - kk * BLOCK_K, other=0.0)
        acc = tl.dot(a, b, acc)
        a_ptrs += BLOCK_K * stride_ak
        b_ptrs += BLOCK_K * stride_bk

    c = acc.to(c_ptr.dtype.element_ty)
    offs_cm = pid_m * BLOCK_M + tl.arange(0, BLOCK_M)
    offs_cn = pid_n * BLOCK_N + tl.arange(0, BLOCK_N)
    c_ptrs = c_ptr + offs_cm[:, None] * stride_cm + offs_cn[None, :] * stride_cn
    mask = (offs_cm[:, None] < M) & (offs_cn[None, :] < N)
    tl.store(c_ptrs, c, mask=mask)

# config = {"BLOCK_K": 128, "BLOCK_M": 128, "BLOCK_N": 512, "GROUP_M": 8, "arch": "sm_90", "dtype": "fp8e4m3", "num_ctas": 4, "num_stages": 3, "num_warps": 4}
# arch = sm_90


// ===== COMPILED SASS (sm_90a) =====

	.target	sm_90a

	.elftype	@"ET_EXEC"


//--------------------- .note.nv.tkinfo           --------------------------
	.section	.note.nv.tkinfo,"",@"SHT_NOTE"
	.sectionflags	@"SHF_NOTE_NV_TKINFO"
	.tkinfo
        /*0018*/ 	.word	0x00000002
        /*0030*/ 	.string	""
        /*0030*/ 	.string	"ptxas"
        /*0030*/ 	.string	"Cuda compilation tools, release 13.0, V13.0.88"
        /*0030*/ 	.string	"Build cuda_13.0.r13.0/compiler.36424714_0"
        /*0030*/ 	.string	"-v  -suppress-debug-info  -lineinfo  -arch sm_90a "



//--------------------- .note.nv.cuinfo           --------------------------
	.section	.note.nv.cuinfo,"",@"SHT_NOTE"
	.sectionflags	@"SHF_NOTE_NV_CUINFO"
        /*0018*/ 	.short	0x0002
        /*001a*/ 	.short	0x005a
        /*001c*/ 	.short	0x0082
	.zero		2


//--------------------- .nv.info                  --------------------------
	.section	.nv.info,"",@"SHT_CUDA_INFO"
	.align	4


	//----- nvinfo : EIATTR_REGCOUNT
	.align		4
        /*0000*/ 	.byte	0x04, 0x2f
        /*0002*/ 	.short	(.L_1 - .L_0)
	.align		4
.L_0:
        /*0004*/ 	.word	index@(matmul_kernel)
        /*0008*/ 	.word	0x000000ff


	//----- nvinfo : EIATTR_FRAME_SIZE
	.align		4
.L_1:
        /*000c*/ 	.byte	0x04, 0x11
        /*000e*/ 	.short	(.L_3 - .L_2)
	.align		4
.L_2:
        /*0010*/ 	.word	index@(matmul_kernel)
        /*0014*/ 	.word	0x000008e0


	//----- nvinfo : EIATTR_MIN_STACK_SIZE
	.align		4
.L_3:
        /*0018*/ 	.byte	0x04, 0x12
        /*001a*/ 	.short	(.L_5 - .L_4)
	.align		4
.L_4:
        /*001c*/ 	.word	index@(matmul_kernel)
        /*0020*/ 	.word	0x000008e0
.L_5:


//--------------------- .nv.compat                --------------------------
	.section	.nv.compat,"",@"SHT_CUDA_COMPAT_INFO"
	.align	4
        /*0000*/ 	.byte	0x02, 0x09, 0x01, 0x00, 0x02, 0x02, 0x04, 0x00, 0x02, 0x05, 0x05, 0x00, 0x03, 0x07, 0x01, 0x01
        /*0010*/ 	.byte	0x02, 0x03, 0x00, 0x00, 0x02, 0x06, 0x01, 0x00, 0x04, 0x0b, 0x08, 0x00, 0x00, 0x00, 0x00, 0x00
        /*0020*/ 	.byte	0x00, 0x00, 0x00, 0x00


//--------------------- .nv.info.matmul_kernel    --------------------------
	.section	.nv.info.matmul_kernel,"",@"SHT_CUDA_INFO"
	.sectionflags	@""
	.align	4


	//----- nvinfo : EIATTR_CUDA_API_VERSION
	.align		4
        /*0000*/ 	.byte	0x04, 0x37
        /*0002*/ 	.short	(.L_7 - .L_6)
.L_6:
        /*0004*/ 	.word	0x00000082


	//----- nvinfo : EIATTR_KPARAM_INFO
	.align		4
.L_7:
        /*0008*/ 	.byte	0x04, 0x17
        /*000a*/ 	.short	(.L_9 - .L_8)
.L_8:
        /*000c*/ 	.word	0x00000000
        /*0010*/ 	.short	0x000d
        /*0012*/ 	.short	0x0048
        /*0014*/ 	.byte	0x00, 0xf4, 0x21, 0x00


	//----- nvinfo : EIATTR_KPARAM_INFO
	.align		4
.L_9:
        /*0018*/ 	.byte	0x04, 0x17
        /*001a*/ 	.short	(.L_11 - .L_10)
.L_10:
        /*001c*/ 	.word	0x00000000
        /*0020*/ 	.short	0x000c
        /*0022*/ 	.short	0x0040
        /*0024*/ 	.byte	0x00, 0xf4, 0x21, 0x00


	//----- nvinfo : EIATTR_KPARAM_INFO
	.align		4
.L_11:
        /*0028*/ 	.byte	0x04, 0x17
        /*002a*/ 	.short	(.L_13 - .L_12)
.L_12:
        /*002c*/ 	.word	0x00000000
        /*0030*/ 	.short	0x000b
        /*0032*/ 	.short	0x0038
        /*0034*/ 	.byte	0x00, 0xf0, 0x11, 0x00


	//----- nvinfo : EIATTR_KPARAM_INFO
	.align		4
.L_13:
        /*0038*/ 	.byte	0x04, 0x17
        /*003a*/ 	.short	(.L_15 - .L_14)
.L_14:
        /*003c*/ 	.word	0x00000000
        /*0040*/ 	.short	0x000a
        /*0042*/ 	.short	0x0034
        /*0044*/ 	.byte	0x00, 0xf0, 0x11, 0x00


	//----- nvinfo : EIATTR_KPARAM_INFO
	.align		4
.L_15:
        /*0048*/ 	.byte	0x04, 0x17
        /*004a*/ 	.short	(.L_17 - .L_16)
.L_16:
        /*004c*/ 	.word	0x00000000
        /*0050*/ 	.short	0x0009
        /*0052*/ 	.short	0x0030
        /*0054*/ 	.byte	0x00, 0xf0, 0x11, 0x00


	//----- nvinfo : EIATTR_KPARAM_INFO
	.align		4
.L_17:
        /*0058*/ 	.byte	0x04, 0x17
        /*005a*/ 	.short	(.L_19 - .L_18)
.L_18:
        /*005c*/ 	.word	0x00000000
        /*0060*/ 	.short	0x0008
        /*0062*/ 	.short	0x002c
        /*0064*/ 	.byte	0x00, 0xf0, 0x11, 0x00


	//----- nvinfo : EIATTR_KPARAM_INFO
	.align		4
.L_19:
        /*0068*/ 	.byte	0x04, 0x17
        /*006a*/ 	.short	(.L_21 - .L_20)
.L_20:
        /*006c*/ 	.word	0x00000000
        /*0070*/ 	.short	0x0007
        /*0072*/ 	.short	0x0028
        /*0074*/ 	.byte	0x00, 0xf0, 0x11, 0x00


	//----- nvinfo : EIATTR_KPARAM_INFO
	.align		4
.L_21:
        /*0078*/ 	.byte	0x04, 0x17
        /*007a*/ 	.short	(.L_23 - .L_22)
.L_22:
        /*007c*/ 	.word	0x00000000
        /*0080*/ 	.short	0x0006
        /*0082*/ 	.short	0x0024
        /*0084*/ 	.byte	0x00, 0xf0, 0x11, 0x00


	//----- nvinfo : EIATTR_KPARAM_INFO
	.align		4
.L_23:
        /*0088*/ 	.byte	0x04, 0x17
        /*008a*/ 	.short	(.L_25 - .L_24)
.L_24:
        /*008c*/ 	.word	0x00000000
        /*0090*/ 	.short	0x0005
        /*0092*/ 	.short	0x0020
        /*0094*/ 	.byte	0x00, 0xf0, 0x11, 0x00


	//----- nvinfo : EIATTR_KPARAM_INFO
	.align		4
.L_25:
        /*0098*/ 	.byte	0x04, 0x17
        /*009a*/ 	.short	(.L_27 - .L_26)
.L_26:
        /*009c*/ 	.word	0x00000000
        /*00a0*/ 	.short	0x0004
        /*00a2*/ 	.short	0x001c
        /*00a4*/ 	.byte	0x00, 0xf0, 0x11, 0x00


	//----- nvinfo : EIATTR_KPARAM_INFO
	.align		4
.L_27:
        /*00a8*/ 	.byte	0x04, 0x17
        /*00aa*/ 	.short	(.L_29 - .L_28)
.L_28:
        /*00ac*/ 	.word	0x00000000
        /*00b0*/ 	.short	0x0003
        /*00b2*/ 	.short	0x0018
        /*00b4*/ 	.byte	0x00, 0xf0, 0x11, 0x00


	//----- nvinfo : EIATTR_KPARAM_INFO
	.align		4
.L_29:
        /*00b8*/ 	.byte	0x04, 0x17
        /*00ba*/ 	.short	(.L_31 - .L_30)
.L_30:
        /*00bc*/ 	.word	0x00000000
        /*00c0*/ 	.short	0x0002
        /*00c2*/ 	.short	0x0010
        /*00c4*/ 	.byte	0x00, 0xf4, 0x21, 0x00


	//----- nvinfo : EIATTR_KPARAM_INFO
	.align		4
.L_31:
        /*00c8*/ 	.byte	0x04, 0x17
        /*00ca*/ 	.short	(.L_33 - .L_32)
.L_32:
        /*00cc*/ 	.word	0x00000000
        /*00d0*/ 	.short	0x0001
        /*00d2*/ 	.short	0x0008
        /*00d4*/ 	.byte	0x00, 0xf4, 0x21, 0x00


	//----- nvinfo : EIATTR_KPARAM_INFO
	.align		4
.L_33:
        /*00d8*/ 	.byte	0x04, 0x17
        /*00da*/ 	.short	(.L_35 - .L_34)
.L_34:
        /*00dc*/ 	.word	0x00000000
        /*00e0*/ 	.short	0x0000
        /*00e2*/ 	.short	0x0000
        /*00e4*/ 	.byte	0x00, 0xf4, 0x21, 0x00


	//----- nvinfo : EIATTR_EXPLICIT_CLUSTER
	.align		4
.L_35:
        /*00e8*/ 	.byte	0x01, 0x3e
	.zero		2


	//----- nvinfo : EIATTR_CTA_PER_CLUSTER
	.align		4
        /*00ec*/ 	.byte	0x04, 0x3d
        /*00ee*/ 	.short	(.L_37 - .L_36)
.L_36:
        /*00f0*/ 	.word	0x00000004
        /*00f4*/ 	.word	0x00000001
        /*00f8*/ 	.word	0x00000001


	//----- nvinfo : EIATTR_SPARSE_MMA_MASK
	.align		4
.L_37:
        /*00fc*/ 	.byte	0x03, 0x50
        /*00fe*/ 	.short	0x0000


	//----- nvinfo : EIATTR_MAXREG_COUNT
	.align		4
        /*0100*/ 	.byte	0x03, 0x1b
        /*0102*/ 	.short	0x00ff


	//----- nvinfo : EIATTR_NUM_BARRIERS
	.align		4
        /*0104*/ 	.byte	0x02, 0x4c
        /*0106*/ 	.byte	0x01
	.zero		1


	//----- nvinfo : EIATTR_ANNOTATIONS
	.align		4
        /*0108*/ 	.byte	0x04, 0x55
        /*010a*/ 	.short	(.L_39 - .L_38)


	//   ....[0]....
.L_38:
        /*010c*/ 	.word	0x00000001
        /*0110*/ 	.byte	0x80, 0x05, 0x00, 0x00, 0x01, 0x00, 0x00, 0x00, 0xc0, 0x0d, 0x00, 0x00, 0x01, 0x00, 0x00, 0x00
        /* <DEDUP_REMOVED lines=1064> */
        /*43a0*/ 	.byte	0x10, 0xad, 0x01, 0x00


	//----- nvinfo : EIATTR_MERCURY_ISA_VERSION
	.align		4
.L_39:
        /*43a4*/ 	.byte	0x03, 0x5f
        /*43a6*/ 	.short	0x0101


	//----- nvinfo : EIATTR_EXIT_INSTR_OFFSETS
	.align		4
        /*43a8*/ 	.byte	0x04, 0x1c
        /*43aa*/ 	.short	(.L_41 - .L_40)


	//   ....[0]....
.L_40:
        /*43ac*/ 	.word	0x0001f5e0


	//   ....[1]....
        /*43b0*/ 	.word	0x0001f600


	//----- nvinfo : EIATTR_REQNTID
	.align		4
.L_41:
        /*43b4*/ 	.byte	0x04, 0x10
        /*43b6*/ 	.short	(.L_43 - .L_42)
.L_42:
        /*43b8*/ 	.word	0x00000080
        /*43bc*/ 	.word	0x00000001
        /*43c0*/ 	.word	0x00000001


	//----- nvinfo : EIATTR_CBANK_PARAM_SIZE
	.align		4
.L_43:
        /*43c4*/ 	.byte	0x03, 0x19
        /*43c6*/ 	.short	0x0050


	//----- nvinfo : EIATTR_PARAM_CBANK
	.align		4
        /*43c8*/ 	.byte	0x04, 0x0a
        /*43ca*/ 	.short	(.L_45 - .L_44)
	.align		4
.L_44:
        /*43cc*/ 	.word	index@(.nv.constant0.matmul_kernel)
        /*43d0*/ 	.short	0x0210
        /*43d2*/ 	.short	0x0050


	//----- nvinfo : EIATTR_SW_WAR
	.align		4
.L_45:
        /*43d4*/ 	.byte	0x04, 0x36
        /*43d6*/ 	.short	(.L_47 - .L_46)
.L_46:
        /*43d8*/ 	.word	0x00000008
.L_47:


//--------------------- .nv.callgraph             --------------------------
	.section	.nv.callgraph,"",@"SHT_CUDA_CALLGRAPH"
	.align	4
	.sectionentsize	8
	.align		4
        /*0000*/ 	.word	0x00000000
	.align		4
        /*0004*/ 	.word	0xffffffff
	.align		4
        /*0008*/ 	.word	0x00000000
	.align		4
        /*000c*/ 	.word	0xfffffffe
	.align		4
        /*0010*/ 	.word	0x00000000
	.align		4
        /*0014*/ 	.word	0xfffffffd
	.align		4
        /*0018*/ 	.word	0x00000000
	.align		4
        /*001c*/ 	.word	0xfffffffc


//--------------------- .text.matmul_kernel       --------------------------
	.section	.text.matmul_kernel,"ax",@progbits
	.align	128
        .global         matmul_kernel
        .type           matmul_kernel,@function
        .size           matmul_kernel,(.L_x_4 - matmul_kernel)
        .other          matmul_kernel,@"STO_CUDA_ENTRY STV_DEFAULT"
matmul_kernel:
.text.matmul_kernel:
[----:B------:R-:W0:Y:S08]  /*0000*/  LDC R1, c[0x0][0x28] ;  /* 0x00000a00ff017b82 */ /* 0x000e300000000800 */
[----:B------:R-:W1:Y:S01]  /*0010*/  LDC.64 R18, c[0x0][0x228] ;  /* 0x00008a00ff127b82 */ /* 0x000e620000000a00 */
[----:B------:R-:W2:Y:S01]  /*0020*/  S2R R24, SR_TID.X ;  /* 0x0000000000187919 */ /* 0x000ea20000002100 */
[----:B0-----:R-:W-:Y:S01]  /*0030*/  VIADD R1, R1, 0xfffff720 ;  /* 0xfffff72001017836 */ /* 0x001fe20000000000 */
[----:B------:R-:W-:Y:S01]  /*0040*/  UMOV UR8, 0x400 ;  /* 0x0000040000087882 */ /* 0x000fe20000000000 */
[----:B------:R-:W-:-:S04]  /*0050*/  ULDC.64 UR40, c[0x0][0x208] ;  /* 0x0000820000287ab9 */ /* 0x000fc80000000a00 */
[----:B------:R-:W0:Y:S08]  /*0060*/  S2UR UR4, SR_CTAID.X ;  /* 0x00000000000479c3 */ /* 0x000e300000002500 */
[----:B------:R-:W3:Y:S01]  /*0070*/  LDC R21, c[0x0][0x230] ;  /* 0x00008c00ff157b82 */ /* 0x000ee20000000800 */
[----:B-1----:R-:W-:-:S07]  /*0080*/  VIADD R0, R19, 0x1ff ;  /* 0x000001ff13007836 */ /* 0x002fce0000000000 */
[----:B------:R-:W1:Y:S01]  /*0090*/  S2UR UR5, SR_CgaCtaId ;  /* 0x00000000000579c3 */ /* 0x000e620000008800 */
[----:B------:R-:W-:Y:S02]  /*00a0*/  SHF.R.S32.HI R3, RZ, 0x1f, R0 ;  /* 0x0000001fff037819 */ /* 0x000fe40000011400 */
[----:B0-----:R-:W-:Y:S01]  /*00b0*/  I2FP.F32.U32 R5, UR4 ;  /* 0x0000000400057c45 */ /* 0x001fe20008201000 */
[----:B------:R-:W-:Y:S01]  /*00c0*/  ULDC UR4, c[0x0][0x150] ;  /* 0x0000540000047ab9 */ /* 0x000fe20000000800 */
[----:B------:R-:W-:Y:S02]  /*00d0*/  LEA.HI R3, R3, R0, RZ, 0x9 ;  /* 0x0000000003037211 */ /* 0x000fe400078f48ff */
[----:B--2---:R-:W-:Y:S01]  /*00e0*/  LOP3.LUT R231, R24, 0x7f, RZ, 0xc0, !PT ;  /* 0x0000007f18e77812 */ /* 0x004fe200078ec0ff */
[----:B------:R-:W-:Y:S01]  /*00f0*/  FMUL R5, R5, UR4 ;  /* 0x0000000405057c20 */ /* 0x000fe20008400000 */
[----:B------:R-:W-:Y:S01]  /*0100*/  SHF.R.S32.HI R3, RZ, 0x9, R3 ;  /* 0x00000009ff037819 */ /* 0x000fe20000011403 */
[----:B---3--:R-:W-:-:S04]  /*0110*/  VIADD R21, R21, 0x7f ;  /* 0x0000007f15157836 */ /* 0x008fc80000000000 */
[----:B------:R-:W-:Y:S01]  /*0120*/  IMAD.SHL.U32 R4, R3, 0x8, RZ ;  /* 0x0000000803047824 */ /* 0x000fe200078e00ff */
[----:B------:R-:W0:Y:S04]  /*0130*/  F2I.U32.TRUNC.NTZ R5, R5 ;  /* 0x0000000500057305 */ /* 0x000e28000020f000 */
[----:B------:R-:W-:Y:S01]  /*0140*/  IABS R7, R4 ;  /* 0x0000000400077213 */ /* 0x000fe20000000000 */
[----:B-1----:R-:W-:Y:S02]  /*0150*/  USHF.L.U32 UR4, UR5, 0x7, URZ ;  /* 0x0000000705047899 */ /* 0x002fe4000800063f */
[----:B------:R-:W-:Y:S01]  /*0160*/  ULEA UR8, UR5, UR8, 0x18 ;  /* 0x0000000805087291 */ /* 0x000fe2000f8ec03f */
[----:B------:R-:W1:Y:S01]  /*0170*/  I2F.RP R0, R7 ;  /* 0x0000000700007306 */ /* 0x000e620000209400 */
[----:B------:R-:W-:Y:S01]  /*0180*/  ULOP3.LUT UR4, UR4, 0x180, URZ, 0xc0, !UPT ;  /* 0x0000018004047892 */ /* 0x000fe2000f8ec03f */
[----:B0-----:R-:W-:-:S06]  /*0190*/  IABS R11, R5 ;  /* 0x00000005000b7213 */ /* 0x001fcc0000000000 */
[----:B-1----:R-:W0:Y:S02]  /*01a0*/  MUFU.RCP R0, R0 ;  /* 0x0000000000007308 */ /* 0x002e240000001000 */
[----:B0-----:R-:W-:Y:S01]  /*01b0*/  VIADD R2, R0, 0xffffffe ;  /* 0x0ffffffe00027836 */ /* 0x001fe20000000000 */
[----:B------:R-:W-:-:S05]  /*01c0*/  IABS R0, R4 ;  /* 0x0000000400007213 */ /* 0x000fca0000000000 */
[----:B------:R0:W1:Y:S01]  /*01d0*/  F2I.FTZ.U32.TRUNC.NTZ R3, R2 ;  /* 0x0000000200037305 */ /* 0x000062000021f000 */
[----:B------:R-:W-:Y:S02]  /*01e0*/  IMAD.MOV R0, RZ, RZ, -R0 ;  /* 0x000000ffff007224 */ /* 0x000fe400078e0a00 */
[----:B0-----:R-:W-:Y:S02]  /*01f0*/  IMAD.MOV.U32 R2, RZ, RZ, RZ ;  /* 0x000000ffff027224 */ /* 0x001fe400078e00ff */
[----:B-1----:R-:W-:-:S04]  /*0200*/  IMAD.MOV R6, RZ, RZ, -R3 ;  /* 0x000000ffff067224 */ /* 0x002fc800078e0a03 */
[----:B------:R-:W-:-:S04]  /*0210*/  IMAD R9, R6, R7, RZ ;  /* 0x0000000706097224 */ /* 0x000fc800078e02ff */
[----:B------:R-:W-:-:S06]  /*0220*/  IMAD.HI.U32 R2, R3, R9, R2 ;  /* 0x0000000903027227 */ /* 0x000fcc00078e0002 */
[----:B------:R-:W-:-:S04]  /*0230*/  IMAD.HI.U32 R2, R2, R11, RZ ;  /* 0x0000000b02027227 */ /* 0x000fc800078e00ff */
[----:B------:R-:W-:-:S05]  /*0240*/  IMAD R0, R2, R0, R11 ;  /* 0x0000000002007224 */ /* 0x000fca00078e020b */
[----:B------:R-:W-:-:S13]  /*0250*/  ISETP.GT.U32.AND P1, PT, R7, R0, PT ;  /* 0x000000000700720c */ /* 0x000fda0003f24070 */
[----:B------:R-:W-:Y:S02]  /*0260*/  @!P1 IMAD.IADD R0, R0, 0x1, -R7 ;  /* 0x0000000100009824 */ /* 0x000fe400078e0a07 */
[----:B------:R-:W-:Y:S01]  /*0270*/  @!P1 VIADD R2, R2, 0x1 ;  /* 0x0000000102029836 */ /* 0x000fe20000000000 */
[----:B------:R-:W-:Y:S02]  /*0280*/  ISETP.NE.AND P1, PT, R4, RZ, PT ;  /* 0x000000ff0400720c */ /* 0x000fe40003f25270 */
[----:B------:R-:W-:Y:S02]  /*0290*/  ISETP.GE.U32.AND P0, PT, R0, R7, PT ;  /* 0x000000070000720c */ /* 0x000fe40003f06070 */
[----:B------:R-:W-:-:S04]  /*02a0*/  LOP3.LUT R0, R5, R4, RZ, 0x3c, !PT ;  /* 0x0000000405007212 */ /* 0x000fc800078e3cff */
[----:B------:R-:W-:Y:S01]  /*02b0*/  ISETP.GE.AND P2, PT, R0, RZ, PT ;  /* 0x000000ff0000720c */ /* 0x000fe20003f46270 */
[----:B------:R-:W-:-:S05]  /*02c0*/  VIADD R0, R18, 0x7f ;  /* 0x0000007f12007836 */ /* 0x000fca0000000000 */
[----:B------:R-:W-:Y:S01]  /*02d0*/  SHF.R.S32.HI R3, RZ, 0x1f, R0 ;  /* 0x0000001fff037819 */ /* 0x000fe20000011400 */
[----:B------:R-:W-:-:S03]  /*02e0*/  @P0 VIADD R2, R2, 0x1 ;  /* 0x0000000102020836 */ /* 0x000fc60000000000 */
[----:B------:R-:W-:-:S03]  /*02f0*/  LEA.HI R3, R3, R0, RZ, 0x7 ;  /* 0x0000000003037211 */ /* 0x000fc600078f38ff */
[----:B------:R-:W-:Y:S01]  /*0300*/  @!P2 IMAD.MOV R2, RZ, RZ, -R2 ;  /* 0x000000ffff02a224 */ /* 0x000fe200078e0a02 */
[----:B------:R-:W-:-:S05]  /*0310*/  @!P1 LOP3.LUT R2, RZ, R4, RZ, 0x33, !PT ;  /* 0x00000004ff029212 */ /* 0x000fca00078e33ff */
[----:B------:R-:W-:Y:S02]  /*0320*/  IMAD.SHL.U32 R6, R2, 0x8, RZ ;  /* 0x0000000802067824 */ /* 0x000fe400078e00ff */
[----:B------:R-:W-:-:S03]  /*0330*/  IMAD.MOV R2, RZ, RZ, -R2 ;  /* 0x000000ffff027224 */ /* 0x000fc600078e0a02 */
[----:B------:R-:W-:Y:S01]  /*0340*/  LEA.HI.SX32 R3, R3, -R6, 0x19 ;  /* 0x8000000603037211 */ /* 0x000fe200078fcaff */
[----:B------:R-:W-:-:S03]  /*0350*/  IMAD R4, R4, R2, R5 ;  /* 0x0000000204047224 */ /* 0x000fc600078e0205 */
[----:B------:R-:W-:Y:S02]  /*0360*/  VIMNMX R11, R3, 0x8, PT ;  /* 0x00000008030b7848 */ /* 0x000fe40003fe0100 */
[----:B------:R-:W-:Y:S02]  /*0370*/  IABS R9, R4 ;  /* 0x0000000400097213 */ /* 0x000fe40000000000 */
[----:B------:R-:W-:-:S04]  /*0380*/  IABS R7, R11 ;  /* 0x0000000b00077213 */ /* 0x000fc80000000000 */
[----:B------:R-:W0:Y:S08]  /*0390*/  I2F.RP R0, R7 ;  /* 0x0000000700007306 */ /* 0x000e300000209400 */
[----:B0-----:R-:W0:Y:S02]  /*03a0*/  MUFU.RCP R0, R0 ;  /* 0x0000000000007308 */ /* 0x001e240000001000 */
[----:B0-----:R-:W-:-:S06]  /*03b0*/  VIADD R3, R0, 0xffffffe ;  /* 0x0ffffffe00037836 */ /* 0x001fcc0000000000 */
[----:B------:R-:W0:Y:S02]  /*03c0*/  F2I.FTZ.U32.TRUNC.NTZ R3, R3 ;  /* 0x0000000300037305 */ /* 0x000e24000021f000 */
[----:B0-----:R-:W-:-:S04]  /*03d0*/  IMAD.MOV R8, RZ, RZ, -R3 ;  /* 0x000000ffff087224 */ /* 0x001fc800078e0a03 */
[----:B------:R-:W-:Y:S01]  /*03e0*/  IMAD.MOV.U32 R2, RZ, RZ, R8 ;  /* 0x000000ffff027224 */ /* 0x000fe200078e0008 */
[----:B------:R-:W-:-:S03]  /*03f0*/  IABS R8, R11 ;  /* 0x0000000b00087213 */ /* 0x000fc60000000000 */
[----:B------:R-:W-:Y:S02]  /*0400*/  IMAD R5, R2, R7, RZ ;  /* 0x0000000702057224 */ /* 0x000fe400078e02ff */
[----:B------:R-:W-:Y:S02]  /*0410*/  IMAD.MOV.U32 R2, RZ, RZ, RZ ;  /* 0x000000ffff027224 */ /* 0x000fe400078e00ff */
[----:B------:R-:W-:Y:S02]  /*0420*/  IMAD.MOV R0, RZ, RZ, -R8 ;  /* 0x000000ffff007224 */ /* 0x000fe400078e0a08 */
        /* <DEDUP_REMOVED lines=9> */
[----:B------:R-:W-:-:S07]  /*04c0*/  ISETP.GE.AND P2, PT, R0, RZ, PT ;  /* 0x000000ff0000720c */ /* 0x000fce0003f46270 */
[----:B------:R-:W-:Y:S01]  /*04d0*/  @P0 VIADD R2, R2, 0x1 ;  /* 0x0000000102020836 */ /* 0x000fe20000000000 */
[----:B------:R-:W-:-:S05]  /*04e0*/  ISETP.GT.AND P0, PT, R21, 0x7f, PT ;  /* 0x0000007f1500780c */ /* 0x000fca0003f04270 */
[----:B------:R-:W-:Y:S01]  /*04f0*/  @!P2 IMAD.MOV R2, RZ, RZ, -R2 ;  /* 0x000000ffff02a224 */ /* 0x000fe200078e0a02 */
[----:B------:R-:W-:-:S05]  /*0500*/  @!P1 LOP3.LUT R2, RZ, R11, RZ, 0x33, !PT ;  /* 0x0000000bff029212 */ /* 0x000fca00078e33ff */
[----:B------:R-:W-:-:S04]  /*0510*/  IMAD.MOV R0, RZ, RZ, -R2 ;  /* 0x000000ffff007224 */ /* 0x000fc800078e0a02 */
[----:B------:R-:W-:-:S04]  /*0520*/  IMAD R0, R11, R0, R4 ;  /* 0x000000000b007224 */ /* 0x000fc800078e0204 */
[----:B------:R-:W-:Y:S01]  /*0530*/  IMAD.IADD R3, R6, 0x1, R0 ;  /* 0x0000000106037824 */ /* 0x000fe200078e0200 */
[----:B------:R-:W-:-:S03]  /*0540*/  LEA R0, R2, UR4, 0x9 ;  /* 0x0000000402007c11 */ /* 0x000fc6000f8e48ff */
[----:B------:R-:W-:Y:S02]  /*0550*/  IMAD R152, R3, 0x80, R231 ;  /* 0x0000008003987824 */ /* 0x000fe400078e02e7 */
[C---:B------:R-:W-:Y:S02]  /*0560*/  VIADD R31, R0.reuse, 0x1 ;  /* 0x00000001001f7836 */ /* 0x040fe40000000000 */
[C---:B------:R-:W-:Y:S01]  /*0570*/  VIADD R29, R0.reuse, 0x2 ;  /* 0x00000002001d7836 */ /* 0x040fe20000000000 */
[----:B------:R0:W-:Y:S01]  /*0580*/  STL [R1+0x87c], R152 ;  /* 0x00087c9801007387 */ /* 0x0001e20000100800 */
[C---:B------:R-:W-:Y:S02]  /*0590*/  VIADD R27, R0.reuse, 0x3 ;  /* 0x00000003001b7836 */ /* 0x040fe40000000000 */
[C---:B------:R-:W-:Y:S02]  /*05a0*/  VIADD R25, R0.reuse, 0x4 ;  /* 0x0000000400197836 */ /* 0x040fe40000000000 */
[----:B------:R-:W-:-:S02]  /*05b0*/  VIADD R23, R0, 0x5 ;  /* 0x0000000500177836 */ /* 0x000fc40000000000 */
[C---:B------:R-:W-:Y:S02]  /*05c0*/  VIADD R17, R0.reuse, 0x6 ;  /* 0x0000000600117836 */ /* 0x040fe40000000000 */
[C---:B------:R-:W-:Y:S02]  /*05d0*/  VIADD R33, R0.reuse, 0x7 ;  /* 0x0000000700217836 */ /* 0x040fe40000000000 */
[C---:B------:R-:W-:Y:S02]  /*05e0*/  VIADD R43, R0.reuse, 0x8 ;  /* 0x00000008002b7836 */ /* 0x040fe40000000000 */
        /* <DEDUP_REMOVED lines=118> */
[----:B------:R-:W-:Y:S01]  /*0d50*/  VIADD R50, R0, 0x7f ;  /* 0x0000007f00327836 */ /* 0x000fe20000000000 */
[----:B0-----:R-:W-:Y:S06]  /*0d60*/  @P0 BRA `(.L_x_0) ;  /* 0x00000004000c0947 */ /* 0x001fec0003800000 */
[----:B------:R-:W-:Y:S01]  /*0d70*/  IMAD.SHL.U32 R2, R24, 0x10, RZ ;  /* 0x0000001018027824 */ /* 0x000fe200078e00ff */
[----:B------:R-:W-:Y:S02]  /*0d80*/  CS2R R88, SRZ ;  /* 0x0000000000587805 */ /* 0x000fe4000001ff00 */
[----:B------:R-:W-:Y:S02]  /*0d90*/  CS2R R90, SRZ ;  /* 0x00000000005a7805 */ /* 0x000fe4000001ff00 */
[----:B------:R-:W-:Y:S02]  /*0da0*/  CS2R R92, SRZ ;  /* 0x00000000005c7805 */ /* 0x000fe4000001ff00 */
[----:B------:R-:W-:Y:S01]  /*0db0*/  CS2R R94, SRZ ;  /* 0x00000000005e7805 */ /* 0x000fe2000001ff00 */
[----:B------:R0:W-:Y:S01]  /*0dc0*/  STL [R1+0x880], R2 ;  /* 0x0008800201007387 */ /* 0x0001e20000100800 */
[----:B------:R-:W-:Y:S02]  /*0dd0*/  CS2R R96, SRZ ;  /* 0x0000000000607805 */ /* 0x000fe4000001ff00 */
[----:B------:R-:W-:-:S02]  /*0de0*/  CS2R R98, SRZ ;  /* 0x0000000000627805 */ /* 0x000fc4000001ff00 */
[----:B------:R-:W-:Y:S02]  /*0df0*/  CS2R R100, SRZ ;  /* 0x0000000000647805 */ /* 0x000fe4000001ff00 */
[----:B------:R-:W-:Y:S02]  /*0e00*/  CS2R R102, SRZ ;  /* 0x0000000000667805 */ /* 0x000fe4000001ff00 */
[----:B------:R-:W-:Y:S02]  /*0e10*/  CS2R R104, SRZ ;  /* 0x0000000000687805 */ /* 0x000fe4000001ff00 */
[----:B------:R-:W-:Y:S02]  /*0e20*/  CS2R R106, SRZ ;  /* 0x00000000006a7805 */ /* 0x000fe4000001ff00 */
        /* <DEDUP_REMOVED lines=53> */
[----:B------:R-:W-:Y:S01]  /*1180*/  CS2R R86, SRZ ;  /* 0x0000000000567805 */ /* 0x000fe2000001ff00 */
[----:B0-----:R-:W-:Y:S06]  /*1190*/  BRA `(.L_x_1) ;  /* 0x0000019800c87947 */ /* 0x001fec0003800000 */
.L_x_0:
[----:B------:R-:W-:Y:S01]  /*11a0*/  IABS R48, R18 ;  /* 0x0000001200307213 */ /* 0x000fe20000000000 */
[----:B------:R-:W-:Y:S01]  /*11b0*/  ULDC UR9, c[0x0][0x23c] ;  /* 0x00008f0000097ab9 */ /* 0x000fe20000000800 */
[----:B------:R-:W-:Y:S01]  /*11c0*/  IABS R2, R19 ;  /* 0x0000001300027213 */ /* 0x000fe20000000000 */
[----:B------:R-:W-:Y:S01]  /*11d0*/  ULDC.64 UR4, c[0x0][0x218] ;  /* 0x0000860000047ab9 */ /* 0x000fe20000000a00 */
[----:B------:R-:W0:Y:S01]  /*11e0*/  I2F.RP R3, R48 ;  /* 0x0000003000037306 */ /* 0x000e220000209400 */
[----:B------:R-:W-:Y:S01]  /*11f0*/  IABS R134, R0 ;  /* 0x0000000000867213 */ /* 0x000fe20000000000 */
[----:B------:R-:W-:Y:S01]  /*1200*/  ULDC.64 UR6, c[0x0][0x210] ;  /* 0x0000840000067ab9 */ /* 0x000fe20000000a00 */
[----:B------:R-:W-:Y:S01]  /*1210*/  IABS R42, R50 ;  /* 0x00000032002a7213 */ /* 0x000fe20000000000 */
[----:B------:R-:W-:Y:S01]  /*1220*/  USHF.R.U32.HI UR12, URZ, 0x4, UR8 ;  /* 0x000000043f0c7899 */ /* 0x000fe20008011608 */
[----:B------:R-:W-:Y:S01]  /*1230*/  ISETP.GE.AND P1, PT, R44, RZ, PT ;  /* 0x000000ff2c00720c */ /* 0x000fe20003f26270 */
[----:B------:R-:W-:Y:S01]  /*1240*/  UMOV UR15, 0x40000040 ;  /* 0x40000040000f7882 */ /* 0x000fe20000000000 */
[----:B------:R-:W-:Y:S01]  /*1250*/  IABS R44, R44 ;  /* 0x0000002c002c7213 */ /* 0x000fe20000000000 */
[----:B------:R-:W1:Y:S01]  /*1260*/  I2F.RP R5, R2 ;  /* 0x0000000200057306 */ /* 0x000e620000209400 */
[----:B------:R-:W-:Y:S01]  /*1270*/  IABS R132, R46 ;  /* 0x0000002e00847213 */ /* 0x000fe20000000000 */
[----:B------:R-:W-:Y:S01]  /*1280*/  USGXT.U32 UR12, UR12, 0xe ;  /* 0x0000000e0c0c789a */ /* 0x000fe20008000000 */
[----:B------:R-:W-:-:S02]  /*1290*/  ISETP.GE.AND P2, PT, R152, RZ, PT ;  /* 0x000000ff9800720c */ /* 0x000fc40003f46270 */
[----:B------:R-:W-:Y:S02]  /*12a0*/  ISETP.GE.AND P4, PT, R46, RZ, PT ;  /* 0x000000ff2e00720c */ /* 0x000fe40003f86270 */
[----:B------:R-:W-:Y:S01]  /*12b0*/  IABS R130, R150 ;  /* 0x0000009600827213 */ /* 0x000fe20000000000 */
[----:B0-----:R-:W0:Y:S01]  /*12c0*/  MUFU.RCP R3, R3 ;  /* 0x0000000300037308 */ /* 0x001e220000001000 */
[----:B------:R-:W-:Y:S02]  /*12d0*/  IABS R46, R122 ;  /* 0x0000007a002e7213 */ /* 0x000fe40000000000 */
[----:B------:R-:W-:Y:S02]  /*12e0*/  IABS R128, R120 ;  /* 0x0000007800807213 */ /* 0x000fe40000000000 */
[----:B------:R-:W-:Y:S02]  /*12f0*/  ISETP.GE.AND P3, PT, R50, RZ, PT ;  /* 0x000000ff3200720c */ /* 0x000fe40003f66270 */
[----:B------:R-:W-:Y:S01]  /*1300*/  IABS R50, R114 ;  /* 0x0000007200327213 */ /* 0x000fe20000000000 */
[----:B-1----:R-:W1:Y:S01]  /*1310*/  MUFU.RCP R5, R5 ;  /* 0x0000000500057308 */ /* 0x002e620000001000 */
[----:B------:R-:W-:-:S02]  /*1320*/  IABS R126, R116 ;  /* 0x00000074007e7213 */ /* 0x000fc40000000000 */
[----:B------:R-:W-:Y:S02]  /*1330*/  IABS R124, R112 ;  /* 0x00000070007c7213 */ /* 0x000fe40000000000 */
[----:B------:R-:W-:Y:S02]  /*1340*/  IABS R52, R110 ;  /* 0x0000006e00347213 */ /* 0x000fe40000000000 */
[----:B------:R-:W-:Y:S01]  /*1350*/  IABS R252, R144 ;  /* 0x0000009000fc7213 */ /* 0x000fe20000000000 */
[----:B0-----:R-:W-:Y:S01]  /*1360*/  VIADD R14, R3, 0xffffffe ;  /* 0x0ffffffe030e7836 */ /* 0x001fe20000000000 */
[----:B------:R-:W-:Y:S02]  /*1370*/  IABS R250, R139 ;  /* 0x0000008b00fa7213 */ /* 0x000fe40000000000 */
[----:B------:R-:W-:Y:S01]  /*1380*/  IABS R246, R138 ;  /* 0x0000008a00f67213 */ /* 0x000fe20000000000 */
[----:B------:R0:W2:Y:S01]  /*1390*/  F2I.FTZ.U32.TRUNC.NTZ R15, R14 ;  /* 0x0000000e000f7305 */ /* 0x0000a2000021f000 */
[----:B------:R-:W-:-:S02]  /*13a0*/  IABS R248, R140 ;  /* 0x0000008c00f87213 */ /* 0x000fc40000000000 */
[----:B------:R-:W-:Y:S01]  /*13b0*/  IABS R244, R137 ;  /* 0x0000008900f47213 */ /* 0x000fe20000000000 */
[----:B-1----:R-:W-:Y:S01]  /*13c0*/  VIADD R12, R5, 0xffffffe ;  /* 0x0ffffffe050c7836 */ /* 0x002fe20000000000 */
[----:B------:R-:W-:Y:S02]  /*13d0*/  IABS R5, R152 ;  /* 0x0000009800057213 */ /* 0x000fe40000000000 */
[----:B------:R-:W-:Y:S01]  /*13e0*/  IABS R242, R135 ;  /* 0x0000008700f27213 */ /* 0x000fe20000000000 */
[----:B------:R1:W3:Y:S01]  /*13f0*/  F2I.FTZ.U32.TRUNC.NTZ R13, R12 ;  /* 0x0000000c000d7305 */ /* 0x0002e2000021f000 */
[----:B0-----:R-:W-:Y:S01]  /*1400*/  IMAD.MOV.U32 R14, RZ, RZ, RZ ;  /* 0x000000ffff0e7224 */ /* 0x001fe200078e00ff */
[----:B------:R-:W-:Y:S02]  /*1410*/  IABS R240, R136 ;  /* 0x0000008800f07213 */ /* 0x000fe40000000000 */
[----:B------:R-:W-:Y:S02]  /*1420*/  IABS R236, R131 ;  /* 0x0000008300ec7213 */ /* 0x000fe40000000000 */
[----:B------:R-:W-:Y:S01]  /*1430*/  IABS R232, R133 ;  /* 0x0000008500e87213 */ /* 0x000fe20000000000 */
[----:B--2---:R-:W-:Y:S01]  /*1440*/  IMAD.MOV R9, RZ, RZ, -R15 ;  /* 0x000000ffff097224 */ /* 0x004fe200078e0a0f */
[----:B------:R-:W-:Y:S01]  /*1450*/  IABS R238, R127 ;  /* 0x0000007f00ee7213 */ /* 0x000fe20000000000 */
[----:B-1----:R-:W-:Y:S01]  /*1460*/  IMAD.MOV.U32 R12, RZ, RZ, RZ ;  /* 0x000000ffff0c7224 */ /* 0x002fe200078e00ff */
[----:B------:R-:W-:Y:S01]  /*1470*/  IABS R234, R129 ;  /* 0x0000008100ea7213 */ /* 0x000fe20000000000 */
[----:B------:R-:W-:Y:S01]  /*1480*/  IMAD R9, R9, R48, RZ ;  /* 0x0000003009097224 */ /* 0x000fe200078e02ff */
[----:B------:R-:W-:-:S02]  /*1490*/  IABS R230, R125 ;  /* 0x0000007d00e67213 */ /* 0x000fc40000000000 */
[----:B------:R-:W-:Y:S01]  /*14a0*/  IABS R228, R123 ;  /* 0x0000007b00e47213 */ /* 0x000fe20000000000 */
[----:B------:R-:W-:Y:S01]  /*14b0*/  IMAD.HI.U32 R15, R15, R9, R14 ;  /* 0x000000090f0f7227 */ /* 0x000fe200078e000e */
[----:B------:R-:W-:Y:S02]  /*14c0*/  IABS R226, R8 ;  /* 0x0000000800e27213 */ /* 0x000fe40000000000 */
[----:B------:R-:W-:Y:S01]  /*14d0*/  IABS R224, R10 ;  /* 0x0000000a00e07213 */ /* 0x000fe20000000000 */
[----:B---3--:R-:W-:Y:S01]  /*14e0*/  IMAD.MOV R3, RZ, RZ, -R13 ;  /* 0x000000ffff037224 */ /* 0x008fe200078e0a0d */
[----:B------:R-:W-:Y:S01]  /*14f0*/  IABS R222, R121 ;  /* 0x0000007900de7213 */ /* 0x000fe20000000000 */
[----:B------:R-:W-:Y:S01]  /*1500*/  IMAD.HI.U32 R15, R15, R5, RZ ;  /* 0x000000050f0f7227 */ /* 0x000fe200078e00ff */
[----:B------:R-:W-:Y:S02]  /*1510*/  IABS R220, R115 ;  /* 0x0000007300dc7213 */ /* 0x000fe40000000000 */
[----:B------:R-:W-:Y:S01]  /*1520*/  IABS R218, R117 ;  /* 0x0000007500da7213 */ /* 0x000fe20000000000 */
[----:B------:R-:W-:Y:S01]  /*1530*/  IMAD.MOV R15, RZ, RZ, -R15 ;  /* 0x000000ffff0f7224 */ /* 0x000fe200078e0a0f */
[----:B------:R-:W-:Y:S01]  /*1540*/  IABS R216, R119 ;  /* 0x0000007700d87213 */ /* 0x000fe20000000000 */
[----:B------:R-:W-:Y:S01]  /*1550*/  IMAD R3, R3, R2, RZ ;  /* 0x0000000203037224 */ /* 0x000fe200078e02ff */
[----:B------:R-:W-:Y:S01]  /*1560*/  IABS R214, R111 ;  /* 0x0000006f00d67213 */ /* 0x000fe20000000000 */
[----:B------:R-:W-:Y:S01]  /*1570*/  IMAD R5, R48, R15, R5 ;  /* 0x0000000f30057224 */ /* 0x000fe200078e0205 */
[----:B------:R-:W-:Y:S01]  /*1580*/  IABS R210, R105 ;  /* 0x0000006900d27213 */ /* 0x000fe20000000000 */
[----:B------:R-:W-:Y:S01]  /*1590*/  IMAD.HI.U32 R3, R13, R3, R12 ;  /* 0x000000030d037227 */ /* 0x000fe200078e000c */
[----:B------:R-:W-:-:S02]  /*15a0*/  IABS R212, R107 ;  /* 0x0000006b00d47213 */ /* 0x000fc40000000000 */
[----:B------:R-:W-:Y:S02]  /*15b0*/  ISETP.GT.U32.AND P0, PT, R48, R5, PT ;  /* 0x000000053000720c */ /* 0x000fe40003f04070 */
[----:B------:R-:W-:Y:S01]  /*15c0*/  IABS R208, R109 ;  /* 0x0000006d00d07213 */ /* 0x000fe20000000000 */
[C---:B------:R-:W-:Y:S01]  /*15d0*/  IMAD.HI.U32 R12, R3.reuse, R134, RZ ;  /* 0x00000086030c7227 */ /* 0x040fe200078e00ff */
[----:B------:R-:W-:Y:S02]  /*15e0*/  IABS R206, R64 ;  /* 0x0000004000ce7213 */ /* 0x000fe40000000000 */
[----:B------:R-:W-:Y:S01]  /*15f0*/  IABS R204, R103 ;  /* 0x0000006700cc7213 */ /* 0x000fe20000000000 */
[----:B------:R-:W-:Y:S01]  /*1600*/  IMAD.HI.U32 R9, R3, R42, RZ ;  /* 0x0000002a03097227 */ /* 0x000fe200078e00ff */
[----:B------:R-:W-:Y:S02]  /*1610*/  IABS R202, R6 ;  /* 0x0000000600ca7213 */ /* 0x000fe40000000000 */
[----:B------:R-:W-:Y:S01]  /*1620*/  IABS R200, R101 ;  /* 0x0000006500c87213 */ /* 0x000fe20000000000 */
[----:B------:R-:W-:Y:S01]  /*1630*/  IMAD.MOV R13, RZ, RZ, -R12 ;  /* 0x000000ffff0d7224 */ /* 0x000fe200078e0a0c */
[----:B------:R-:W-:Y:S01]  /*1640*/  IABS R198, R99 ;  /* 0x0000006300c67213 */ /* 0x000fe20000000000 */
[----:B------:R-:W-:Y:S01]  /*1650*/  @!P0 IMAD.IADD R5, R5, 0x1, -R48 ;  /* 0x0000000105058824 */ /* 0x000fe200078e0a30 */
[----:B------:R-:W-:Y:S01]  /*1660*/  IABS R196, R97 ;  /* 0x0000006100c47213 */ /* 0x000fe20000000000 */
[----:B------:R-:W-:Y:S01]  /*1670*/  IMAD.MOV R9, RZ, RZ, -R9 ;  /* 0x000000ffff097224 */ /* 0x000fe200078e0a09 */
[----:B------:R-:W-:Y:S01]  /*1680*/  IABS R194, R95 ;  /* 0x0000005f00c27213 */ /* 0x000fe20000000000 */
[----:B------:R-:W-:Y:S01]  /*1690*/  IMAD R134, R2, R13, R134 ;  /* 0x0000000d02867224 */ /* 0x000fe200078e0286 */
[----:B------:R-:W-:Y:S01]  /*16a0*/  ISETP.GT.U32.AND P6, PT, R48, R5, PT ;  /* 0x000000053000720c */ /* 0x000fe20003fc4070 */
[C---:B------:R-:W-:Y:S01]  /*16b0*/  IMAD R42, R2.reuse, R9, R42 ;  /* 0x00000009022a7224 */ /* 0x040fe200078e022a */
[----:B------:R-:W-:Y:S01]  /*16c0*/  IABS R192, R89 ;  /* 0x0000005900c07213 */ /* 0x000fe20000000000 */
[----:B------:R-:W-:Y:S01]  /*16d0*/  IMAD.HI.U32 R9, R3, R44, RZ ;  /* 0x0000002c03097227 */ /* 0x000fe200078e00ff */
[----:B------:R-:W-:-:S02]  /*16e0*/  ISETP.GT.U32.AND P0, PT, R2, R134, PT ;  /* 0x000000860200720c */ /* 0x000fc40003f04070 */
[----:B------:R-:W-:Y:S01]  /*16f0*/  ISETP.GT.U32.AND P5, PT, R2, R42, PT ;  /* 0x0000002a0200720c */ /* 0x000fe20003fa4070 */
[----:B------:R-:W-:Y:S01]  /*1700*/  IMAD.HI.U32 R11, R3, R132, RZ ;  /* 0x00000084030b7227 */ /* 0x000fe200078e00ff */
[----:B------:R-:W-:Y:S02]  /*1710*/  IABS R190, R91 ;  /* 0x0000005b00be7213 */ /* 0x000fe40000000000 */
[----:B------:R-:W-:Y:S01]  /*1720*/  IABS R188, R93 ;  /* 0x0000005d00bc7213 */ /* 0x000fe20000000000 */
[----:B------:R-:W-:Y:S01]  /*1730*/  IMAD.MOV R13, RZ, RZ, -R9 ;  /* 0x000000ffff0d7224 */ /* 0x000fe200078e0a09 */
[----:B------:R-:W-:Y:S01]  /*1740*/  IABS R186, R77 ;  /* 0x0000004d00ba7213 */ /* 0x000fe20000000000 */
[----:B------:R-:W-:Y:S01]  /*1750*/  @!P6 IMAD.IADD R5, R5, 0x1, -R48 ;  /* 0x000000010505e824 */ /* 0x000fe200078e0a30 */
[----:B------:R-:W-:Y:S01]  /*1760*/  ISETP.NE.AND P6, PT, R18, RZ, PT ;  /* 0x000000ff1200720c */ /* 0x000fe20003fc5270 */
[----:B------:R-:W-:Y:S01]  /*1770*/  IMAD.MOV R11, RZ, RZ, -R11 ;  /* 0x000000ffff0b7224 */ /* 0x000fe200078e0a0b */
[----:B------:R-:W-:Y:S01]  /*1780*/  IABS R48, R118 ;  /* 0x0000007600307213 */ /* 0x000fe20000000000 */
[--C-:B------:R-:W-:Y:S01]  /*1790*/  @!P0 IMAD.IADD R134, R134, 0x1, -R2.reuse ;  /* 0x0000000186868824 */ /* 0x100fe200078e0a02 */
[----:B------:R-:W-:Y:S01]  /*17a0*/  IABS R184, R79 ;  /* 0x0000004f00b87213 */ /* 0x000fe20000000000 */
[----:B------:R-:W-:Y:S01]  /*17b0*/  @!P5 IMAD.IADD R42, R42, 0x1, -R2 ;  /* 0x000000012a2ad824 */ /* 0x000fe200078e0a02 */
[----:B------:R-:W-:Y:S01]  /*17c0*/  IABS R182, R81 ;  /* 0x0000005100b67213 */ /* 0x000fe20000000000 */
[C---:B------:R-:W-:Y:S01]  /*17d0*/  IMAD R44, R2.reuse, R13, R44 ;  /* 0x0000000d022c7224 */ /* 0x040fe200078e022c */
[C---:B------:R-:W-:Y:S01]  /*17e0*/  ISETP.GT.U32.AND P5, PT, R2.reuse, R134, PT ;  /* 0x000000860200720c */ /* 0x040fe20003fa4070 */
[C---:B------:R-:W-:Y:S01]  /*17f0*/  IMAD R132, R2.reuse, R11, R132 ;  /* 0x0000000b02847224 */ /* 0x040fe200078e0284 */
[----:B------:R-:W-:Y:S01]  /*1800*/  ISETP.GT.U32.AND P0, PT, R2, R42, PT ;  /* 0x0000002a0200720c */ /* 0x000fe20003f04070 */
[----:B------:R-:W-:Y:S01]  /*1810*/  IMAD.HI.U32 R11, R3, R130, RZ ;  /* 0x00000082030b7227 */ /* 0x000fe200078e00ff */
[----:B------:R-:W-:-:S02]  /*1820*/  IABS R180, R75 ;  /* 0x0000004b00b47213 */ /* 0x000fc40000000000 */
[----:B------:R-:W-:Y:S01]  /*1830*/  IABS R178, R83 ;  /* 0x0000005300b27213 */ /* 0x000fe20000000000 */
[C---:B------:R-:W-:Y:S01]  /*1840*/  IMAD.HI.U32 R12, R3.reuse, R46, RZ ;  /* 0x0000002e030c7227 */ /* 0x040fe200078e00ff */
[----:B------:R-:W-:Y:S02]  /*1850*/  IABS R172, R73 ;  /* 0x0000004900ac7213 */ /* 0x000fe40000000000 */
[----:B------:R-:W-:Y:S01]  /*1860*/  IABS R176, R69 ;  /* 0x0000004500b07213 */ /* 0x000fe20000000000 */
[----:B------:R-:W-:Y:S01]  /*1870*/  @!P2 IMAD.MOV R5, RZ, RZ, -R5 ;  /* 0x000000ffff05a224 */ /* 0x000fe200078e0a05 */
[----:B------:R-:W-:Y:S01]  /*1880*/  @!P6 LOP3.LUT R5, RZ, R18, RZ, 0x33, !PT ;  /* 0x00000012ff05e212 */ /* 0x000fe200078e33ff */
[----:B------:R-:W-:Y:S01]  /*1890*/  IMAD.MOV R11, RZ, RZ, -R11 ;  /* 0x000000ffff0b7224 */ /* 0x000fe200078e0a0b */
[C---:B------:R-:W-:Y:S01]  /*18a0*/  ISETP.GT.U32.AND P6, PT, R2.reuse, R44, PT ;  /* 0x0000002c0200720c */ /* 0x040fe20003fc4070 */
[----:B------:R-:W-:Y:S01]  /*18b0*/  IMAD.HI.U32 R9, R3, R128, RZ ;  /* 0x0000008003097227 */ /* 0x000fe200078e00ff */
[----:B------:R-:W-:-:S02]  /*18c0*/  ISETP.GT.U32.AND P2, PT, R2, R132, PT ;  /* 0x000000840200720c */ /* 0x000fc40003f44070 */
[----:B------:R-:W-:Y:S01]  /*18d0*/  IABS R174, R71 ;  /* 0x0000004700ae7213 */ /* 0x000fe20000000000 */
[----:B------:R-:W-:Y:S01]  /*18e0*/  IMAD.MOV R15, RZ, RZ, -R12 ;  /* 0x000000ffff0f7224 */ /* 0x000fe200078e0a0c */
[----:B------:R-:W-:Y:S01]  /*18f0*/  IABS R12, R74 ;  /* 0x0000004a000c7213 */ /* 0x000fe20000000000 */
[C---:B------:R-:W-:Y:S01]  /*1900*/  IMAD R130, R2.reuse, R11, R130 ;  /* 0x0000000b02827224 */ /* 0x040fe200078e0282 */
[----:B------:R-:W-:Y:S01]  /*1910*/  IABS R170, R4 ;  /* 0x0000000400aa7213 */ /* 0x000fe20000000000 */
[----:B------:R-:W-:Y:S01]  /*1920*/  IMAD.MOV R9, RZ, RZ, -R9 ;  /* 0x000000ffff097224 */ /* 0x000fe200078e0a09 */
[----:B------:R-:W-:Y:S01]  /*1930*/  IABS R168, R67 ;  /* 0x0000004300a87213 */ /* 0x000fe20000000000 */
[C---:B------:R-:W-:Y:S01]  /*1940*/  IMAD R46, R2.reuse, R15, R46 ;  /* 0x0000000f022e7224 */ /* 0x040fe200078e022e */
[----:B------:R-:W-:Y:S01]  /*1950*/  IABS R166, R65 ;  /* 0x0000004100a67213 */ /* 0x000fe20000000000 */
[----:B------:R-:W-:Y:S01]  /*1960*/  IMAD R128, R2, R9, R128 ;  /* 0x0000000902807224 */ /* 0x000fe200078e0280 */
[----:B------:R-:W-:Y:S01]  /*1970*/  IABS R164, R61 ;  /* 0x0000003d00a47213 */ /* 0x000fe20000000000 */
[--C-:B------:R-:W-:Y:S01]  /*1980*/  @!P5 IMAD.IADD R134, R134, 0x1, -R2.reuse ;  /* 0x000000018686d824 */ /* 0x100fe200078e0a02 */
[----:B------:R-:W-:Y:S01]  /*1990*/  ISETP.GT.U32.AND P5, PT, R2, R130, PT ;  /* 0x000000820200720c */ /* 0x000fe20003fa4070 */
[--C-:B------:R-:W-:Y:S01]  /*19a0*/  @!P0 IMAD.IADD R42, R42, 0x1, -R2.reuse ;  /* 0x000000012a2a8824 */ /* 0x100fe200078e0a02 */
[----:B------:R-:W-:Y:S01]  /*19b0*/  ISETP.GT.U32.AND P0, PT, R2, R46, PT ;  /* 0x0000002e0200720c */ /* 0x000fe20003f04070 */
[--C-:B------:R-:W-:Y:S01]  /*19c0*/  @!P6 IMAD.IADD R44, R44, 0x1, -R2.reuse ;  /* 0x000000012c2ce824 */ /* 0x100fe200078e0a02 */
[----:B------:R-:W-:Y:S01]  /*19d0*/  ISETP.GT.U32.AND P6, PT, R2, R128, PT ;  /* 0x000000800200720c */ /* 0x000fe20003fc4070 */
[----:B------:R-:W-:Y:S01]  /*19e0*/  @!P2 IMAD.IADD R132, R132, 0x1, -R2 ;  /* 0x000000018484a824 */ /* 0x000fe200078e0a02 */
[----:B------:R-:W-:Y:S01]  /*19f0*/  ISETP.GE.AND P2, PT, R0, RZ, PT ;  /* 0x000000ff0000720c */ /* 0x000fe20003f46270 */
[----:B------:R-:W-:Y:S01]  /*1a00*/  IMAD.HI.U32 R9, R3, R48, RZ ;  /* 0x0000003003097227 */ /* 0x000fe200078e00ff */
[----:B------:R-:W-:-:S02]  /*1a10*/  IABS R162, R38 ;  /* 0x0000002600a27213 */ /* 0x000fc40000000000 */
[----:B------:R-:W-:Y:S01]  /*1a20*/  IABS R160, R36 ;  /* 0x0000002400a07213 */ /* 0x000fe20000000000 */
[----:B------:R-:W-:Y:S01]  /*1a30*/  IMAD.MOV R13, RZ, RZ, -R9 ;  /* 0x000000ffff0d7224 */ /* 0x000fe200078e0a09 */
[----:B------:R-:W-:Y:S01]  /*1a40*/  IABS R158, R32 ;  /* 0x00000020009e7213 */ /* 0x000fe20000000000 */
[--C-:B------:R-:W-:Y:S01]  /*1a50*/  @!P5 IMAD.IADD R130, R130, 0x1, -R2.reuse ;  /* 0x000000018282d824 */ /* 0x100fe200078e0a02 */
[----:B------:R-:W-:Y:S01]  /*1a60*/  ISETP.GT.U32.AND P5, PT, R2, R132, PT ;  /* 0x000000840200720c */ /* 0x000fe20003fa4070 */
[--C-:B------:R-:W-:Y:S01]  /*1a70*/  @!P0 IMAD.IADD R46, R46, 0x1, -R2.reuse ;  /* 0x000000012e2e8824 */ /* 0x100fe200078e0a02 */
[----:B------:R-:W-:Y:S01]  /*1a80*/  IABS R156, R51 ;  /* 0x00000033009c7213 */ /* 0x000fe20000000000 */
[----:B------:R-:W-:Y:S01]  /*1a90*/  @!P6 IMAD.IADD R128, R128, 0x1, -R2 ;  /* 0x000000018080e824 */ /* 0x000fe200078e0a02 */
[C---:B------:R-:W-:Y:S01]  /*1aa0*/  ISETP.GT.U32.AND P0, PT, R2.reuse, R130, PT ;  /* 0x000000820200720c */ /* 0x040fe20003f04070 */
[----:B------:R-:W-:Y:S01]  /*1ab0*/  @!P2 IMAD.MOV R134, RZ, RZ, -R134 ;  /* 0x000000ffff86a224 */ /* 0x000fe200078e0a86 */
[C---:B------:R-:W-:Y:S01]  /*1ac0*/  ISETP.GT.U32.AND P6, PT, R2.reuse, R46, PT ;  /* 0x0000002e0200720c */ /* 0x040fe20003fc4070 */
[----:B------:R-:W-:Y:S01]  /*1ad0*/  IMAD.HI.U32 R9, R3, R50, RZ ;  /* 0x0000003203097227 */ /* 0x000fe200078e00ff */
[----:B------:R-:W-:-:S02]  /*1ae0*/  ISETP.GT.U32.AND P2, PT, R2, R44, PT ;  /* 0x0000002c0200720c */ /* 0x000fc40003f44070 */
[----:B------:R-:W-:Y:S01]  /*1af0*/  IABS R154, R30 ;  /* 0x0000001e009a7213 */ /* 0x000fe20000000000 */
[----:B------:R-:W-:Y:S01]  /*1b00*/  IMAD.HI.U32 R11, R3, R126, RZ ;  /* 0x0000007e030b7227 */ /* 0x000fe200078e00ff */
[----:B------:R-:W-:Y:S02]  /*1b10*/  IABS R152, R49 ;  /* 0x0000003100987213 */ /* 0x000fe40000000000 */
[----:B------:R-:W-:Y:S01]  /*1b20*/  IABS R18, R20 ;  /* 0x0000001400127213 */ /* 0x000fe20000000000 */
[C---:B------:R-:W-:Y:S02]  /*1b30*/  IMAD R48, R2.reuse, R13, R48 ;  /* 0x0000000d02307224 */ /* 0x040fe400078e0230 */
[----:B------:R-:W-:Y:S02]  /*1b40*/  IMAD.MOV R9, RZ, RZ, -R9 ;  /* 0x000000ffff097224 */ /* 0x000fe400078e0a09 */
[----:B------:R-:W-:Y:S02]  /*1b50*/  IMAD.MOV R11, RZ, RZ, -R11 ;  /* 0x000000ffff0b7224 */ /* 0x000fe400078e0a0b */
[----:B------:R-:W-:Y:S01]  /*1b60*/  @!P3 IMAD.MOV R42, RZ, RZ, -R42 ;  /* 0x000000ffff2ab224 */ /* 0x000fe200078e0a2a */
[C---:B------:R-:W-:Y:S01]  /*1b70*/  ISETP.GT.U32.AND P3, PT, R2.reuse, R128, PT ;  /* 0x000000800200720c */ /* 0x040fe20003f64070 */
[----:B------:R-:W-:-:S02]  /*1b80*/  IMAD R50, R2, R9, R50 ;  /* 0x0000000902327224 */ /* 0x000fc400078e0232 */
[----:B------:R-:W-:Y:S01]  /*1b90*/  @!P5 IMAD.IADD R132, R132, 0x1, -R2 ;  /* 0x000000018484d824 */ /* 0x000fe200078e0a02 */
[C---:B------:R-:W-:Y:S01]  /*1ba0*/  ISETP.GT.U32.AND P5, PT, R2.reuse, R48, PT ;  /* 0x000000300200720c */ /* 0x040fe20003fa4070 */
[----:B------:R-:W-:Y:S02]  /*1bb0*/  IMAD R126, R2, R11, R126 ;  /* 0x0000000b027e7224 */ /* 0x000fe400078e027e */
[--C-:B------:R-:W-:Y:S01]  /*1bc0*/  @!P6 IMAD.IADD R46, R46, 0x1, -R2.reuse ;  /* 0x000000012e2ee824 */ /* 0x100fe200078e0a02 */
[----:B------:R-:W-:Y:S01]  /*1bd0*/  ISETP.GT.U32.AND P6, PT, R2, R50, PT ;  /* 0x000000320200720c */ /* 0x000fe20003fc4070 */
[----:B------:R-:W-:Y:S01]  /*1be0*/  @!P2 IMAD.IADD R44, R44, 0x1, -R2 ;  /* 0x000000012c2ca824 */ /* 0x000fe200078e0a02 */
[----:B------:R-:W-:Y:S01]  /*1bf0*/  ISETP.GT.U32.AND P2, PT, R2, R126, PT ;  /* 0x0000007e0200720c */ /* 0x000fe20003f44070 */
[----:B------:R-:W-:-:S04]  /*1c00*/  IMAD.HI.U32 R9, R3, R124, RZ ;  /* 0x0000007c03097227 */ /* 0x000fc800078e00ff */
[--C-:B------:R-:W-:Y:S01]  /*1c10*/  @!P3 IMAD.IADD R128, R128, 0x1, -R2.reuse ;  /* 0x000000018080b824 */ /* 0x100fe200078e0a02 */
[----:B------:R-:W-:Y:S01]  /*1c20*/  ISETP.GE.AND P3, PT, R122, RZ, PT ;  /* 0x000000ff7a00720c */ /* 0x000fe20003f66270 */
[--C-:B------:R-:W-:Y:S01]  /*1c30*/  @!P0 IMAD.IADD R130, R130, 0x1, -R2.reuse ;  /* 0x0000000182828824 */ /* 0x100fe200078e0a02 */
[----:B------:R-:W-:Y:S01]  /*1c40*/  ISETP.GE.AND P0, PT, R150, RZ, PT ;  /* 0x000000ff9600720c */ /* 0x000fe20003f06270 */
[--C-:B------:R-:W-:Y:S01]  /*1c50*/  @!P5 IMAD.IADD R48, R48, 0x1, -R2.reuse ;  /* 0x000000013030d824 */ /* 0x100fe200078e0a02 */
[----:B------:R-:W-:Y:S01]  /*1c60*/  ISETP.GE.AND P5, PT, R120, RZ, PT ;  /* 0x000000ff7800720c */ /* 0x000fe20003fa6270 */
[----:B------:R-:W-:Y:S01]  /*1c70*/  IMAD.MOV R9, RZ, RZ, -R9 ;  /* 0x000000ffff097224 */ /* 0x000fe200078e0a09 */
[----:B------:R-:W-:Y:S01]  /*1c80*/  IABS R122, R56 ;  /* 0x00000038007a7213 */ /* 0x000fe20000000000 */
[--C-:B------:R-:W-:Y:S01]  /*1c90*/  @!P6 IMAD.IADD R50, R50, 0x1, -R2.reuse ;  /* 0x000000013232e824 */ /* 0x100fe200078e0a02 */
[----:B------:R-:W-:Y:S01]  /*1ca0*/  ISETP.GT.U32.AND P6, PT, R2, R48, PT ;  /* 0x000000300200720c */ /* 0x000fe20003fc4070 */
[----:B------:R-:W-:Y:S01]  /*1cb0*/  @!P2 IMAD.IADD R126, R126, 0x1, -R2 ;  /* 0x000000017e7ea824 */ /* 0x000fe200078e0a02 */
[----:B------:R-:W-:Y:S01]  /*1cc0*/  ISETP.GE.AND P2, PT, R118, RZ, PT ;  /* 0x000000ff7600720c */ /* 0x000fe20003f46270 */
[----:B------:R-:W-:Y:S01]  /*1cd0*/  IMAD R124, R2, R9, R124 ;  /* 0x00000009027c7224 */ /* 0x000fe200078e027c */
[----:B------:R-:W-:Y:S01]  /*1ce0*/  IABS R120, R60 ;  /* 0x0000003c00787213 */ /* 0x000fe20000000000 */
[----:B------:R-:W-:Y:S01]  /*1cf0*/  IMAD.HI.U32 R11, R3, R52, RZ ;  /* 0x00000034030b7227 */ /* 0x000fe200078e00ff */
[----:B------:R-:W-:-:S02]  /*1d00*/  IABS R118, R108 ;  /* 0x0000006c00767213 */ /* 0x000fc40000000000 */
[----:B------:R-:W-:Y:S01]  /*1d10*/  IABS R150, R47 ;  /* 0x0000002f00967213 */ /* 0x000fe20000000000 */
[----:B------:R-:W-:Y:S01]  /*1d20*/  @!P4 IMAD.MOV R132, RZ, RZ, -R132 ;  /* 0x000000ffff84c224 */ /* 0x000fe200078e0a84 */
[C---:B------:R-:W-:Y:S01]  /*1d30*/  ISETP.GT.U32.AND P4, PT, R2.reuse, R126, PT ;  /* 0x0000007e0200720c */ /* 0x040fe20003f84070 */
[----:B------:R-:W-:Y:S01]  /*1d40*/  @!P1 IMAD.MOV R44, RZ, RZ, -R44 ;  /* 0x000000ffff2c9224 */ /* 0x000fe200078e0a2c */
[----:B------:R-:W-:Y:S01]  /*1d50*/  ISETP.GT.U32.AND P1, PT, R2, R124, PT ;  /* 0x0000007c0200720c */ /* 0x000fe20003f24070 */
[----:B------:R-:W-:Y:S02]  /*1d60*/  IMAD.MOV R11, RZ, RZ, -R11 ;  /* 0x000000ffff0b7224 */ /* 0x000fe400078e0a0b */
[----:B------:R-:W-:Y:S01]  /*1d70*/  @!P3 IMAD.MOV R46, RZ, RZ, -R46 ;  /* 0x000000ffff2eb224 */ /* 0x000fe200078e0a2e */
[----:B------:R-:W-:Y:S01]  /*1d80*/  ISETP.GE.AND P3, PT, R116, RZ, PT ;  /* 0x000000ff7400720c */ /* 0x000fe20003f66270 */
[----:B------:R-:W-:Y:S01]  /*1d90*/  @!P0 IMAD.MOV R130, RZ, RZ, -R130 ;  /* 0x000000ffff828224 */ /* 0x000fe200078e0a82 */
[C---:B------:R-:W-:Y:S01]  /*1da0*/  ISETP.GT.U32.AND P0, PT, R2.reuse, R50, PT ;  /* 0x000000320200720c */ /* 0x040fe20003f04070 */
[----:B------:R-:W-:Y:S01]  /*1db0*/  IMAD R52, R2, R11, R52 ;  /* 0x0000000b02347224 */ /* 0x000fe200078e0234 */
[----:B------:R-:W-:Y:S01]  /*1dc0*/  IABS R116, R106 ;  /* 0x0000006a00747213 */ /* 0x000fe20000000000 */
[----:B------:R-:W-:Y:S01]  /*1dd0*/  @!P6 IMAD.IADD R48, R48, 0x1, -R2 ;  /* 0x000000013030e824 */ /* 0x000fe200078e0a02 */
[----:B------:R-:W-:Y:S01]  /*1de0*/  ISETP.GE.AND P6, PT, R114, RZ, PT ;  /* 0x000000ff7200720c */ /* 0x000fe20003fc6270 */
[----:B------:R-:W-:Y:S01]  /*1df0*/  IMAD.HI.U32 R9, R3, R122, RZ ;  /* 0x0000007a03097227 */ /* 0x000fe200078e00ff */
[----:B------:R-:W-:-:S03]  /*1e00*/  IABS R114, R102 ;  /* 0x0000006600727213 */ /* 0x000fc60000000000 */
[----:B------:R-:W-:Y:S01]  /*1e10*/  @!P5 IMAD.MOV R128, RZ, RZ, -R128 ;  /* 0x000000ffff80d224 */ /* 0x000fe200078e0a80 */
[----:B------:R-:W-:Y:S01]  /*1e20*/  ISETP.GT.U32.AND P5, PT, R2, R52, PT ;  /* 0x000000340200720c */ /* 0x000fe20003fa4070 */
[--C-:B------:R-:W-:Y:S01]  /*1e30*/  @!P4 IMAD.IADD R126, R126, 0x1, -R2.reuse ;  /* 0x000000017e7ec824 */ /* 0x100fe200078e0a02 */
[----:B------:R-:W-:Y:S01]  /*1e40*/  ISETP.GE.AND P4, PT, R112, RZ, PT ;  /* 0x000000ff7000720c */ /* 0x000fe20003f86270 */
[----:B------:R-:W-:Y:S01]  /*1e50*/  IMAD.MOV R9, RZ, RZ, -R9 ;  /* 0x000000ffff097224 */ /* 0x000fe200078e0a09 */
[----:B------:R-:W-:Y:S01]  /*1e60*/  IABS R112, R100 ;  /* 0x0000006400707213 */ /* 0x000fe20000000000 */
[----:B------:R-:W-:Y:S01]  /*1e70*/  @!P1 IMAD.IADD R124, R124, 0x1, -R2 ;  /* 0x000000017c7c9824 */ /* 0x000fe200078e0a02 */
[----:B------:R-:W-:Y:S01]  /*1e80*/  ISETP.GE.AND P1, PT, R56, RZ, PT ;  /* 0x000000ff3800720c */ /* 0x000fe20003f26270 */
[----:B------:R-:W-:Y:S01]  /*1e90*/  @!P3 IMAD.MOV R126, RZ, RZ, -R126 ;  /* 0x000000ffff7eb224 */ /* 0x000fe200078e0a7e */
[----:B------:R-:W-:Y:S01]  /*1ea0*/  ISETP.GE.AND P3, PT, R54, RZ, PT ;  /* 0x000000ff3600720c */ /* 0x000fe20003f66270 */
[----:B------:R-:W-:Y:S01]  /*1eb0*/  @!P0 IMAD.IADD R50, R50, 0x1, -R2 ;  /* 0x0000000132328824 */ /* 0x000fe200078e0a02 */
[----:B------:R-:W-:Y:S01]  /*1ec0*/  IABS R54, R54 ;  /* 0x0000003600367213 */ /* 0x000fe20000000000 */
[C---:B------:R-:W-:Y:S01]  /*1ed0*/  IMAD R122, R2.reuse, R9, R122 ;  /* 0x00000009027a7224 */ /* 0x040fe200078e027a */
[----:B------:R-:W-:Y:S01]  /*1ee0*/  IABS R56, R58 ;  /* 0x0000003a00387213 */ /* 0x000fe20000000000 */
[----:B------:R-:W-:Y:S01]  /*1ef0*/  @!P2 IMAD.MOV R48, RZ, RZ, -R48 ;  /* 0x000000ffff30a224 */ /* 0x000fe200078e0a30 */
[C---:B------:R-:W-:Y:S01]  /*1f00*/  ISETP.GT.U32.AND P2, PT, R2.reuse, R124, PT ;  /* 0x0000007c0200720c */ /* 0x040fe20003f44070 */
[----:B------:R-:W-:Y:S01]  /*1f10*/  @!P6 IMAD.MOV R50, RZ, RZ, -R50 ;  /* 0x000000ffff32e224 */ /* 0x000fe200078e0a32 */
[----:B------:R-:W-:Y:S01]  /*1f20*/  ISETP.GT.U32.AND P6, PT, R2, R122, PT ;  /* 0x0000007a0200720c */ /* 0x000fe20003fc4070 */
[----:B------:R-:W-:Y:S01]  /*1f30*/  @!P5 IMAD.IADD R52, R52, 0x1, -R2 ;  /* 0x000000013434d824 */ /* 0x000fe200078e0a02 */
[----:B------:R-:W-:Y:S01]  /*1f40*/  ISETP.GE.AND P0, PT, R110, RZ, PT ;  /* 0x000000ff6e00720c */ /* 0x000fe20003f06270 */
[----:B------:R-:W-:Y:S01]  /*1f50*/  IMAD.HI.U32 R9, R3, R54, RZ ;  /* 0x0000003603097227 */ /* 0x000fe200078e00ff */
[----:B------:R-:W-:-:S02]  /*1f60*/  IABS R110, R78 ;  /* 0x0000004e006e7213 */ /* 0x000fc40000000000 */
[----:B------:R-:W-:Y:S01]  /*1f70*/  ISETP.GT.U32.AND P5, PT, R2, R52, PT ;  /* 0x000000340200720c */ /* 0x000fe20003fa4070 */
[----:B------:R-:W-:Y:S02]  /*1f80*/  IMAD.MOV R13, RZ, RZ, -R9 ;  /* 0x000000ffff0d7224 */ /* 0x000fe400078e0a09 */
[----:B------:R-:W-:-:S04]  /*1f90*/  IMAD.HI.U32 R9, R3, R56, RZ ;  /* 0x0000003803097227 */ /* 0x000fc800078e00ff */
[----:B------:R-:W-:Y:S01]  /*1fa0*/  @!P2 IMAD.IADD R124, R124, 0x1, -R2 ;  /* 0x000000017c7ca824 */ /* 0x000fe200078e0a02 */
[----:B------:R-:W-:Y:S01]  /*1fb0*/  ISETP.GE.AND P2, PT, R60, RZ, PT ;  /* 0x000000ff3c00720c */ /* 0x000fe20003f46270 */
[----:B------:R-:W-:Y:S01]  /*1fc0*/  IMAD R54, R2, R13, R54 ;  /* 0x0000000d02367224 */ /* 0x000fe200078e0236 */
[----:B------:R-:W-:Y:S01]  /*1fd0*/  IABS R60, R104 ;  /* 0x00000068003c7213 */ /* 0x000fe20000000000 */
[----:B------:R-:W-:Y:S02]  /*1fe0*/  IMAD.MOV R9, RZ, RZ, -R9 ;  /* 0x000000ffff097224 */ /* 0x000fe400078e0a09 */
[----:B------:R-:W-:-:S04]  /*1ff0*/  IMAD.HI.U32 R11, R3, R120, RZ ;  /* 0x00000078030b7227 */ /* 0x000fc800078e00ff */
[----:B------:R-:W-:Y:S02]  /*2000*/  @!P6 IMAD.IADD R122, R122, 0x1, -R2 ;  /* 0x000000017a7ae824 */ /* 0x000fe400078e0a02 */
[----:B------:R-:W-:Y:S01]  /*2010*/  @!P4 IMAD.MOV R124, RZ, RZ, -R124 ;  /* 0x000000ffff7cc224 */ /* 0x000fe200078e0a7c */
[C---:B------:R-:W-:Y:S01]  /*2020*/  ISETP.GT.U32.AND P4, PT, R2.reuse, R54, PT ;  /* 0x000000360200720c */ /* 0x040fe20003f84070 */
[C---:B------:R-:W-:Y:S01]  /*2030*/  IMAD R56, R2.reuse, R9, R56 ;  /* 0x0000000902387224 */ /* 0x040fe200078e0238 */
[----:B------:R-:W-:Y:S01]  /*2040*/  ISETP.GT.U32.AND P6, PT, R2, R122, PT ;  /* 0x0000007a0200720c */ /* 0x000fe20003fc4070 */
[----:B------:R-:W-:Y:S02]  /*2050*/  IMAD.MOV R11, RZ, RZ, -R11 ;  /* 0x000000ffff0b7224 */ /* 0x000fe400078e0a0b */
[----:B------:R-:W-:-:S04]  /*2060*/  IMAD.HI.U32 R9, R3, R118, RZ ;  /* 0x0000007603097227 */ /* 0x000fc800078e00ff */
[----:B------:R-:W-:Y:S01]  /*2070*/  @!P5 IMAD.IADD R52, R52, 0x1, -R2 ;  /* 0x000000013434d824 */ /* 0x000fe200078e0a02 */
[----:B------:R-:W-:Y:S01]  /*2080*/  ISETP.GE.AND P5, PT, R58, RZ, PT ;  /* 0x000000ff3a00720c */ /* 0x000fe20003fa6270 */
[C---:B------:R-:W-:Y:S01]  /*2090*/  IMAD R120, R2.reuse, R11, R120 ;  /* 0x0000000b02787224 */ /* 0x040fe200078e0278 */
[----:B------:R-:W-:Y:S01]  /*20a0*/  IABS R58, R62 ;  /* 0x0000003e003a7213 */ /* 0x000fe20000000000 */
[----:B------:R-:W-:Y:S02]  /*20b0*/  IMAD.MOV R9, RZ, RZ, -R9 ;  /* 0x000000ffff097224 */ /* 0x000fe400078e0a09 */
[----:B------:R-:W-:Y:S01]  /*20c0*/  @!P0 IMAD.MOV R52, RZ, RZ, -R52 ;  /* 0x000000ffff348224 */ /* 0x000fe200078e0a34 */
[C---:B------:R-:W-:Y:S01]  /*20d0*/  ISETP.GT.U32.AND P0, PT, R2.reuse, R120, PT ;  /* 0x000000780200720c */ /* 0x040fe20003f04070 */
[----:B------:R-:W-:Y:S02]  /*20e0*/  IMAD R118, R2, R9, R118 ;  /* 0x0000000902767224 */ /* 0x000fe400078e0276 */
[----:B------:R-:W-:-:S02]  /*20f0*/  @!P4 IMAD.IADD R54, R54, 0x1, -R2 ;  /* 0x000000013636c824 */ /* 0x000fc400078e0a02 */
[----:B------:R-:W-:Y:S01]  /*2100*/  @!P6 IMAD.IADD R122, R122, 0x1, -R2 ;  /* 0x000000017a7ae824 */ /* 0x000fe200078e0a02 */
[C---:B------:R-:W-:Y:S01]  /*2110*/  ISETP.GT.U32.AND P4, PT, R2.reuse, R118, PT ;  /* 0x000000760200720c */ /* 0x040fe20003f84070 */
[----:B------:R-:W-:Y:S01]  /*2120*/  IMAD.HI.U32 R9, R3, R58, RZ ;  /* 0x0000003a03097227 */ /* 0x000fe200078e00ff */
[----:B------:R-:W-:-:S03]  /*2130*/  ISETP.GT.U32.AND P6, PT, R2, R56, PT ;  /* 0x000000380200720c */ /* 0x000fc60003fc4070 */
[----:B------:R-:W-:Y:S02]  /*2140*/  @!P1 IMAD.MOV R122, RZ, RZ, -R122 ;  /* 0x000000ffff7a9224 */ /* 0x000fe400078e0a7a */
[----:B------:R-:W-:Y:S01]  /*2150*/  @!P0 IMAD.IADD R120, R120, 0x1, -R2 ;  /* 0x0000000178788824 */ /* 0x000fe200078e0a02 */
[C---:B------:R-:W-:Y:S01]  /*2160*/  ISETP.GT.U32.AND P0, PT, R2.reuse, R54, PT ;  /* 0x000000360200720c */ /* 0x040fe20003f04070 */
[----:B------:R-:W-:Y:S02]  /*2170*/  IMAD.MOV R9, RZ, RZ, -R9 ;  /* 0x000000ffff097224 */ /* 0x000fe400078e0a09 */
[----:B------:R-:W-:Y:S01]  /*2180*/  IMAD.HI.U32 R11, R3, R116, RZ ;  /* 0x00000074030b7227 */ /* 0x000fe200078e00ff */
[----:B------:R-:W-:-:S03]  /*2190*/  ISETP.GT.U32.AND P1, PT, R2, R120, PT ;  /* 0x000000780200720c */ /* 0x000fc60003f24070 */
[--C-:B------:R-:W-:Y:S02]  /*21a0*/  @!P4 IMAD.IADD R118, R118, 0x1, -R2.reuse ;  /* 0x000000017676c824 */ /* 0x100fe400078e0a02 */
[----:B------:R-:W-:Y:S02]  /*21b0*/  @!P6 IMAD.IADD R56, R56, 0x1, -R2 ;  /* 0x000000013838e824 */ /* 0x000fe400078e0a02 */
[C---:B------:R-:W-:Y:S01]  /*21c0*/  IMAD R58, R2.reuse, R9, R58 ;  /* 0x00000009023a7224 */ /* 0x040fe200078e023a */
[C---:B------:R-:W-:Y:S01]  /*21d0*/  ISETP.GT.U32.AND P4, PT, R2.reuse, R118, PT ;  /* 0x000000760200720c */ /* 0x040fe20003f84070 */
[----:B------:R-:W-:Y:S01]  /*21e0*/  IMAD.MOV R11, RZ, RZ, -R11 ;  /* 0x000000ffff0b7224 */ /* 0x000fe200078e0a0b */
[----:B------:R-:W-:Y:S01]  /*21f0*/  ISETP.GT.U32.AND P6, PT, R2, R56, PT ;  /* 0x000000380200720c */ /* 0x000fe20003fc4070 */
[----:B------:R-:W-:-:S04]  /*2200*/  IMAD.HI.U32 R9, R3, R60, RZ ;  /* 0x0000003c03097227 */ /* 0x000fc800078e00ff */
[----:B------:R-:W-:Y:S01]  /*2210*/  IMAD R116, R2, R11, R116 ;  /* 0x0000000b02747224 */ /* 0x000fe200078e0274 */
[----:B------:R-:W-:Y:S01]  /*2220*/  IABS R11, R68 ;  /* 0x00000044000b7213 */ /* 0x000fe20000000000 */
[----:B------:R-:W-:Y:S02]  /*2230*/  IMAD.MOV R9, RZ, RZ, -R9 ;  /* 0x000000ffff097224 */ /* 0x000fe400078e0a09 */
[--C-:B------:R-:W-:Y:S01]  /*2240*/  @!P0 IMAD.IADD R54, R54, 0x1, -R2.reuse ;  /* 0x0000000136368824 */ /* 0x100fe200078e0a02 */
[----:B------:R-:W-:Y:S01]  /*2250*/  ISETP.GT.U32.AND P0, PT, R2, R58, PT ;  /* 0x0000003a0200720c */ /* 0x000fe20003f04070 */
[----:B------:R-:W-:Y:S01]  /*2260*/  @!P1 IMAD.IADD R120, R120, 0x1, -R2 ;  /* 0x0000000178789824 */ /* 0x000fe200078e0a02 */
[C---:B------:R-:W-:Y:S01]  /*2270*/  ISETP.GT.U32.AND P1, PT, R2.reuse, R116, PT ;  /* 0x000000740200720c */ /* 0x040fe20003f24070 */
[----:B------:R-:W-:Y:S02]  /*2280*/  IMAD R60, R2, R9, R60 ;  /* 0x00000009023c7224 */ /* 0x000fe400078e023c */
[----:B------:R-:W-:-:S02]  /*2290*/  @!P4 IMAD.IADD R118, R118, 0x1, -R2 ;  /* 0x000000017676c824 */ /* 0x000fc400078e0a02 */
[--C-:B------:R-:W-:Y:S01]  /*22a0*/  @!P6 IMAD.IADD R56, R56, 0x1, -R2.reuse ;  /* 0x000000013838e824 */ /* 0x100fe200078e0a02 */
[----:B------:R-:W-:Y:S01]  /*22b0*/  ISETP.GT.U32.AND P4, PT, R2, R60, PT ;  /* 0x0000003c0200720c */ /* 0x000fe20003f84070 */
[----:B------:R-:W-:Y:S01]  /*22c0*/  IMAD.HI.U32 R9, R3, R114, RZ ;  /* 0x0000007203097227 */ /* 0x000fe200078e00ff */
[----:B------:R-:W-:Y:S02]  /*22d0*/  ISETP.GE.AND P6, PT, R108, RZ, PT ;  /* 0x000000ff6c00720c */ /* 0x000fe40003fc6270 */
[----:B------:R-:W-:Y:S01]  /*22e0*/  IABS R108, R72 ;  /* 0x00000048006c7213 */ /* 0x000fe20000000000 */
[--C-:B------:R-:W-:Y:S01]  /*22f0*/  @!P0 IMAD.IADD R58, R58, 0x1, -R2.reuse ;  /* 0x000000013a3a8824 */ /* 0x100fe200078e0a02 */
[----:B------:R-:W-:Y:S01]  /*2300*/  ISETP.GE.AND P0, PT, R62, RZ, PT ;  /* 0x000000ff3e00720c */ /* 0x000fe20003f06270 */
[----:B------:R-:W-:Y:S02]  /*2310*/  IMAD.MOV R9, RZ, RZ, -R9 ;  /* 0x000000ffff097224 */ /* 0x000fe400078e0a09 */
[----:B------:R-:W-:Y:S01]  /*2320*/  @!P1 IMAD.IADD R116, R116, 0x1, -R2 ;  /* 0x0000000174749824 */ /* 0x000fe200078e0a02 */
[----:B------:R-:W-:Y:S01]  /*2330*/  ISETP.GE.AND P1, PT, R106, RZ, PT ;  /* 0x000000ff6a00720c */ /* 0x000fe20003f26270 */
[----:B------:R-:W-:Y:S01]  /*2340*/  IMAD.MOV.U32 R62, RZ, RZ, R11 ;  /* 0x000000ffff3e7224 */ /* 0x000fe200078e000b */
[----:B------:R-:W-:Y:S01]  /*2350*/  IABS R106, R149 ;  /* 0x00000095006a7213 */ /* 0x000fe20000000000 */
[----:B------:R-:W-:-:S02]  /*2360*/  IMAD R114, R2, R9, R114 ;  /* 0x0000000902727224 */ /* 0x000fc400078e0272 */
[----:B------:R-:W-:Y:S01]  /*2370*/  @!P4 IMAD.IADD R60, R60, 0x1, -R2 ;  /* 0x000000013c3cc824 */ /* 0x000fe200078e0a02 */
[----:B------:R-:W-:Y:S01]  /*2380*/  ISETP.GT.U32.AND P4, PT, R2, R116, PT ;  /* 0x000000740200720c */ /* 0x000fe20003f84070 */
[----:B------:R-:W-:-:S04]  /*2390*/  IMAD.HI.U32 R9, R3, R62, RZ ;  /* 0x0000003e03097227 */ /* 0x000fc800078e00ff */
[----:B------:R-:W-:Y:S01]  /*23a0*/  @!P6 IMAD.MOV R118, RZ, RZ, -R118 ;  /* 0x000000ffff76e224 */ /* 0x000fe200078e0a76 */
[----:B------:R-:W-:Y:S01]  /*23b0*/  ISETP.GT.U32.AND P6, PT, R2, R114, PT ;  /* 0x000000720200720c */ /* 0x000fe20003fc4070 */
[----:B------:R-:W-:-:S04]  /*23c0*/  IMAD.HI.U32 R11, R3, R112, RZ ;  /* 0x00000070030b7227 */ /* 0x000fc800078e00ff */
[----:B------:R-:W-:Y:S02]  /*23d0*/  IMAD.MOV R9, RZ, RZ, -R9 ;  /* 0x000000ffff097224 */ /* 0x000fe400078e0a09 */
[----:B------:R-:W-:Y:S02]  /*23e0*/  IMAD.MOV R11, RZ, RZ, -R11 ;  /* 0x000000ffff0b7224 */ /* 0x000fe400078e0a0b */
[C---:B------:R-:W-:Y:S01]  /*23f0*/  IMAD R62, R2.reuse, R9, R62 ;  /* 0x00000009023e7224 */ /* 0x040fe200078e023e */
[----:B------:R-:W-:Y:S01]  /*2400*/  IABS R9, R70 ;  /* 0x0000004600097213 */ /* 0x000fe20000000000 */
[----:B------:R-:W-:Y:S02]  /*2410*/  IMAD R112, R2, R11, R112 ;  /* 0x0000000b02707224 */ /* 0x000fe400078e0270 */
[--C-:B------:R-:W-:Y:S01]  /*2420*/  @!P4 IMAD.IADD R116, R116, 0x1, -R2.reuse ;  /* 0x000000017474c824 */ /* 0x100fe200078e0a02 */
[----:B------:R-:W-:Y:S01]  /*2430*/  ISETP.GT.U32.AND P4, PT, R2, R62, PT ;  /* 0x0000003e0200720c */ /* 0x000fe20003f84070 */
[----:B------:R-:W-:Y:S01]  /*2440*/  @!P6 IMAD.IADD R114, R114, 0x1, -R2 ;  /* 0x000000017272e824 */ /* 0x000fe200078e0a02 */
[C---:B------:R-:W-:Y:S01]  /*2450*/  ISETP.GT.U32.AND P6, PT, R2.reuse, R112, PT ;  /* 0x000000700200720c */ /* 0x040fe20003fc4070 */
[----:B------:R-:W-:Y:S01]  /*2460*/  @!P2 IMAD.MOV R120, RZ, RZ, -R120 ;  /* 0x000000ffff78a224 */ /* 0x000fe200078e0a78 */
[----:B------:R-:W-:Y:S01]  /*2470*/  ISETP.GT.U32.AND P2, PT, R2, R60, PT ;  /* 0x0000003c0200720c */ /* 0x000fe20003f44070 */
[----:B------:R-:W-:-:S04]  /*2480*/  IMAD.HI.U32 R11, R3, R110, RZ ;  /* 0x0000006e030b7227 */ /* 0x000fc800078e00ff */
[----:B------:R-:W-:Y:S02]  /*2490*/  IMAD.MOV R11, RZ, RZ, -R11 ;  /* 0x000000ffff0b7224 */ /* 0x000fe400078e0a0b */
[----:B------:R-:W-:Y:S01]  /*24a0*/  @!P5 IMAD.MOV R56, RZ, RZ, -R56 ;  /* 0x000000ffff38d224 */ /* 0x000fe200078e0a38 */
[----:B------:R-:W-:Y:S01]  /*24b0*/  ISETP.GE.AND P5, PT, R104, RZ, PT ;  /* 0x000000ff6800720c */ /* 0x000fe20003fa6270 */
[--C-:B------:R-:W-:Y:S01]  /*24c0*/  @!P4 IMAD.IADD R62, R62, 0x1, -R2.reuse ;  /* 0x000000013e3ec824 */ /* 0x100fe200078e0a02 */
[----:B------:R-:W-:Y:S01]  /*24d0*/  ISETP.GT.U32.AND P4, PT, R2, R114, PT ;  /* 0x000000720200720c */ /* 0x000fe20003f84070 */
[--C-:B------:R-:W-:Y:S01]  /*24e0*/  @!P6 IMAD.IADD R112, R112, 0x1, -R2.reuse ;  /* 0x000000017070e824 */ /* 0x100fe200078e0a02 */
[----:B------:R-:W-:Y:S01]  /*24f0*/  IABS R104, R148 ;  /* 0x0000009400687213 */ /* 0x000fe20000000000 */
[----:B------:R-:W-:Y:S01]  /*2500*/  @!P2 IMAD.IADD R60, R60, 0x1, -R2 ;  /* 0x000000013c3ca824 */ /* 0x000fe200078e0a02 */
[C---:B------:R-:W-:Y:S01]  /*2510*/  ISETP.GT.U32.AND P6, PT, R2.reuse, R62, PT ;  /* 0x0000003e0200720c */ /* 0x040fe20003fc4070 */
[----:B------:R-:W-:Y:S01]  /*2520*/  IMAD R110, R2, R11, R110 ;  /* 0x0000000b026e7224 */ /* 0x000fe200078e026e */
[----:B------:R-:W-:Y:S01]  /*2530*/  ISETP.GE.AND P2, PT, R68, RZ, PT ;  /* 0x000000ff4400720c */ /* 0x000fe20003f46270 */
[----:B------:R-:W-:-:S02]  /*2540*/  IMAD.MOV.U32 R68, RZ, RZ, R9 ;  /* 0x000000ffff447224 */ /* 0x000fc400078e0009 */
[----:B------:R-:W-:Y:S01]  /*2550*/  @!P1 IMAD.MOV R116, RZ, RZ, -R116 ;  /* 0x000000ffff749224 */ /* 0x000fe200078e0a74 */
[----:B------:R-:W-:Y:S01]  /*2560*/  ISETP.GT.U32.AND P1, PT, R2, R112, PT ;  /* 0x000000700200720c */ /* 0x000fe20003f24070 */
[----:B------:R-:W-:-:S04]  /*2570*/  IMAD.HI.U32 R9, R3, R68, RZ ;  /* 0x0000004403097227 */ /* 0x000fc800078e00ff */
[----:B------:R-:W-:Y:S02]  /*2580*/  IMAD.MOV R9, RZ, RZ, -R9 ;  /* 0x000000ffff097224 */ /* 0x000fe400078e0a09 */
[----:B------:R-:W-:Y:S01]  /*2590*/  @!P6 IMAD.IADD R62, R62, 0x1, -R2 ;  /* 0x000000013e3ee824 */ /* 0x000fe200078e0a02 */
[C---:B------:R-:W-:Y:S01]  /*25a0*/  ISETP.GT.U32.AND P6, PT, R2.reuse, R110, PT ;  /* 0x0000006e0200720c */ /* 0x040fe20003fc4070 */
[----:B------:R-:W-:Y:S02]  /*25b0*/  IMAD R68, R2, R9, R68 ;  /* 0x0000000902447224 */ /* 0x000fe400078e0244 */
[----:B------:R-:W-:-:S04]  /*25c0*/  IMAD.HI.U32 R9, R3, R12, RZ ;  /* 0x0000000c03097227 */ /* 0x000fc800078e00ff */
[----:B------:R-:W-:Y:S02]  /*25d0*/  IMAD.MOV R9, RZ, RZ, -R9 ;  /* 0x000000ffff097224 */ /* 0x000fe400078e0a09 */
[----:B------:R-:W-:Y:S01]  /*25e0*/  @!P4 IMAD.IADD R114, R114, 0x1, -R2 ;  /* 0x000000017272c824 */ /* 0x000fe200078e0a02 */
[----:B------:R-:W-:Y:S01]  /*25f0*/  ISETP.GT.U32.AND P4, PT, R2, R68, PT ;  /* 0x000000440200720c */ /* 0x000fe20003f84070 */
[----:B------:R-:W-:Y:S01]  /*2600*/  @!P5 IMAD.MOV R60, RZ, RZ, -R60 ;  /* 0x000000ffff3cd224 */ /* 0x000fe200078e0a3c */
[----:B------:R-:W-:Y:S01]  /*2610*/  ISETP.GE.AND P5, PT, R70, RZ, PT ;  /* 0x000000ff4600720c */ /* 0x000fe20003fa6270 */
[----:B------:R-:W-:Y:S02]  /*2620*/  @!P6 IMAD.IADD R110, R110, 0x1, -R2 ;  /* 0x000000016e6ee824 */ /* 0x000fe400078e0a02 */
[C---:B------:R-:W-:Y:S01]  /*2630*/  IMAD R70, R2.reuse, R9, R12 ;  /* 0x0000000902467224 */ /* 0x040fe200078e020c */
[----:B------:R-:W-:Y:S01]  /*2640*/  IABS R12, R76 ;  /* 0x0000004c000c7213 */ /* 0x000fe20000000000 */
[----:B------:R-:W-:Y:S01]  /*2650*/  IMAD.HI.U32 R9, R3, R108, RZ ;  /* 0x0000006c03097227 */ /* 0x000fe200078e00ff */
[----:B------:R-:W-:-:S03]  /*2660*/  ISETP.GT.U32.AND P6, PT, R2, R110, PT ;  /* 0x0000006e0200720c */ /* 0x000fc60003fc4070 */
[----:B------:R-:W-:Y:S01]  /*2670*/  @!P1 IMAD.IADD R112, R112, 0x1, -R2 ;  /* 0x0000000170709824 */ /* 0x000fe200078e0a02 */
[----:B------:R-:W-:Y:S01]  /*2680*/  ISETP.GT.U32.AND P1, PT, R2, R70, PT ;  /* 0x000000460200720c */ /* 0x000fe20003f24070 */
[----:B------:R-:W-:Y:S02]  /*2690*/  IMAD.MOV R11, RZ, RZ, -R9 ;  /* 0x000000ffff0b7224 */ /* 0x000fe400078e0a09 */
[----:B------:R-:W-:-:S04]  /*26a0*/  IMAD.HI.U32 R9, R3, R12, RZ ;  /* 0x0000000c03097227 */ /* 0x000fc800078e00ff */
[----:B------:R-:W-:Y:S02]  /*26b0*/  IMAD R108, R2, R11, R108 ;  /* 0x0000000b026c7224 */ /* 0x000fe400078e026c */
[--C-:B------:R-:W-:Y:S02]  /*26c0*/  @!P4 IMAD.IADD R68, R68, 0x1, -R2.reuse ;  /* 0x000000014444c824 */ /* 0x100fe400078e0a02 */
[----:B------:R-:W-:Y:S01]  /*26d0*/  @!P6 IMAD.IADD R110, R110, 0x1, -R2 ;  /* 0x000000016e6ee824 */ /* 0x000fe200078e0a02 */
[C---:B------:R-:W-:Y:S01]  /*26e0*/  ISETP.GT.U32.AND P6, PT, R2.reuse, R108, PT ;  /* 0x0000006c0200720c */ /* 0x040fe20003fc4070 */
[----:B------:R-:W-:Y:S01]  /*26f0*/  IMAD.MOV R13, RZ, RZ, -R9 ;  /* 0x000000ffff0d7224 */ /* 0x000fe200078e0a09 */
[----:B------:R-:W-:Y:S01]  /*2700*/  ISETP.GT.U32.AND P4, PT, R2, R68, PT ;  /* 0x000000440200720c */ /* 0x000fe20003f84070 */
[----:B------:R-:W-:-:S04]  /*2710*/  IMAD.HI.U32 R9, R3, R106, RZ ;  /* 0x0000006a03097227 */ /* 0x000fc800078e00ff */
[----:B------:R-:W-:Y:S02]  /*2720*/  @!P1 IMAD.IADD R70, R70, 0x1, -R2 ;  /* 0x0000000146469824 */ /* 0x000fe400078e0a02 */
[----:B------:R-:W-:Y:S02]  /*2730*/  IMAD.MOV R9, RZ, RZ, -R9 ;  /* 0x000000ffff097224 */ /* 0x000fe400078e0a09 */
[----:B------:R-:W-:Y:S01]  /*2740*/  @!P3 IMAD.MOV R54, RZ, RZ, -R54 ;  /* 0x000000ffff36b224 */ /* 0x000fe200078e0a36 */
[C---:B------:R-:W-:Y:S01]  /*2750*/  ISETP.GT.U32.AND P1, PT, R2.reuse, R70, PT ;  /* 0x000000460200720c */ /* 0x040fe20003f24070 */
[C---:B------:R-:W-:Y:S01]  /*2760*/  IMAD R106, R2.reuse, R9, R106 ;  /* 0x00000009026a7224 */ /* 0x040fe200078e026a */
[----:B------:R-:W-:Y:S01]  /*2770*/  ISETP.GT.U32.AND P3, PT, R2, R58, PT ;  /* 0x0000003a0200720c */ /* 0x000fe20003f64070 */
[--C-:B------:R-:W-:Y:S02]  /*2780*/  @!P6 IMAD.IADD R108, R108, 0x1, -R2.reuse ;  /* 0x000000016c6ce824 */ /* 0x100fe400078e0a02 */
[----:B------:R-:W-:Y:S01]  /*2790*/  @!P4 IMAD.IADD R68, R68, 0x1, -R2 ;  /* 0x000000014444c824 */ /* 0x000fe200078e0a02 */
[----:B------:R-:W-:Y:S01]  /*27a0*/  ISETP.GT.U32.AND P6, PT, R2, R106, PT ;  /* 0x0000006a0200720c */ /* 0x000fe20003fc4070 */
[----:B------:R-:W-:Y:S01]  /*27b0*/  IMAD.HI.U32 R9, R3, R104, RZ ;  /* 0x0000006803097227 */ /* 0x000fe200078e00ff */
[----:B------:R-:W-:-:S03]  /*27c0*/  ISETP.GE.AND P4, PT, R72, RZ, PT ;  /* 0x000000ff4800720c */ /* 0x000fc60003f86270 */
[----:B------:R-:W-:Y:S01]  /*27d0*/  @!P2 IMAD.MOV R62, RZ, RZ, -R62 ;  /* 0x000000ffff3ea224 */ /* 0x000fe200078e0a3e */
[----:B------:R-:W-:Y:S01]  /*27e0*/  ISETP.GE.AND P2, PT, R74, RZ, PT ;  /* 0x000000ff4a00720c */ /* 0x000fe20003f46270 */
[----:B------:R-:W-:Y:S01]  /*27f0*/  IMAD R72, R2, R13, R12 ;  /* 0x0000000d02487224 */ /* 0x000fe200078e020c */
[----:B------:R-:W-:Y:S01]  /*2800*/  IABS R74, R80 ;  /* 0x00000050004a7213 */ /* 0x000fe20000000000 */
[----:B------:R-:W-:Y:S01]  /*2810*/  IMAD.MOV R9, RZ, RZ, -R9 ;  /* 0x000000ffff097224 */ /* 0x000fe200078e0a09 */
[----:B------:R-:W-:Y:S01]  /*2820*/  IABS R13, R98 ;  /* 0x00000062000d7213 */ /* 0x000fe20000000000 */
[--C-:B------:R-:W-:Y:S01]  /*2830*/  @!P1 IMAD.IADD R70, R70, 0x1, -R2.reuse ;  /* 0x0000000146469824 */ /* 0x100fe200078e0a02 */
[----:B------:R-:W-:Y:S01]  /*2840*/  ISETP.GT.U32.AND P1, PT, R2, R72, PT ;  /* 0x000000480200720c */ /* 0x000fe20003f24070 */
[----:B------:R-:W-:Y:S01]  /*2850*/  @!P3 IMAD.IADD R58, R58, 0x1, -R2 ;  /* 0x000000013a3ab824 */ /* 0x000fe200078e0a02 */
[----:B------:R-:W-:Y:S01]  /*2860*/  ISETP.GE.AND P3, PT, R102, RZ, PT ;  /* 0x000000ff6600720c */ /* 0x000fe20003f66270 */
[----:B------:R-:W-:Y:S01]  /*2870*/  IMAD.HI.U32 R11, R3, R74, RZ ;  /* 0x0000004a030b7227 */ /* 0x000fe200078e00ff */
[----:B------:R-:W-:-:S03]  /*2880*/  IABS R102, R147 ;  /* 0x0000009300667213 */ /* 0x000fc60000000000 */
[----:B------:R-:W-:Y:S02]  /*2890*/  IMAD R104, R2, R9, R104 ;  /* 0x0000000902687224 */ /* 0x000fe400078e0268 */
[----:B------:R-:W-:Y:S01]  /*28a0*/  @!P0 IMAD.MOV R58, RZ, RZ, -R58 ;  /* 0x000000ffff3a8224 */ /* 0x000fe200078e0a3a */
[----:B------:R-:W-:Y:S01]  /*28b0*/  ISETP.GE.AND P0, PT, R100, RZ, PT ;  /* 0x000000ff6400720c */ /* 0x000fe20003f06270 */
[----:B------:R-:W-:Y:S01]  /*28c0*/  IMAD.MOV R11, RZ, RZ, -R11 ;  /* 0x000000ffff0b7224 */ /* 0x000fe200078e0a0b */
[----:B------:R-:W-:Y:S01]  /*28d0*/  IABS R100, R94 ;  /* 0x0000005e00647213 */ /* 0x000fe20000000000 */
[----:B------:R-:W-:Y:S01]  /*28e0*/  @!P6 IMAD.IADD R106, R106, 0x1, -R2 ;  /* 0x000000016a6ae824 */ /* 0x000fe200078e0a02 */
[C---:B------:R-:W-:Y:S01]  /*28f0*/  ISETP.GT.U32.AND P6, PT, R2.reuse, R104, PT ;  /* 0x000000680200720c */ /* 0x040fe20003fc4070 */
[----:B------:R-:W-:Y:S02]  /*2900*/  IMAD R74, R2, R11, R74 ;  /* 0x0000000b024a7224 */ /* 0x000fe400078e024a */
[----:B------:R-:W-:-:S02]  /*2910*/  @!P1 IMAD.IADD R72, R72, 0x1, -R2 ;  /* 0x0000000148489824 */ /* 0x000fc400078e0a02 */
[----:B------:R-:W-:Y:S01]  /*2920*/  @!P3 IMAD.MOV R114, RZ, RZ, -R114 ;  /* 0x000000ffff72b224 */ /* 0x000fe200078e0a72 */
[----:B------:R-:W-:Y:S01]  /*2930*/  ISETP.GT.U32.AND P1, PT, R2, R74, PT ;  /* 0x0000004a0200720c */ /* 0x000fe20003f24070 */
[----:B------:R-:W-:Y:S01]  /*2940*/  IMAD.HI.U32 R9, R3, R13, RZ ;  /* 0x0000000d03097227 */ /* 0x000fe200078e00ff */
[----:B------:R-:W-:Y:S02]  /*2950*/  ISETP.GE.AND P3, PT, R78, RZ, PT ;  /* 0x000000ff4e00720c */ /* 0x000fe40003f66270 */
[----:B------:R-:W-:Y:S01]  /*2960*/  IABS R78, R82 ;  /* 0x00000052004e7213 */ /* 0x000fe20000000000 */
[----:B------:R-:W-:Y:S01]  /*2970*/  @!P0 IMAD.MOV R112, RZ, RZ, -R112 ;  /* 0x000000ffff708224 */ /* 0x000fe200078e0a70 */
[----:B------:R-:W-:Y:S01]  /*2980*/  ISETP.GT.U32.AND P0, PT, R2, R108, PT ;  /* 0x0000006c0200720c */ /* 0x000fe20003f04070 */
[----:B------:R-:W-:Y:S02]  /*2990*/  @!P6 IMAD.IADD R104, R104, 0x1, -R2 ;  /* 0x000000016868e824 */ /* 0x000fe400078e0a02 */
[----:B------:R-:W-:-:S02]  /*29a0*/  IMAD.MOV R14, RZ, RZ, -R9 ;  /* 0x000000ffff0e7224 */ /* 0x000fc400078e0a09 */
[----:B------:R-:W-:Y:S01]  /*29b0*/  IMAD.HI.U32 R9, R3, R100, RZ ;  /* 0x0000006403097227 */ /* 0x000fe200078e00ff */
[----:B------:R-:W-:-:S03]  /*29c0*/  ISETP.GT.U32.AND P6, PT, R2, R104, PT ;  /* 0x000000680200720c */ /* 0x000fc60003fc4070 */
[----:B------:R-:W-:Y:S01]  /*29d0*/  @!P1 IMAD.IADD R74, R74, 0x1, -R2 ;  /* 0x000000014a4a9824 */ /* 0x000fe200078e0a02 */
[----:B------:R-:W-:Y:S01]  /*29e0*/  ISETP.GE.AND P1, PT, R76, RZ, PT ;  /* 0x000000ff4c00720c */ /* 0x000fe20003f26270 */
[----:B------:R-:W-:Y:S01]  /*29f0*/  @!P5 IMAD.MOV R68, RZ, RZ, -R68 ;  /* 0x000000ffff44d224 */ /* 0x000fe200078e0a44 */
[----:B------:R-:W-:Y:S01]  /*2a00*/  ISETP.GT.U32.AND P5, PT, R2, R72, PT ;  /* 0x000000480200720c */ /* 0x000fe20003fa4070 */
[----:B------:R-:W-:-:S04]  /*2a10*/  IMAD.HI.U32 R11, R3, R102, RZ ;  /* 0x00000066030b7227 */ /* 0x000fc800078e00ff */
[C---:B------:R-:W-:Y:S01]  /*2a20*/  IMAD R76, R2.reuse, R14, R13 ;  /* 0x0000000e024c7224 */ /* 0x040fe200078e020d */
[----:B------:R-:W-:Y:S01]  /*2a30*/  IABS R13, R146 ;  /* 0x00000092000d7213 */ /* 0x000fe20000000000 */
[----:B------:R-:W-:Y:S01]  /*2a40*/  IMAD.MOV R9, RZ, RZ, -R9 ;  /* 0x000000ffff097224 */ /* 0x000fe200078e0a09 */
[----:B------:R-:W-:Y:S01]  /*2a50*/  IABS R14, R85 ;  /* 0x00000055000e7213 */ /* 0x000fe20000000000 */
[----:B------:R-:W-:Y:S01]  /*2a60*/  @!P3 IMAD.MOV R110, RZ, RZ, -R110 ;  /* 0x000000ffff6eb224 */ /* 0x000fe200078e0a6e */
[----:B------:R-:W-:Y:S01]  /*2a70*/  ISETP.GT.U32.AND P3, PT, R2, R106, PT ;  /* 0x0000006a0200720c */ /* 0x000fe20003f64070 */
[----:B------:R-:W-:-:S04]  /*2a80*/  IMAD.HI.U32 R12, R3, R78, RZ ;  /* 0x0000004e030c7227 */ /* 0x000fc800078e00ff */
[----:B------:R-:W-:Y:S02]  /*2a90*/  IMAD.MOV R11, RZ, RZ, -R11 ;  /* 0x000000ffff0b7224 */ /* 0x000fe400078e0a0b */
[----:B------:R-:W-:Y:S02]  /*2aa0*/  IMAD R100, R2, R9, R100 ;  /* 0x0000000902647224 */ /* 0x000fe400078e0264 */
[----:B------:R-:W-:Y:S01]  /*2ab0*/  @!P0 IMAD.IADD R108, R108, 0x1, -R2 ;  /* 0x000000016c6c8824 */ /* 0x000fe200078e0a02 */
[C---:B------:R-:W-:Y:S01]  /*2ac0*/  ISETP.GT.U32.AND P0, PT, R2.reuse, R76, PT ;  /* 0x0000004c0200720c */ /* 0x040fe20003f04070 */
[----:B------:R-:W-:Y:S01]  /*2ad0*/  IMAD.MOV R15, RZ, RZ, -R12 ;  /* 0x000000ffff0f7224 */ /* 0x000fe200078e0a0c */
[----:B------:R-:W-:Y:S01]  /*2ae0*/  IABS R12, R96 ;  /* 0x00000060000c7213 */ /* 0x000fe20000000000 */
[----:B------:R-:W-:Y:S02]  /*2af0*/  IMAD R102, R2, R11, R102 ;  /* 0x0000000b02667224 */ /* 0x000fe400078e0266 */
[----:B------:R-:W-:Y:S01]  /*2b00*/  @!P6 IMAD.IADD R104, R104, 0x1, -R2 ;  /* 0x000000016868e824 */ /* 0x000fe200078e0a02 */
[C---:B------:R-:W-:Y:S01]  /*2b10*/  ISETP.GT.U32.AND P6, PT, R2.reuse, R100, PT ;  /* 0x000000640200720c */ /* 0x040fe20003fc4070 */
[----:B------:R-:W-:-:S02]  /*2b20*/  IMAD R78, R2, R15, R78 ;  /* 0x0000000f024e7224 */ /* 0x000fc400078e024e */
[--C-:B------:R-:W-:Y:S01]  /*2b30*/  @!P5 IMAD.IADD R72, R72, 0x1, -R2.reuse ;  /* 0x000000014848d824 */ /* 0x100fe200078e0a02 */
[----:B------:R-:W-:Y:S01]  /*2b40*/  ISETP.GT.U32.AND P5, PT, R2, R102, PT ;  /* 0x000000660200720c */ /* 0x000fe20003fa4070 */
[--C-:B------:R-:W-:Y:S01]  /*2b50*/  @!P3 IMAD.IADD R106, R106, 0x1, -R2.reuse ;  /* 0x000000016a6ab824 */ /* 0x100fe200078e0a02 */
[----:B------:R-:W-:Y:S01]  /*2b60*/  ISETP.GT.U32.AND P3, PT, R2, R78, PT ;  /* 0x0000004e0200720c */ /* 0x000fe20003f64070 */
[----:B------:R-:W-:Y:S01]  /*2b70*/  @!P0 IMAD.IADD R76, R76, 0x1, -R2 ;  /* 0x000000014c4c8824 */ /* 0x000fe200078e0a02 */
[----:B------:R-:W-:Y:S01]  /*2b80*/  ISETP.GE.AND P0, PT, R80, RZ, PT ;  /* 0x000000ff5000720c */ /* 0x000fe20003f06270 */
[----:B------:R-:W-:Y:S01]  /*2b90*/  @!P2 IMAD.MOV R70, RZ, RZ, -R70 ;  /* 0x000000ffff46a224 */ /* 0x000fe200078e0a46 */
[----:B------:R-:W-:Y:S01]  /*2ba0*/  ISETP.GT.U32.AND P2, PT, R2, R74, PT ;  /* 0x0000004a0200720c */ /* 0x000fe20003f44070 */
[----:B------:R-:W-:-:S04]  /*2bb0*/  IMAD.HI.U32 R11, R3, R13, RZ ;  /* 0x0000000d030b7227 */ /* 0x000fc800078e00ff */
[--C-:B------:R-:W-:Y:S01]  /*2bc0*/  @!P6 IMAD.IADD R100, R100, 0x1, -R2.reuse ;  /* 0x000000016464e824 */ /* 0x100fe200078e0a02 */
[----:B------:R-:W-:Y:S01]  /*2bd0*/  ISETP.GT.U32.AND P6, PT, R2, R76, PT ;  /* 0x0000004c0200720c */ /* 0x000fe20003fc4070 */
[----:B------:R-:W-:Y:S01]  /*2be0*/  @!P5 IMAD.IADD R102, R102, 0x1, -R2 ;  /* 0x000000016666d824 */ /* 0x000fe200078e0a02 */
[----:B------:R-:W-:Y:S01]  /*2bf0*/  ISETP.GE.AND P5, PT, R148, RZ, PT ;  /* 0x000000ff9400720c */ /* 0x000fe20003fa6270 */
[----:B------:R-:W-:Y:S01]  /*2c00*/  IMAD.MOV R11, RZ, RZ, -R11 ;  /* 0x000000ffff0b7224 */ /* 0x000fe200078e0a0b */
[----:B------:R-:W-:Y:S01]  /*2c10*/  IABS R148, R23 ;  /* 0x0000001700947213 */ /* 0x000fe20000000000 */
[----:B------:R-:W-:-:S04]  /*2c20*/  IMAD.HI.U32 R9, R3, R12, RZ ;  /* 0x0000000c03097227 */ /* 0x000fc800078e00ff */
[----:B------:R-:W-:Y:S01]  /*2c30*/  @!P3 IMAD.IADD R78, R78, 0x1, -R2 ;  /* 0x000000014e4eb824 */ /* 0x000fe200078e0a02 */
[----:B------:R-:W-:Y:S01]  /*2c40*/  ISETP.GE.AND P3, PT, R98, RZ, PT ;  /* 0x000000ff6200720c */ /* 0x000fe20003f66270 */
[----:B------:R-:W-:Y:S01]  /*2c50*/  @!P1 IMAD.MOV R72, RZ, RZ, -R72 ;  /* 0x000000ffff489224 */ /* 0x000fe200078e0a48 */
[C---:B------:R-:W-:Y:S01]  /*2c60*/  ISETP.GT.U32.AND P1, PT, R2.reuse, R102, PT ;  /* 0x000000660200720c */ /* 0x040fe20003f24070 */
[----:B------:R-:W-:Y:S01]  /*2c70*/  @!P4 IMAD.MOV R108, RZ, RZ, -R108 ;  /* 0x000000ffff6cc224 */ /* 0x000fe200078e0a6c */
[C---:B------:R-:W-:Y:S01]  /*2c80*/  ISETP.GT.U32.AND P4, PT, R2.reuse, R100, PT ;  /* 0x000000640200720c */ /* 0x040fe20003f84070 */
        /* <DEDUP_REMOVED lines=10> */
[----:B------:R-:W-:-:S04]  /*2d30*/  IMAD.HI.U32 R9, R3, R11, RZ ;  /* 0x0000000b03097227 */ /* 0x000fc800078e00ff */
[----:B------:R-:W-:Y:S01]  /*2d40*/  @!P0 IMAD.MOV R74, RZ, RZ, -R74 ;  /* 0x000000ffff4a8224 */ /* 0x000fe200078e0a4a */
[----:B------:R-:W-:Y:S01]  /*2d50*/  ISETP.GT.U32.AND P0, PT, R2, R80, PT ;  /* 0x000000500200720c */ /* 0x000fe20003f04070 */
[----:B------:R-:W-:Y:S02]  /*2d60*/  IMAD.MOV R9, RZ, RZ, -R9 ;  /* 0x000000ffff097224 */ /* 0x000fe400078e0a09 */
[----:B------:R-:W-:Y:S01]  /*2d70*/  @!P1 IMAD.IADD R102, R102, 0x1, -R2 ;  /* 0x0000000166669824 */ /* 0x000fe200078e0a02 */
[----:B------:R-:W-:Y:S01]  /*2d80*/  ISETP.GE.AND P1, PT, R82, RZ, PT ;  /* 0x000000ff5200720c */ /* 0x000fe20003f26270 */
[----:B------:R-:W-:Y:S01]  /*2d90*/  @!P5 IMAD.MOV R104, RZ, RZ, -R104 ;  /* 0x000000ffff68d224 */ /* 0x000fe200078e0a68 */
[----:B------:R-:W-:Y:S01]  /*2da0*/  ISETP.GE.AND P5, PT, R147, RZ, PT ;  /* 0x000000ff9300720c */ /* 0x000fe20003fa6270 */
[--C-:B------:R-:W-:Y:S01]  /*2db0*/  @!P4 IMAD.IADD R100, R100, 0x1, -R2.reuse ;  /* 0x000000016464c824 */ /* 0x100fe200078e0a02 */
[----:B------:R-:W-:Y:S01]  /*2dc0*/  ISETP.GE.AND P4, PT, R96, RZ, PT ;  /* 0x000000ff6000720c */ /* 0x000fe20003f86270 */
[----:B------:R-:W-:Y:S01]  /*2dd0*/  IMAD R82, R2, R9, R11 ;  /* 0x0000000902527224 */ /* 0x000fe200078e020b */
[----:B------:R-:W-:Y:S01]  /*2de0*/  IABS R96, R88 ;  /* 0x0000005800607213 */ /* 0x000fe20000000000 */
[--C-:B------:R-:W-:Y:S01]  /*2df0*/  @!P6 IMAD.IADD R98, R98, 0x1, -R2.reuse ;  /* 0x000000016262e824 */ /* 0x100fe200078e0a02 */
[----:B------:R-:W-:Y:S01]  /*2e00*/  IABS R11, R86 ;  /* 0x00000056000b7213 */ /* 0x000fe20000000000 */
[----:B------:R-:W-:Y:S01]  /*2e10*/  @!P0 IMAD.IADD R80, R80, 0x1, -R2 ;  /* 0x0000000150508824 */ /* 0x000fe200078e0a02 */
[----:B------:R-:W-:Y:S01]  /*2e20*/  ISETP.GT.U32.AND P6, PT, R2, R82, PT ;  /* 0x000000520200720c */ /* 0x000fe20003fc4070 */
[----:B------:R-:W-:Y:S01]  /*2e30*/  IMAD.HI.U32 R9, R3, R96, RZ ;  /* 0x0000006003097227 */ /* 0x000fe200078e00ff */
[----:B------:R-:W-:-:S02]  /*2e40*/  ISETP.GE.AND P0, PT, R146, RZ, PT ;  /* 0x000000ff9200720c */ /* 0x000fc40003f06270 */
[----:B------:R-:W-:Y:S01]  /*2e50*/  IABS R146, R25 ;  /* 0x0000001900927213 */ /* 0x000fe20000000000 */
[----:B------:R-:W-:Y:S02]  /*2e60*/  IMAD.MOV R9, RZ, RZ, -R9 ;  /* 0x000000ffff097224 */ /* 0x000fe400078e0a09 */
[----:B------:R-:W-:Y:S01]  /*2e70*/  @!P2 IMAD.MOV R106, RZ, RZ, -R106 ;  /* 0x000000ffff6aa224 */ /* 0x000fe200078e0a6a */
[C---:B------:R-:W-:Y:S01]  /*2e80*/  ISETP.GT.U32.AND P2, PT, R2.reuse, R78, PT ;  /* 0x0000004e0200720c */ /* 0x040fe20003f44070 */
[----:B------:R-:W-:Y:S01]  /*2e90*/  @!P3 IMAD.MOV R76, RZ, RZ, -R76 ;  /* 0x000000ffff4cb224 */ /* 0x000fe200078e0a4c */
[C---:B------:R-:W-:Y:S01]  /*2ea0*/  ISETP.GT.U32.AND P3, PT, R2.reuse, R80, PT ;  /* 0x000000500200720c */ /* 0x040fe20003f64070 */
[----:B------:R-:W-:Y:S01]  /*2eb0*/  @!P5 IMAD.MOV R102, RZ, RZ, -R102 ;  /* 0x000000ffff66d224 */ /* 0x000fe200078e0a66 */
[C---:B------:R-:W-:Y:S01]  /*2ec0*/  ISETP.GT.U32.AND P5, PT, R2.reuse, R98, PT ;  /* 0x000000620200720c */ /* 0x040fe20003fa4070 */
[----:B------:R-:W-:Y:S02]  /*2ed0*/  IMAD R96, R2, R9, R96 ;  /* 0x0000000902607224 */ /* 0x000fe400078e0260 */
[----:B------:R-:W-:-:S02]  /*2ee0*/  @!P6 IMAD.IADD R82, R82, 0x1, -R2 ;  /* 0x000000015252e824 */ /* 0x000fc400078e0a02 */
[----:B------:R-:W-:Y:S01]  /*2ef0*/  IMAD.MOV.U32 R9, RZ, RZ, R11 ;  /* 0x000000ffff097224 */ /* 0x000fe200078e000b */
[----:B------:R-:W-:-:S03]  /*2f00*/  ISETP.GT.U32.AND P6, PT, R2, R96, PT ;  /* 0x000000600200720c */ /* 0x000fc60003fc4070 */
[--C-:B------:R-:W-:Y:S01]  /*2f10*/  @!P2 IMAD.IADD R78, R78, 0x1, -R2.reuse ;  /* 0x000000014e4ea824 */ /* 0x100fe200078e0a02 */
[----:B------:R-:W-:Y:S01]  /*2f20*/  ISETP.GE.AND P2, PT, R94, RZ, PT ;  /* 0x000000ff5e00720c */ /* 0x000fe20003f46270 */
[--C-:B------:R-:W-:Y:S01]  /*2f30*/  @!P3 IMAD.IADD R80, R80, 0x1, -R2.reuse ;  /* 0x000000015050b824 */ /* 0x100fe200078e0a02 */
[----:B------:R-:W-:Y:S01]  /*2f40*/  IABS R94, R7 ;  /* 0x00000007005e7213 */ /* 0x000fe20000000000 */
[----:B------:R-:W-:Y:S01]  /*2f50*/  @!P5 IMAD.IADD R98, R98, 0x1, -R2 ;  /* 0x000000016262d824 */ /* 0x000fe200078e0a02 */
[----:B------:R-:W-:Y:S01]  /*2f60*/  ISETP.GE.AND P5, PT, R7, RZ, PT ;  /* 0x000000ff0700720c */ /* 0x000fe20003fa6270 */
[----:B------:R-:W-:Y:S01]  /*2f70*/  IMAD.HI.U32 R7, R3, R9, RZ ;  /* 0x0000000903077227 */ /* 0x000fe200078e00ff */
[----:B------:R-:W-:Y:S02]  /*2f80*/  ISETP.GE.AND P3, PT, R86, RZ, PT ;  /* 0x000000ff5600720c */ /* 0x000fe40003f66270 */
[----:B------:R-:W-:Y:S01]  /*2f90*/  IABS R86, R84 ;  /* 0x0000005400567213 */ /* 0x000fe20000000000 */
[----:B------:R-:W-:Y:S01]  /*2fa0*/  @!P4 IMAD.MOV R80, RZ, RZ, -R80 ;  /* 0x000000ffff50c224 */ /* 0x000fe200078e0a50 */
[----:B------:R-:W-:Y:S01]  /*2fb0*/  ISETP.GT.U32.AND P4, PT, R2, R82, PT ;  /* 0x000000520200720c */ /* 0x000fe20003f84070 */
[----:B------:R-:W-:-:S02]  /*2fc0*/  @!P6 IMAD.IADD R96, R96, 0x1, -R2 ;  /* 0x000000016060e824 */ /* 0x000fc400078e0a02 */
[----:B------:R-:W-:Y:S02]  /*2fd0*/  IMAD.MOV R7, RZ, RZ, -R7 ;  /* 0x000000ffff077224 */ /* 0x000fe400078e0a07 */
[----:B------:R-:W-:Y:S01]  /*2fe0*/  @!P0 IMAD.MOV R98, RZ, RZ, -R98 ;  /* 0x000000ffff628224 */ /* 0x000fe200078e0a62 */
[----:B------:R-:W-:Y:S01]  /*2ff0*/  ISETP.GE.AND P0, PT, R84, RZ, PT ;  /* 0x000000ff5400720c */ /* 0x000fe20003f06270 */
[C---:B------:R-:W-:Y:S01]  /*3000*/  IMAD R84, R2.reuse, R7, R9 ;  /* 0x0000000702547224 */ /* 0x040fe200078e0209 */
[----:B------:R-:W-:Y:S01]  /*3010*/  ISETP.GT.U32.AND P6, PT, R2, R96, PT ;  /* 0x000000600200720c */ /* 0x000fe20003fc4070 */
[----:B------:R-:W-:-:S04]  /*3020*/  IMAD.HI.U32 R7, R3, R94, RZ ;  /* 0x0000005e03077227 */ /* 0x000fc800078e00ff */
[----:B------:R-:W-:Y:S01]  /*3030*/  @!P1 IMAD.MOV R78, RZ, RZ, -R78 ;  /* 0x000000ffff4e9224 */ /* 0x000fe200078e0a4e */
[----:B------:R-:W-:Y:S01]  /*3040*/  ISETP.GE.AND P1, PT, R92, RZ, PT ;  /* 0x000000ff5c00720c */ /* 0x000fe20003f26270 */
[----:B------:R-:W-:Y:S01]  /*3050*/  IMAD.MOV R11, RZ, RZ, -R7 ;  /* 0x000000ffff0b7224 */ /* 0x000fe200078e0a07 */
[----:B------:R-:W-:Y:S01]  /*3060*/  IABS R92, R90 ;  /* 0x0000005a005c7213 */ /* 0x000fe20000000000 */
[----:B------:R-:W-:Y:S01]  /*3070*/  @!P2 IMAD.MOV R100, RZ, RZ, -R100 ;  /* 0x000000ffff64a224 */ /* 0x000fe200078e0a64 */
[----:B------:R-:W-:Y:S01]  /*3080*/  ISETP.GE.AND P2, PT, R88, RZ, PT ;  /* 0x000000ff5800720c */ /* 0x000fe20003f46270 */
[----:B------:R-:W-:Y:S01]  /*3090*/  @!P4 IMAD.IADD R82, R82, 0x1, -R2 ;  /* 0x000000015252c824 */ /* 0x000fe200078e0a02 */
[C---:B------:R-:W-:Y:S01]  /*30a0*/  ISETP.GT.U32.AND P4, PT, R2.reuse, R84, PT ;  /* 0x000000540200720c */ /* 0x040fe20003f84070 */
[----:B------:R-:W-:Y:S01]  /*30b0*/  IMAD R94, R2, R11, R94 ;  /* 0x0000000b025e7224 */ /* 0x000fe200078e025e */
[----:B------:R-:W-:Y:S01]  /*30c0*/  IABS R88, R145 ;  /* 0x0000009100587213 */ /* 0x000fe20000000000 */
[----:B------:R-:W-:-:S04]  /*30d0*/  IMAD.HI.U32 R7, R3, R86, RZ ;  /* 0x0000005603077227 */ /* 0x000fc800078e00ff */
[----:B------:R-:W-:-:S04]  /*30e0*/  IMAD.HI.U32 R9, R3, R92, RZ ;  /* 0x0000005c03097227 */ /* 0x000fc800078e00ff */
[----:B------:R-:W-:Y:S01]  /*30f0*/  @!P6 IMAD.IADD R96, R96, 0x1, -R2 ;  /* 0x000000016060e824 */ /* 0x000fe200078e0a02 */
[----:B------:R-:W-:Y:S01]  /*3100*/  ISETP.GT.U32.AND P6, PT, R2, R94, PT ;  /* 0x0000005e0200720c */ /* 0x000fe20003fc4070 */
[----:B------:R-:W-:Y:S02]  /*3110*/  IMAD.MOV R11, RZ, RZ, -R7 ;  /* 0x000000ffff0b7224 */ /* 0x000fe400078e0a07 */
[----:B------:R-:W-:Y:S02]  /*3120*/  IMAD.MOV R9, RZ, RZ, -R9 ;  /* 0x000000ffff097224 */ /* 0x000fe400078e0a09 */
[----:B------:R-:W-:-:S04]  /*3130*/  IMAD.HI.U32 R7, R3, R88, RZ ;  /* 0x0000005803077227 */ /* 0x000fc800078e00ff */
[C---:B------:R-:W-:Y:S02]  /*3140*/  IMAD R92, R2.reuse, R9, R92 ;  /* 0x00000009025c7224 */ /* 0x040fe400078e025c */
[----:B------:R-:W-:Y:S02]  /*3150*/  IMAD R86, R2, R11, R86 ;  /* 0x0000000b02567224 */ /* 0x000fe400078e0256 */
[----:B------:R-:W-:Y:S02]  /*3160*/  IMAD.MOV R9, RZ, RZ, -R7 ;  /* 0x000000ffff097224 */ /* 0x000fe400078e0a07 */
[----:B------:R-:W-:Y:S02]  /*3170*/  @!P4 IMAD.IADD R84, R84, 0x1, -R2 ;  /* 0x000000015454c824 */ /* 0x000fe400078e0a02 */
[C---:B------:R-:W-:Y:S02]  /*3180*/  IMAD R88, R2.reuse, R9, R88 ;  /* 0x0000000902587224 */ /* 0x040fe400078e0258 */
[----:B------:R-:W-:Y:S01]  /*3190*/  @!P1 IMAD.MOV R82, RZ, RZ, -R82 ;  /* 0x000000ffff529224 */ /* 0x000fe200078e0a52 */
[C---:B------:R-:W-:Y:S01]  /*31a0*/  ISETP.GT.U32.AND P1, PT, R2.reuse, R86, PT ;  /* 0x000000560200720c */ /* 0x040fe20003f24070 */
[----:B------:R-:W-:Y:S01]  /*31b0*/  @!P2 IMAD.MOV R96, RZ, RZ, -R96 ;  /* 0x000000ffff60a224 */ /* 0x000fe200078e0a60 */
[----:B------:R-:W-:Y:S01]  /*31c0*/  ISETP.GT.U32.AND P2, PT, R2, R92, PT ;  /* 0x0000005c0200720c */ /* 0x000fe20003f44070 */
[----:B------:R-:W-:Y:S01]  /*31d0*/  @!P6 IMAD.IADD R94, R94, 0x1, -R2 ;  /* 0x000000015e5ee824 */ /* 0x000fe200078e0a02 */
[C---:B------:R-:W-:Y:S01]  /*31e0*/  ISETP.GT.U32.AND P4, PT, R2.reuse, R84, PT ;  /* 0x000000540200720c */ /* 0x040fe20003f84070 */
[----:B------:R-:W-:Y:S01]  /*31f0*/  IMAD.MOV.U32 R11, RZ, RZ, R12 ;  /* 0x000000ffff0b7224 */ /* 0x000fe200078e000c */
[----:B------:R-:W-:Y:S01]  /*3200*/  ISETP.GT.U32.AND P6, PT, R2, R88, PT ;  /* 0x000000580200720c */ /* 0x000fe20003fc4070 */
[----:B------:R-:W-:Y:S01]  /*3210*/  IMAD.HI.U32 R9, R3, R13, RZ ;  /* 0x0000000d03097227 */ /* 0x000fe200078e00ff */
[----:B------:R-:W-:-:S03]  /*3220*/  IABS R12, R142 ;  /* 0x0000008e000c7213 */ /* 0x000fc60000000000 */
[----:B------:R-:W-:-:S04]  /*3230*/  IMAD.HI.U32 R7, R3, R11, RZ ;  /* 0x0000000b03077227 */ /* 0x000fc800078e00ff */
[--C-:B------:R-:W-:Y:S01]  /*3240*/  @!P1 IMAD.IADD R86, R86, 0x1, -R2.reuse ;  /* 0x0000000156569824 */ /* 0x100fe200078e0a02 */
[----:B------:R-:W-:Y:S01]  /*3250*/  ISETP.GT.U32.AND P1, PT, R2, R94, PT ;  /* 0x0000005e0200720c */ /* 0x000fe20003f24070 */
[--C-:B------:R-:W-:Y:S02]  /*3260*/  @!P2 IMAD.IADD R92, R92, 0x1, -R2.reuse ;  /* 0x000000015c5ca824 */ /* 0x100fe400078e0a02 */
[----:B------:R-:W-:Y:S01]  /*3270*/  IMAD.MOV R7, RZ, RZ, -R7 ;  /* 0x000000ffff077224 */ /* 0x000fe200078e0a07 */
[----:B------:R-:W-:Y:S01]  /*3280*/  ISETP.GT.U32.AND P2, PT, R2, R86, PT ;  /* 0x000000560200720c */ /* 0x000fe20003f44070 */
[--C-:B------:R-:W-:Y:S01]  /*3290*/  @!P4 IMAD.IADD R84, R84, 0x1, -R2.reuse ;  /* 0x000000015454c824 */ /* 0x100fe200078e0a02 */
[----:B------:R-:W-:Y:S01]  /*32a0*/  ISETP.GE.AND P4, PT, R90, RZ, PT ;  /* 0x000000ff5a00720c */ /* 0x000fe20003f86270 */
[----:B------:R-:W-:Y:S01]  /*32b0*/  @!P6 IMAD.IADD R88, R88, 0x1, -R2 ;  /* 0x000000015858e824 */ /* 0x000fe200078e0a02 */
[C---:B------:R-:W-:Y:S01]  /*32c0*/  ISETP.GT.U32.AND P6, PT, R2.reuse, R92, PT ;  /* 0x0000005c0200720c */ /* 0x040fe20003fc4070 */
[----:B------:R-:W-:-:S02]  /*32d0*/  IMAD R90, R2, R7, R11 ;  /* 0x00000007025a7224 */ /* 0x000fc400078e020b */
[----:B------:R-:W-:-:S04]  /*32e0*/  IMAD.HI.U32 R7, R3, R252, RZ ;  /* 0x000000fc03077227 */ /* 0x000fc800078e00ff */
[----:B------:R-:W-:Y:S02]  /*32f0*/  IMAD.MOV R7, RZ, RZ, -R7 ;  /* 0x000000ffff077224 */ /* 0x000fe400078e0a07 */
[----:B------:R-:W-:Y:S01]  /*3300*/  @!P1 IMAD.IADD R94, R94, 0x1, -R2 ;  /* 0x000000015e5e9824 */ /* 0x000fe200078e0a02 */
[C---:B------:R-:W-:Y:S01]  /*3310*/  ISETP.GT.U32.AND P1, PT, R2.reuse, R90, PT ;  /* 0x0000005a0200720c */ /* 0x040fe20003f24070 */
[----:B------:R-:W-:Y:S02]  /*3320*/  IMAD R252, R2, R7, R252 ;  /* 0x0000000702fc7224 */ /* 0x000fe400078e02fc */
[----:B------:R-:W-:Y:S02]  /*3330*/  @!P6 IMAD.IADD R92, R92, 0x1, -R2 ;  /* 0x000000015c5ce824 */ /* 0x000fe400078e0a02 */
[----:B------:R-:W-:Y:S01]  /*3340*/  @!P3 IMAD.MOV R84, RZ, RZ, -R84 ;  /* 0x000000ffff54b224 */ /* 0x000fe200078e0a54 */
[C---:B------:R-:W-:Y:S01]  /*3350*/  ISETP.GT.U32.AND P6, PT, R2.reuse, R252, PT ;  /* 0x000000fc0200720c */ /* 0x040fe20003fc4070 */
[----:B------:R-:W-:Y:S01]  /*3360*/  IMAD.HI.U32 R7, R3, R12, RZ ;  /* 0x0000000c03077227 */ /* 0x000fe200078e00ff */
[----:B------:R-:W-:-:S03]  /*3370*/  ISETP.GT.U32.AND P3, PT, R2, R88, PT ;  /* 0x000000580200720c */ /* 0x000fc60003f64070 */
[----:B------:R-:W-:-:S04]  /*3380*/  IMAD.HI.U32 R11, R3, R14, RZ ;  /* 0x0000000e030b7227 */ /* 0x000fc800078e00ff */
        /* <DEDUP_REMOVED lines=8> */
[----:B------:R-:W-:Y:S02]  /*3410*/  IMAD.MOV R7, RZ, RZ, -R7 ;  /* 0x000000ffff077224 */ /* 0x000fe400078e0a07 */
[----:B------:R-:W-:-:S02]  /*3420*/  IMAD.MOV R11, RZ, RZ, -R11 ;  /* 0x000000ffff0b7224 */ /* 0x000fc400078e0a0b */
[C---:B------:R-:W-:Y:S02]  /*3430*/  IMAD R87, R2.reuse, R9, R13 ;  /* 0x0000000902577224 */ /* 0x040fe400078e020d */
[C---:B------:R-:W-:Y:S01]  /*3440*/  IMAD R7, R2.reuse, R7, R12 ;  /* 0x0000000702077224 */ /* 0x040fe200078e020c */
[----:B------:R-:W-:Y:S01]  /*3450*/  IABS R12, R141 ;  /* 0x0000008d000c7213 */ /* 0x000fe20000000000 */
[C---:B------:R-:W-:Y:S01]  /*3460*/  IMAD R9, R2.reuse, R11, R14 ;  /* 0x0000000b02097224 */ /* 0x040fe200078e020e */
[----:B------:R-:W-:Y:S01]  /*3470*/  IABS R14, R113 ;  /* 0x00000071000e7213 */ /* 0x000fe20000000000 */
[----:B------:R-:W-:Y:S01]  /*3480*/  @!P4 IMAD.MOV R92, RZ, RZ, -R92 ;  /* 0x000000ffff5cc224 */ /* 0x000fe200078e0a5c */
[C---:B------:R-:W-:Y:S01]  /*3490*/  ISETP.GT.U32.AND P4, PT, R2.reuse, R87, PT ;  /* 0x000000570200720c */ /* 0x040fe20003f84070 */
[----:B------:R-:W-:Y:S01]  /*34a0*/  @!P5 IMAD.MOV R94, RZ, RZ, -R94 ;  /* 0x000000ffff5ed224 */ /* 0x000fe200078e0a5e */
[----:B------:R-:W-:Y:S01]  /*34b0*/  ISETP.GT.U32.AND P5, PT, R2, R7, PT ;  /* 0x000000070200720c */ /* 0x000fe20003fa4070 */
[--C-:B------:R-:W-:Y:S01]  /*34c0*/  @!P6 IMAD.IADD R90, R90, 0x1, -R2.reuse ;  /* 0x000000015a5ae824 */ /* 0x100fe200078e0a02 */
[----:B------:R-:W-:Y:S01]  /*34d0*/  ISETP.GT.U32.AND P6, PT, R2, R9, PT ;  /* 0x000000090200720c */ /* 0x000fe20003fc4070 */
[----:B------:R-:W-:Y:S01]  /*34e0*/  @!P2 IMAD.IADD R86, R86, 0x1, -R2 ;  /* 0x000000015656a824 */ /* 0x000fe200078e0a02 */
[----:B------:R-:W-:Y:S01]  /*34f0*/  ISETP.GE.AND P2, PT, R145, RZ, PT ;  /* 0x000000ff9100720c */ /* 0x000fe20003f46270 */
[----:B------:R-:W-:-:S04]  /*3500*/  IMAD.HI.U32 R11, R3, R12, RZ ;  /* 0x0000000c030b7227 */ /* 0x000fc800078e00ff */
[----:B------:R-:W-:Y:S01]  /*3510*/  @!P0 IMAD.MOV R86, RZ, RZ, -R86 ;  /* 0x000000ffff568224 */ /* 0x000fe200078e0a56 */
[C---:B------:R-:W-:Y:S01]  /*3520*/  ISETP.GT.U32.AND P0, PT, R2.reuse, R252, PT ;  /* 0x000000fc0200720c */ /* 0x040fe20003f04070 */
[--C-:B------:R-:W-:Y:S02]  /*3530*/  @!P4 IMAD.IADD R87, R87, 0x1, -R2.reuse ;  /* 0x000000015757c824 */ /* 0x100fe400078e0a02 */
[----:B------:R-:W-:Y:S02]  /*3540*/  IMAD.MOV R11, RZ, RZ, -R11 ;  /* 0x000000ffff0b7224 */ /* 0x000fe400078e0a0b */
[--C-:B------:R-:W-:Y:S01]  /*3550*/  @!P5 IMAD.IADD R7, R7, 0x1, -R2.reuse ;  /* 0x000000010707d824 */ /* 0x100fe200078e0a02 */
[----:B------:R-:W-:Y:S01]  /*3560*/  ISETP.GE.AND P5, PT, R85, RZ, PT ;  /* 0x000000ff5500720c */ /* 0x000fe20003fa6270 */
[----:B------:R-:W-:Y:S01]  /*3570*/  @!P6 IMAD.IADD R9, R9, 0x1, -R2 ;  /* 0x000000010909e824 */ /* 0x000fe200078e0a02 */
[C---:B------:R-:W-:Y:S01]  /*3580*/  ISETP.GT.U32.AND P6, PT, R2.reuse, R87, PT ;  /* 0x000000570200720c */ /* 0x040fe20003fc4070 */
[C---:B------:R-:W-:Y:S01]  /*3590*/  IMAD R85, R2.reuse, R11, R12 ;  /* 0x0000000b02557224 */ /* 0x040fe200078e020c */
[----:B------:R-:W-:Y:S01]  /*35a0*/  ISETP.GT.U32.AND P4, PT, R2, R7, PT ;  /* 0x000000070200720c */ /* 0x000fe20003f84070 */
[----:B------:R-:W-:-:S04]  /*35b0*/  IMAD.HI.U32 R11, R3, R250, RZ ;  /* 0x000000fa030b7227 */ /* 0x000fc800078e00ff */
[----:B------:R-:W-:Y:S01]  /*35c0*/  @!P0 IMAD.IADD R252, R252, 0x1, -R2 ;  /* 0x00000001fcfc8824 */ /* 0x000fe200078e0a02 */
[----:B------:R-:W-:Y:S01]  /*35d0*/  ISETP.GE.AND P0, PT, R143, RZ, PT ;  /* 0x000000ff8f00720c */ /* 0x000fe20003f06270 */
[----:B------:R-:W-:Y:S02]  /*35e0*/  IMAD.MOV R11, RZ, RZ, -R11 ;  /* 0x000000ffff0b7224 */ /* 0x000fe400078e0a0b */
[----:B------:R-:W-:Y:S01]  /*35f0*/  @!P3 IMAD.MOV R90, RZ, RZ, -R90 ;  /* 0x000000ffff5ab224 */ /* 0x000fe200078e0a5a */
[C---:B------:R-:W-:Y:S01]  /*3600*/  ISETP.GT.U32.AND P3, PT, R2.reuse, R9, PT ;  /* 0x000000090200720c */ /* 0x040fe20003f64070 */
[C---:B------:R-:W-:Y:S02]  /*3610*/  IMAD R250, R2.reuse, R11, R250 ;  /* 0x0000000b02fa7224 */ /* 0x040fe400078e02fa */
[----:B------:R-:W-:Y:S01]  /*3620*/  @!P1 IMAD.MOV R252, RZ, RZ, -R252 ;  /* 0x000000fffffc9224 */ /* 0x000fe200078e0afc */
[C---:B------:R-:W-:Y:S01]  /*3630*/  ISETP.GT.U32.AND P1, PT, R2.reuse, R85, PT ;  /* 0x000000550200720c */ /* 0x040fe20003f24070 */
[----:B------:R-:W-:Y:S01]  /*3640*/  @!P6 IMAD.IADD R87, R87, 0x1, -R2 ;  /* 0x000000015757e824 */ /* 0x000fe200078e0a02 */
[----:B------:R-:W-:Y:S01]  /*3650*/  ISETP.GT.U32.AND P6, PT, R2, R250, PT ;  /* 0x000000fa0200720c */ /* 0x000fe20003fc4070 */
[----:B------:R-:W-:-:S04]  /*3660*/  IMAD.HI.U32 R12, R3, R246, RZ ;  /* 0x000000f6030c7227 */ /* 0x000fc800078e00ff */
[----:B------:R-:W-:Y:S02]  /*3670*/  IMAD.MOV R13, RZ, RZ, -R12 ;  /* 0x000000ffff0d7224 */ /* 0x000fe400078e0a0c */
[----:B------:R-:W-:-:S04]  /*3680*/  IMAD.HI.U32 R11, R3, R248, RZ ;  /* 0x000000f8030b7227 */ /* 0x000fc800078e00ff */
[--C-:B------:R-:W-:Y:S01]  /*3690*/  @!P3 IMAD.IADD R9, R9, 0x1, -R2.reuse ;  /* 0x000000010909b824 */ /* 0x100fe200078e0a02 */
[----:B------:R-:W-:Y:S01]  /*36a0*/  ISETP.GE.AND P3, PT, R139, RZ, PT ;  /* 0x000000ff8b00720c */ /* 0x000fe20003f66270 */
[----:B------:R-:W-:Y:S01]  /*36b0*/  @!P1 IMAD.IADD R85, R85, 0x1, -R2 ;  /* 0x0000000155559824 */ /* 0x000fe200078e0a02 */
[----:B------:R-:W-:Y:S01]  /*36c0*/  ISETP.GE.AND P1, PT, R140, RZ, PT ;  /* 0x000000ff8c00720c */ /* 0x000fe20003f26270 */
[----:B------:R-:W-:Y:S01]  /*36d0*/  IMAD R246, R2, R13, R246 ;  /* 0x0000000d02f67224 */ /* 0x000fe200078e02f6 */
[----:B------:R-:W-:Y:S01]  /*36e0*/  IABS R140, R27 ;  /* 0x0000001b008c7213 */ /* 0x000fe20000000000 */
[----:B------:R-:W-:Y:S02]  /*36f0*/  IMAD.MOV R11, RZ, RZ, -R11 ;  /* 0x000000ffff0b7224 */ /* 0x000fe400078e0a0b */
[----:B------:R-:W-:Y:S01]  /*3700*/  @!P6 IMAD.IADD R250, R250, 0x1, -R2 ;  /* 0x00000001fafae824 */ /* 0x000fe200078e0a02 */
[C---:B------:R-:W-:Y:S01]  /*3710*/  ISETP.GT.U32.AND P6, PT, R2.reuse, R85, PT ;  /* 0x000000550200720c */ /* 0x040fe20003fc4070 */
[----:B------:R-:W-:Y:S01]  /*3720*/  @!P5 IMAD.MOV R9, RZ, RZ, -R9 ;  /* 0x000000ffff09d224 */ /* 0x000fe200078e0a09 */
[C---:B------:R-:W-:Y:S01]  /*3730*/  ISETP.GT.U32.AND P5, PT, R2.reuse, R246, PT ;  /* 0x000000f60200720c */ /* 0x040fe20003fa4070 */
[----:B------:R-:W-:-:S02]  /*3740*/  IMAD R248, R2, R11, R248 ;  /* 0x0000000b02f87224 */ /* 0x000fc400078e02f8 */
[----:B------:R-:W-:-:S04]  /*3750*/  IMAD.HI.U32 R11, R3, R244, RZ ;  /* 0x000000f4030b7227 */ /* 0x000fc800078e00ff */
[----:B------:R-:W-:Y:S01]  /*3760*/  @!P4 IMAD.IADD R7, R7, 0x1, -R2 ;  /* 0x000000010707c824 */ /* 0x000fe200078e0a02 */
[----:B------:R-:W-:Y:S01]  /*3770*/  ISETP.GE.AND P4, PT, R141, RZ, PT ;  /* 0x000000ff8d00720c */ /* 0x000fe20003f86270 */
[----:B------:R-:W-:Y:S02]  /*3780*/  IMAD.MOV R11, RZ, RZ, -R11 ;  /* 0x000000ffff0b7224 */ /* 0x000fe400078e0a0b */
[----:B------:R-:W-:Y:S01]  /*3790*/  @!P2 IMAD.MOV R88, RZ, RZ, -R88 ;  /* 0x000000ffff58a224 */ /* 0x000fe200078e0a58 */
[----:B------:R-:W-:Y:S01]  /*37a0*/  ISETP.GE.AND P2, PT, R142, RZ, PT ;  /* 0x000000ff8e00720c */ /* 0x000fe20003f46270 */
[----:B------:R-:W-:Y:S01]  /*37b0*/  IMAD R244, R2, R11, R244 ;  /* 0x0000000b02f47224 */ /* 0x000fe200078e02f4 */
[----:B------:R-:W-:Y:S01]  /*37c0*/  IABS R142, R33 ;  /* 0x00000021008e7213 */ /* 0x000fe20000000000 */
[----:B------:R-:W-:-:S04]  /*37d0*/  IMAD.HI.U32 R11, R3, R242, RZ ;  /* 0x000000f2030b7227 */ /* 0x000fc800078e00ff */
[--C-:B------:R-:W-:Y:S01]  /*37e0*/  @!P6 IMAD.IADD R85, R85, 0x1, -R2.reuse ;  /* 0x000000015555e824 */ /* 0x100fe200078e0a02 */
[----:B------:R-:W-:Y:S01]  /*37f0*/  ISETP.GE.AND P6, PT, R138, RZ, PT ;  /* 0x000000ff8a00720c */ /* 0x000fe20003fc6270 */
[----:B------:R-:W-:Y:S01]  /*3800*/  @!P5 IMAD.IADD R246, R246, 0x1, -R2 ;  /* 0x00000001f6f6d824 */ /* 0x000fe200078e0a02 */
[----:B------:R-:W-:Y:S01]  /*3810*/  IABS R138, R29 ;  /* 0x0000001d008a7213 */ /* 0x000fe20000000000 */
[----:B------:R-:W-:Y:S02]  /*3820*/  IMAD.MOV R11, RZ, RZ, -R11 ;  /* 0x000000ffff0b7224 */ /* 0x000fe400078e0a0b */
[----:B------:R-:W-:Y:S01]  /*3830*/  @!P4 IMAD.MOV R85, RZ, RZ, -R85 ;  /* 0x000000ffff55c224 */ /* 0x000fe200078e0a55 */
[C---:B------:R-:W-:Y:S01]  /*3840*/  ISETP.GT.U32.AND P4, PT, R2.reuse, R246, PT ;  /* 0x000000f60200720c */ /* 0x040fe20003f84070 */
[----:B------:R-:W-:Y:S02]  /*3850*/  IMAD R242, R2, R11, R242 ;  /* 0x0000000b02f27224 */ /* 0x000fe400078e02f2 */
[----:B------:R-:W-:-:S04]  /*3860*/  IMAD.HI.U32 R11, R3, R240, RZ ;  /* 0x000000f0030b7227 */ /* 0x000fc800078e00ff */
[----:B------:R-:W-:Y:S01]  /*3870*/  @!P0 IMAD.MOV R87, RZ, RZ, -R87 ;  /* 0x000000ffff578224 */ /* 0x000fe200078e0a57 */
[C---:B------:R-:W-:Y:S01]  /*3880*/  ISETP.GT.U32.AND P0, PT, R2.reuse, R250, PT ;  /* 0x000000fa0200720c */ /* 0x040fe20003f04070 */
[----:B------:R-:W-:Y:S01]  /*3890*/  @!P2 IMAD.MOV R7, RZ, RZ, -R7 ;  /* 0x000000ffff07a224 */ /* 0x000fe200078e0a07 */
[----:B------:R-:W-:Y:S01]  /*38a0*/  ISETP.GT.U32.AND P2, PT, R2, R248, PT ;  /* 0x000000f80200720c */ /* 0x000fe20003f44070 */
[----:B------:R-:W-:Y:S02]  /*38b0*/  IMAD.MOV R13, RZ, RZ, -R11 ;  /* 0x000000ffff0d7224 */ /* 0x000fe400078e0a0b */
[----:B------:R-:W-:Y:S02]  /*38c0*/  @!P4 IMAD.IADD R246, R246, 0x1, -R2 ;  /* 0x00000001f6f6c824 */ /* 0x000fe400078e0a02 */
[----:B------:R-:W-:Y:S02]  /*38d0*/  IMAD R240, R2, R13, R240 ;  /* 0x0000000d02f07224 */ /* 0x000fe400078e02f0 */
[----:B------:R-:W-:-:S03]  /*38e0*/  IMAD.HI.U32 R11, R3, R236, RZ ;  /* 0x000000ec030b7227 */ /* 0x000fc600078e00ff */
[----:B------:R-:W-:Y:S01]  /*38f0*/  ISETP.GT.U32.AND P4, PT, R2, R240, PT ;  /* 0x000000f00200720c */ /* 0x000fe20003f84070 */
[--C-:B------:R-:W-:Y:S01]  /*3900*/  @!P0 IMAD.IADD R250, R250, 0x1, -R2.reuse ;  /* 0x00000001fafa8824 */ /* 0x100fe200078e0a02 */
[----:B------:R-:W-:Y:S01]  /*3910*/  ISETP.GT.U32.AND P0, PT, R2, R244, PT ;  /* 0x000000f40200720c */ /* 0x000fe20003f04070 */
[----:B------:R-:W-:Y:S01]  /*3920*/  @!P2 IMAD.IADD R248, R248, 0x1, -R2 ;  /* 0x00000001f8f8a824 */ /* 0x000fe200078e0a02 */
[----:B------:R-:W-:Y:S01]  /*3930*/  ISETP.GE.AND P2, PT, R137, RZ, PT ;  /* 0x000000ff8900720c */ /* 0x000fe20003f46270 */
[----:B------:R-:W-:Y:S01]  /*3940*/  @!P3 IMAD.MOV R250, RZ, RZ, -R250 ;  /* 0x000000fffffab224 */ /* 0x000fe200078e0afa */
[C---:B------:R-:W-:Y:S01]  /*3950*/  ISETP.GT.U32.AND P3, PT, R2.reuse, R242, PT ;  /* 0x000000f20200720c */ /* 0x040fe20003f64070 */
[----:B------:R-:W-:Y:S01]  /*3960*/  IMAD.MOV R13, RZ, RZ, -R11 ;  /* 0x000000ffff0d7224 */ /* 0x000fe200078e0a0b */
[----:B------:R-:W-:Y:S01]  /*3970*/  ISETP.GT.U32.AND P5, PT, R2, R248, PT ;  /* 0x000000f80200720c */ /* 0x000fe20003fa4070 */
[----:B------:R-:W-:-:S04]  /*3980*/  IMAD.HI.U32 R11, R3, R232, RZ ;  /* 0x000000e8030b7227 */ /* 0x000fc800078e00ff */
[--C-:B------:R-:W-:Y:S02]  /*3990*/  @!P4 IMAD.IADD R240, R240, 0x1, -R2.reuse ;  /* 0x00000001f0f0c824 */ /* 0x100fe400078e0a02 */
[----:B------:R-:W-:Y:S02]  /*39a0*/  IMAD.MOV R11, RZ, RZ, -R11 ;  /* 0x000000ffff0b7224 */ /* 0x000fe400078e0a0b */
[----:B------:R-:W-:Y:S01]  /*39b0*/  @!P0 IMAD.IADD R244, R244, 0x1, -R2 ;  /* 0x00000001f4f48824 */ /* 0x000fe200078e0a02 */
[C---:B------:R-:W-:Y:S01]  /*39c0*/  ISETP.GT.U32.AND P4, PT, R2.reuse, R240, PT ;  /* 0x000000f00200720c */ /* 0x040fe20003f84070 */
[C---:B------:R-:W-:Y:S02]  /*39d0*/  IMAD R232, R2.reuse, R11, R232 ;  /* 0x0000000b02e87224 */ /* 0x040fe400078e02e8 */
[----:B------:R-:W-:Y:S01]  /*39e0*/  IMAD.HI.U32 R11, R3, R238, RZ ;  /* 0x000000ee030b7227 */ /* 0x000fe200078e00ff */
[----:B------:R-:W-:-:S03]  /*39f0*/  ISETP.GT.U32.AND P0, PT, R2, R244, PT ;  /* 0x000000f40200720c */ /* 0x000fc60003f04070 */
[--C-:B------:R-:W-:Y:S01]  /*3a00*/  @!P5 IMAD.IADD R248, R248, 0x1, -R2.reuse ;  /* 0x00000001f8f8d824 */ /* 0x100fe200078e0a02 */
[----:B------:R-:W-:Y:S01]  /*3a10*/  ISETP.GE.AND P5, PT, R135, RZ, PT ;  /* 0x000000ff8700720c */ /* 0x000fe20003fa6270 */
[----:B------:R-:W-:Y:S02]  /*3a20*/  @!P3 IMAD.IADD R242, R242, 0x1, -R2 ;  /* 0x00000001f2f2b824 */ /* 0x000fe400078e0a02 */
[----:B------:R-:W-:Y:S02]  /*3a30*/  IMAD.MOV R11, RZ, RZ, -R11 ;  /* 0x000000ffff0b7224 */ /* 0x000fe400078e0a0b */
[----:B------:R-:W-:Y:S01]  /*3a40*/  @!P1 IMAD.MOV R248, RZ, RZ, -R248 ;  /* 0x000000fffff89224 */ /* 0x000fe200078e0af8 */
[C---:B------:R-:W-:Y:S01]  /*3a50*/  ISETP.GT.U32.AND P1, PT, R2.reuse, R242, PT ;  /* 0x000000f20200720c */ /* 0x040fe20003f24070 */
[----:B------:R-:W-:Y:S01]  /*3a60*/  @!P6 IMAD.MOV R246, RZ, RZ, -R246 ;  /* 0x000000fffff6e224 */ /* 0x000fe200078e0af6 */
[C---:B------:R-:W-:Y:S01]  /*3a70*/  ISETP.GT.U32.AND P6, PT, R2.reuse, R232, PT ;  /* 0x000000e80200720c */ /* 0x040fe20003fc4070 */
[----:B------:R-:W-:-:S02]  /*3a80*/  IMAD R238, R2, R11, R238 ;  /* 0x0000000b02ee7224 */ /* 0x000fc400078e02ee */
[--C-:B------:R-:W-:Y:S02]  /*3a90*/  @!P4 IMAD.IADD R240, R240, 0x1, -R2.reuse ;  /* 0x00000001f0f0c824 */ /* 0x100fe400078e0a02 */
[--C-:B------:R-:W-:Y:S01]  /*3aa0*/  @!P0 IMAD.IADD R244, R244, 0x1, -R2.reuse ;  /* 0x00000001f4f48824 */ /* 0x100fe200078e0a02 */
[----:B------:R-:W-:Y:S01]  /*3ab0*/  ISETP.GT.U32.AND P4, PT, R2, R238, PT ;  /* 0x000000ee0200720c */ /* 0x000fe20003f84070 */
[----:B------:R-:W-:Y:S01]  /*3ac0*/  IMAD.HI.U32 R11, R3, R234, RZ ;  /* 0x000000ea030b7227 */ /* 0x000fe200078e00ff */
[----:B------:R-:W-:Y:S02]  /*3ad0*/  ISETP.GE.AND P0, PT, R136, RZ, PT ;  /* 0x000000ff8800720c */ /* 0x000fe40003f06270 */
[----:B------:R-:W-:Y:S01]  /*3ae0*/  IABS R136, R31 ;  /* 0x0000001f00887213 */ /* 0x000fe20000000000 */
[--C-:B------:R-:W-:Y:S01]  /*3af0*/  @!P1 IMAD.IADD R242, R242, 0x1, -R2.reuse ;  /* 0x00000001f2f29824 */ /* 0x100fe200078e0a02 */
[----:B------:R-:W-:Y:S01]  /*3b00*/  ISETP.GE.AND P1, PT, R133, RZ, PT ;  /* 0x000000ff8500720c */ /* 0x000fe20003f26270 */
[----:B------:R-:W-:Y:S01]  /*3b10*/  @!P6 IMAD.IADD R232, R232, 0x1, -R2 ;  /* 0x00000001e8e8e824 */ /* 0x000fe200078e0a02 */
[----:B------:R-:W-:Y:S01]  /*3b20*/  ISETP.GE.AND P6, PT, R127, RZ, PT ;  /* 0x000000ff7f00720c */ /* 0x000fe20003fc6270 */
[----:B------:R-:W-:-:S02]  /*3b30*/  @!P5 IMAD.MOV R242, RZ, RZ, -R242 ;  /* 0x000000fffff2d224 */ /* 0x000fc400078e0af2 */
[C---:B------:R-:W-:Y:S01]  /*3b40*/  IMAD R236, R2.reuse, R13, R236 ;  /* 0x0000000d02ec7224 */ /* 0x040fe200078e02ec */
        /* <DEDUP_REMOVED lines=8> */
[----:B------:R-:W-:Y:S02]  /*3bd0*/  IMAD R234, R2, R13, R234 ;  /* 0x0000000d02ea7224 */ /* 0x000fe400078e02ea */
[----:B------:R-:W-:Y:S02]  /*3be0*/  IMAD.MOV R11, RZ, RZ, -R11 ;  /* 0x000000ffff0b7224 */ /* 0x000fe400078e0a0b */
[----:B------:R-:W-:Y:S01]  /*3bf0*/  @!P5 IMAD.IADD R232, R232, 0x1, -R2 ;  /* 0x00000001e8e8d824 */ /* 0x000fe200078e0a02 */
[C---:B------:R-:W-:Y:S01]  /*3c00*/  ISETP.GT.U32.AND P5, PT, R2.reuse, R234, PT ;  /* 0x000000ea0200720c */ /* 0x040fe20003fa4070 */
[----:B------:R-:W-:Y:S02]  /*3c10*/  IMAD R230, R2, R11, R230 ;  /* 0x0000000b02e67224 */ /* 0x000fe400078e02e6 */
[--C-:B------:R-:W-:Y:S01]  /*3c20*/  @!P0 IMAD.IADD R238, R238, 0x1, -R2.reuse ;  /* 0x00000001eeee8824 */ /* 0x100fe200078e0a02 */
[----:B------:R-:W-:Y:S01]  /*3c30*/  ISETP.GE.AND P0, PT, R10, RZ, PT ;  /* 0x000000ff0a00720c */ /* 0x000fe20003f06270 */
[----:B------:R-:W-:-:S02]  /*3c40*/  @!P3 IMAD.IADD R236, R236, 0x1, -R2 ;  /* 0x00000001ececb824 */ /* 0x000fc400078e0a02 */
[----:B------:R-:W-:Y:S01]  /*3c50*/  @!P6 IMAD.MOV R238, RZ, RZ, -R238 ;  /* 0x000000ffffeee224 */ /* 0x000fe200078e0aee */
[C---:B------:R-:W-:Y:S01]  /*3c60*/  ISETP.GT.U32.AND P6, PT, R2.reuse, R230, PT ;  /* 0x000000e60200720c */ /* 0x040fe20003fc4070 */
[----:B------:R-:W-:Y:S01]  /*3c70*/  @!P1 IMAD.MOV R232, RZ, RZ, -R232 ;  /* 0x000000ffffe89224 */ /* 0x000fe200078e0ae8 */
[----:B------:R-:W-:Y:S01]  /*3c80*/  ISETP.GT.U32.AND P3, PT, R2, R236, PT ;  /* 0x000000ec0200720c */ /* 0x000fe20003f64070 */
[----:B------:R-:W-:Y:S01]  /*3c90*/  IMAD.HI.U32 R10, R3, R224, RZ ;  /* 0x000000e0030a7227 */ /* 0x000fe200078e00ff */
[----:B------:R-:W-:-:S03]  /*3ca0*/  ISETP.GE.AND P1, PT, R8, RZ, PT ;  /* 0x000000ff0800720c */ /* 0x000fc60003f26270 */
[----:B------:R-:W-:Y:S02]  /*3cb0*/  @!P5 IMAD.IADD R234, R234, 0x1, -R2 ;  /* 0x00000001eaead824 */ /* 0x000fe400078e0a02 */
[----:B------:R-:W-:-:S03]  /*3cc0*/  IMAD.HI.U32 R8, R3, R228, RZ ;  /* 0x000000e403087227 */ /* 0x000fc600078e00ff */
[----:B------:R-:W-:Y:S01]  /*3cd0*/  ISETP.GT.U32.AND P5, PT, R2, R234, PT ;  /* 0x000000ea0200720c */ /* 0x000fe20003fa4070 */
[----:B------:R-:W-:Y:S02]  /*3ce0*/  @!P6 IMAD.IADD R230, R230, 0x1, -R2 ;  /* 0x00000001e6e6e824 */ /* 0x000fe400078e0a02 */
[----:B------:R-:W-:Y:S02]  /*3cf0*/  IMAD.MOV R11, RZ, RZ, -R8 ;  /* 0x000000ffff0b7224 */ /* 0x000fe400078e0a08 */
[----:B------:R-:W-:Y:S01]  /*3d00*/  IMAD.HI.U32 R8, R3, R226, RZ ;  /* 0x000000e203087227 */ /* 0x000fe200078e00ff */
[----:B------:R-:W-:-:S03]  /*3d10*/  ISETP.GT.U32.AND P6, PT, R2, R230, PT ;  /* 0x000000e60200720c */ /* 0x000fc60003fc4070 */
[----:B------:R-:W-:Y:S02]  /*3d20*/  IMAD R228, R2, R11, R228 ;  /* 0x0000000b02e47224 */ /* 0x000fe400078e02e4 */
[----:B------:R-:W-:Y:S01]  /*3d30*/  @!P3 IMAD.IADD R236, R236, 0x1, -R2 ;  /* 0x00000001ececb824 */ /* 0x000fe200078e0a02 */
[----:B------:R-:W-:Y:S01]  /*3d40*/  ISETP.GE.AND P3, PT, R129, RZ, PT ;  /* 0x000000ff8100720c */ /* 0x000fe20003f66270 */
[----:B------:R-:W-:Y:S02]  /*3d50*/  IMAD.MOV R11, RZ, RZ, -R8 ;  /* 0x000000ffff0b7224 */ /* 0x000fe400078e0a08 */
[----:B------:R-:W-:Y:S01]  /*3d60*/  @!P5 IMAD.IADD R234, R234, 0x1, -R2 ;  /* 0x00000001eaead824 */ /* 0x000fe200078e0a02 */
[C---:B------:R-:W-:Y:S01]  /*3d70*/  ISETP.GT.U32.AND P5, PT, R2.reuse, R228, PT ;  /* 0x000000e40200720c */ /* 0x040fe20003fa4070 */
[----:B------:R-:W-:Y:S02]  /*3d80*/  IMAD.MOV R13, RZ, RZ, -R10 ;  /* 0x000000ffff0d7224 */ /* 0x000fe400078e0a0a */
[----:B------:R-:W-:-:S02]  /*3d90*/  IMAD R226, R2, R11, R226 ;  /* 0x0000000b02e27224 */ /* 0x000fc400078e02e2 */
[----:B------:R-:W-:Y:S01]  /*3da0*/  @!P2 IMAD.MOV R244, RZ, RZ, -R244 ;  /* 0x000000fffff4a224 */ /* 0x000fe200078e0af4 */
[----:B------:R-:W-:Y:S01]  /*3db0*/  ISETP.GE.AND P2, PT, R131, RZ, PT ;  /* 0x000000ff8300720c */ /* 0x000fe20003f46270 */
[----:B------:R-:W-:Y:S02]  /*3dc0*/  IMAD R224, R2, R13, R224 ;  /* 0x0000000d02e07224 */ /* 0x000fe400078e02e0 */
[----:B------:R-:W-:Y:S01]  /*3dd0*/  @!P6 IMAD.IADD R230, R230, 0x1, -R2 ;  /* 0x00000001e6e6e824 */ /* 0x000fe200078e0a02 */
[----:B------:R-:W-:Y:S01]  /*3de0*/  ISETP.GT.U32.AND P6, PT, R2, R226, PT ;  /* 0x000000e20200720c */ /* 0x000fe20003fc4070 */
[----:B------:R-:W-:-:S04]  /*3df0*/  IMAD.HI.U32 R8, R3, R222, RZ ;  /* 0x000000de03087227 */ /* 0x000fc800078e00ff */
[----:B------:R-:W-:-:S04]  /*3e00*/  IMAD.HI.U32 R10, R3, R220, RZ ;  /* 0x000000dc030a7227 */ /* 0x000fc800078e00ff */
[----:B------:R-:W-:Y:S01]  /*3e10*/  @!P3 IMAD.MOV R234, RZ, RZ, -R234 ;  /* 0x000000ffffeab224 */ /* 0x000fe200078e0aea */
[----:B------:R-:W-:Y:S01]  /*3e20*/  ISETP.GT.U32.AND P3, PT, R2, R224, PT ;  /* 0x000000e00200720c */ /* 0x000fe20003f64070 */
[----:B------:R-:W-:Y:S02]  /*3e30*/  IMAD.MOV R11, RZ, RZ, -R8 ;  /* 0x000000ffff0b7224 */ /* 0x000fe400078e0a08 */
[----:B------:R-:W-:Y:S02]  /*3e40*/  IMAD.MOV R13, RZ, RZ, -R10 ;  /* 0x000000ffff0d7224 */ /* 0x000fe400078e0a0a */
[----:B------:R-:W-:Y:S02]  /*3e50*/  @!P5 IMAD.IADD R228, R228, 0x1, -R2 ;  /* 0x00000001e4e4d824 */ /* 0x000fe400078e0a02 */
[C---:B------:R-:W-:Y:S02]  /*3e60*/  IMAD R222, R2.reuse, R11, R222 ;  /* 0x0000000b02de7224 */ /* 0x040fe400078e02de */
[C---:B------:R-:W-:Y:S01]  /*3e70*/  IMAD R220, R2.reuse, R13, R220 ;  /* 0x0000000d02dc7224 */ /* 0x040fe200078e02dc */
[C---:B------:R-:W-:Y:S01]  /*3e80*/  ISETP.GT.U32.AND P5, PT, R2.reuse, R228, PT ;  /* 0x000000e40200720c */ /* 0x040fe20003fa4070 */
[----:B------:R-:W-:Y:S01]  /*3e90*/  @!P2 IMAD.MOV R236, RZ, RZ, -R236 ;  /* 0x000000ffffeca224 */ /* 0x000fe200078e0aec */
[----:B------:R-:W-:Y:S01]  /*3ea0*/  ISETP.GE.AND P2, PT, R123, RZ, PT ;  /* 0x000000ff7b00720c */ /* 0x000fe20003f46270 */
[----:B------:R-:W-:Y:S01]  /*3eb0*/  @!P4 IMAD.MOV R230, RZ, RZ, -R230 ;  /* 0x000000ffffe6c224 */ /* 0x000fe200078e0ae6 */
[----:B------:R-:W-:Y:S01]  /*3ec0*/  ISETP.GT.U32.AND P4, PT, R2, R222, PT ;  /* 0x000000de0200720c */ /* 0x000fe20003f84070 */
[--C-:B------:R-:W-:Y:S01]  /*3ed0*/  @!P6 IMAD.IADD R226, R226, 0x1, -R2.reuse ;  /* 0x00000001e2e2e824 */ /* 0x100fe200078e0a02 */
[----:B------:R-:W-:Y:S01]  /*3ee0*/  ISETP.GT.U32.AND P6, PT, R2, R220, PT ;  /* 0x000000dc0200720c */ /* 0x000fe20003fc4070 */
[----:B------:R-:W-:-:S02]  /*3ef0*/  @!P3 IMAD.IADD R224, R224, 0x1, -R2 ;  /* 0x00000001e0e0b824 */ /* 0x000fc400078e0a02 */
[----:B------:R-:W-:Y:S01]  /*3f00*/  IMAD.HI.U32 R8, R3, R218, RZ ;  /* 0x000000da03087227 */ /* 0x000fe200078e00ff */
[----:B------:R-:W-:-:S03]  /*3f10*/  ISETP.GT.U32.AND P3, PT, R2, R226, PT ;  /* 0x000000e20200720c */ /* 0x000fc60003f64070 */
[----:B------:R-:W-:Y:S02]  /*3f20*/  IMAD.MOV R11, RZ, RZ, -R8 ;  /* 0x000000ffff0b7224 */ /* 0x000fe400078e0a08 */
[----:B------:R-:W-:Y:S01]  /*3f30*/  @!P5 IMAD.IADD R228, R228, 0x1, -R2 ;  /* 0x00000001e4e4d824 */ /* 0x000fe200078e0a02 */
[----:B------:R-:W-:Y:S01]  /*3f40*/  ISETP.GE.AND P5, PT, R121, RZ, PT ;  /* 0x000000ff7900720c */ /* 0x000fe20003fa6270 */
[----:B------:R-:W-:Y:S01]  /*3f50*/  IMAD R218, R2, R11, R218 ;  /* 0x0000000b02da7224 */ /* 0x000fe200078e02da */
[----:B------:R-:W-:Y:S01]  /*3f60*/  IABS R11, R66 ;  /* 0x00000042000b7213 */ /* 0x000fe20000000000 */
[----:B------:R-:W-:Y:S02]  /*3f70*/  @!P4 IMAD.IADD R222, R222, 0x1, -R2 ;  /* 0x00000001dedec824 */ /* 0x000fe400078e0a02 */
[----:B------:R-:W-:Y:S01]  /*3f80*/  @!P2 IMAD.MOV R228, RZ, RZ, -R228 ;  /* 0x000000ffffe4a224 */ /* 0x000fe200078e0ae4 */
[----:B------:R-:W-:Y:S01]  /*3f90*/  ISETP.GT.U32.AND P2, PT, R2, R224, PT ;  /* 0x000000e00200720c */ /* 0x000fe20003f44070 */
[----:B------:R-:W-:Y:S01]  /*3fa0*/  @!P6 IMAD.IADD R220, R220, 0x1, -R2 ;  /* 0x00000001dcdce824 */ /* 0x000fe200078e0a02 */
[----:B------:R-:W-:Y:S01]  /*3fb0*/  ISETP.GT.U32.AND P4, PT, R2, R222, PT ;  /* 0x000000de0200720c */ /* 0x000fe20003f84070 */
[----:B------:R-:W-:-:S03]  /*3fc0*/  IMAD.HI.U32 R10, R3, R216, RZ ;  /* 0x000000d8030a7227 */ /* 0x000fc600078e00ff */
[----:B------:R-:W-:Y:S01]  /*3fd0*/  ISETP.GT.U32.AND P6, PT, R2, R220, PT ;  /* 0x000000dc0200720c */ /* 0x000fe20003fc4070 */
[----:B------:R-:W-:Y:S01]  /*3fe0*/  @!P3 IMAD.IADD R226, R226, 0x1, -R2 ;  /* 0x00000001e2e2b824 */ /* 0x000fe200078e0a02 */
[----:B------:R-:W-:Y:S01]  /*3ff0*/  ISETP.GT.U32.AND P3, PT, R2, R218, PT ;  /* 0x000000da0200720c */ /* 0x000fe20003f64070 */
[----:B------:R-:W-:Y:S02]  /*4000*/  IMAD.MOV R13, RZ, RZ, -R10 ;  /* 0x000000ffff0d7224 */ /* 0x000fe400078e0a0a */
[----:B------:R-:W-:-:S04]  /*4010*/  IMAD.HI.U32 R8, R3, R11, RZ ;  /* 0x0000000b03087227 */ /* 0x000fc800078e00ff */
[----:B------:R-:W-:Y:S02]  /*4020*/  IMAD R216, R2, R13, R216 ;  /* 0x0000000d02d87224 */ /* 0x000fe400078e02d8 */
[----:B------:R-:W-:Y:S02]  /*4030*/  IMAD.MOV R8, RZ, RZ, -R8 ;  /* 0x000000ffff087224 */ /* 0x000fe400078e0a08 */
[--C-:B------:R-:W-:Y:S01]  /*4040*/  @!P2 IMAD.IADD R224, R224, 0x1, -R2.reuse ;  /* 0x00000001e0e0a824 */ /* 0x100fe200078e0a02 */
[C---:B------:R-:W-:Y:S01]  /*4050*/  ISETP.GT.U32.AND P2, PT, R2.reuse, R216, PT ;  /* 0x000000d80200720c */ /* 0x040fe20003f44070 */
[----:B------:R-:W-:Y:S02]  /*4060*/  IMAD R11, R2, R8, R11 ;  /* 0x00000008020b7224 */ /* 0x000fe400078e020b */
[--C-:B------:R-:W-:Y:S01]  /*4070*/  @!P4 IMAD.IADD R222, R222, 0x1, -R2.reuse ;  /* 0x00000001dedec824 */ /* 0x100fe200078e0a02 */
[----:B------:R-:W-:Y:S01]  /*4080*/  ISETP.GE.AND P4, PT, R115, RZ, PT ;  /* 0x000000ff7300720c */ /* 0x000fe20003f86270 */
[--C-:B------:R-:W-:Y:S01]  /*4090*/  @!P6 IMAD.IADD R220, R220, 0x1, -R2.reuse ;  /* 0x00000001dcdce824 */ /* 0x100fe200078e0a02 */
[----:B------:R-:W-:Y:S01]  /*40a0*/  ISETP.GT.U32.AND P6, PT, R2, R11, PT ;  /* 0x0000000b0200720c */ /* 0x000fe20003fc4070 */
[----:B------:R-:W-:Y:S01]  /*40b0*/  @!P3 IMAD.IADD R218, R218, 0x1, -R2 ;  /* 0x00000001dadab824 */ /* 0x000fe200078e0a02 */
[----:B------:R-:W-:Y:S01]  /*40c0*/  ISETP.GE.AND P3, PT, R117, RZ, PT ;  /* 0x000000ff7500720c */ /* 0x000fe20003f66270 */
[----:B------:R-:W-:-:S04]  /*40d0*/  IMAD.HI.U32 R8, R3, R214, RZ ;  /* 0x000000d603087227 */ /* 0x000fc800078e00ff */
[----:B------:R-:W-:-:S04]  /*40e0*/  IMAD.HI.U32 R10, R3, R14, RZ ;  /* 0x0000000e030a7227 */ /* 0x000fc800078e00ff */
[----:B------:R-:W-:Y:S01]  /*40f0*/  @!P1 IMAD.MOV R226, RZ, RZ, -R226 ;  /* 0x000000ffffe29224 */ /* 0x000fe200078e0ae2 */
[----:B------:R-:W-:Y:S01]  /*4100*/  ISETP.GT.U32.AND P1, PT, R2, R218, PT ;  /* 0x000000da0200720c */ /* 0x000fe20003f24070 */
[----:B------:R-:W-:Y:S02]  /*4110*/  IMAD.MOV R13, RZ, RZ, -R8 ;  /* 0x000000ffff0d7224 */ /* 0x000fe400078e0a08 */
[----:B------:R-:W-:-:S04]  /*4120*/  IMAD.HI.U32 R12, R3, R210, RZ ;  /* 0x000000d2030c7227 */ /* 0x000fc800078e00ff */
[----:B------:R-:W-:Y:S02]  /*4130*/  IMAD.MOV R15, RZ, RZ, -R10 ;  /* 0x000000ffff0f7224 */ /* 0x000fe400078e0a0a */
[----:B------:R-:W-:Y:S02]  /*4140*/  IMAD R214, R2, R13, R214 ;  /* 0x0000000d02d67224 */ /* 0x000fe400078e02d6 */
[----:B------:R-:W-:Y:S01]  /*4150*/  IMAD.MOV R115, RZ, RZ, -R12 ;  /* 0x000000ffff737224 */ /* 0x000fe200078e0a0c */
[----:B------:R-:W-:Y:S01]  /*4160*/  IABS R12, R22 ;  /* 0x00000016000c7213 */ /* 0x000fe20000000000 */
[----:B------:R-:W-:Y:S01]  /*4170*/  @!P2 IMAD.IADD R216, R216, 0x1, -R2 ;  /* 0x00000001d8d8a824 */ /* 0x000fe200078e0a02 */
[----:B------:R-:W-:Y:S01]  /*4180*/  ISETP.GE.AND P2, PT, R119, RZ, PT ;  /* 0x000000ff7700720c */ /* 0x000fe20003f46270 */
[C---:B------:R-:W-:Y:S01]  /*4190*/  IMAD R13, R2.reuse, R15, R14 ;  /* 0x0000000f020d7224 */ /* 0x040fe200078e020e */
[----:B------:R-:W-:Y:S01]  /*41a0*/  IABS R14, R45 ;  /* 0x0000002d000e7213 */ /* 0x000fe20000000000 */
[----:B------:R-:W-:-:S02]  /*41b0*/  IMAD R210, R2, R115, R210 ;  /* 0x0000007302d27224 */ /* 0x000fc400078e02d2 */
[----:B------:R-:W-:Y:S01]  /*41c0*/  @!P6 IMAD.IADD R11, R11, 0x1, -R2 ;  /* 0x000000010b0be824 */ /* 0x000fe200078e0a02 */
[C---:B------:R-:W-:Y:S01]  /*41d0*/  ISETP.GT.U32.AND P6, PT, R2.reuse, R216, PT ;  /* 0x000000d80200720c */ /* 0x040fe20003fc4070 */
[----:B------:R-:W-:Y:S01]  /*41e0*/  @!P4 IMAD.MOV R220, RZ, RZ, -R220 ;  /* 0x000000ffffdcc224 */ /* 0x000fe200078e0adc */
[----:B------:R-:W-:Y:S01]  /*41f0*/  ISETP.GT.U32.AND P4, PT, R2, R13, PT ;  /* 0x0000000d0200720c */ /* 0x000fe20003f84070 */
[----:B------:R-:W-:Y:S01]  /*4200*/  @!P1 IMAD.IADD R218, R218, 0x1, -R2 ;  /* 0x00000001dada9824 */ /* 0x000fe200078e0a02 */
[C---:B------:R-:W-:Y:S01]  /*4210*/  ISETP.GT.U32.AND P1, PT, R2.reuse, R210, PT ;  /* 0x000000d20200720c */ /* 0x040fe20003f24070 */
[----:B------:R-:W-:Y:S01]  /*4220*/  @!P0 IMAD.MOV R224, RZ, RZ, -R224 ;  /* 0x000000ffffe08224 */ /* 0x000fe200078e0ae0 */
[----:B------:R-:W-:Y:S01]  /*4230*/  ISETP.GT.U32.AND P0, PT, R2, R11, PT ;  /* 0x0000000b0200720c */ /* 0x000fe20003f04070 */
[----:B------:R-:W-:-:S04]  /*4240*/  IMAD.HI.U32 R8, R3, R212, RZ ;  /* 0x000000d403087227 */ /* 0x000fc800078e00ff */
[----:B------:R-:W-:Y:S01]  /*4250*/  @!P5 IMAD.MOV R222, RZ, RZ, -R222 ;  /* 0x000000ffffded224 */ /* 0x000fe200078e0ade */
[----:B------:R-:W-:Y:S01]  /*4260*/  ISETP.GT.U32.AND P5, PT, R2, R214, PT ;  /* 0x000000d60200720c */ /* 0x000fe20003fa4070 */
[--C-:B------:R-:W-:Y:S01]  /*4270*/  @!P6 IMAD.IADD R216, R216, 0x1, -R2.reuse ;  /* 0x00000001d8d8e824 */ /* 0x100fe200078e0a02 */
[----:B------:R-:W-:Y:S01]  /*4280*/  ISETP.GE.AND P6, PT, R66, RZ, PT ;  /* 0x000000ff4200720c */ /* 0x000fe20003fc6270 */
[--C-:B------:R-:W-:Y:S02]  /*4290*/  @!P4 IMAD.IADD R13, R13, 0x1, -R2.reuse ;  /* 0x000000010d0dc824 */ /* 0x100fe400078e0a02 */
[----:B------:R-:W-:Y:S02]  /*42a0*/  @!P1 IMAD.IADD R210, R210, 0x1, -R2 ;  /* 0x00000001d2d29824 */ /* 0x000fe400078e0a02 */
[----:B------:R-:W-:Y:S01]  /*42b0*/  IMAD.MOV R15, RZ, RZ, -R8 ;  /* 0x000000ffff0f7224 */ /* 0x000fe200078e0a08 */
[----:B------:R-:W-:Y:S01]  /*42c0*/  ISETP.GT.U32.AND P1, PT, R2, R13, PT ;  /* 0x0000000d0200720c */ /* 0x000fe20003f24070 */
[----:B------:R-:W-:Y:S01]  /*42d0*/  @!P0 IMAD.IADD R11, R11, 0x1, -R2 ;  /* 0x000000010b0b8824 */ /* 0x000fe200078e0a02 */
[----:B------:R-:W-:Y:S01]  /*42e0*/  ISETP.GE.AND P0, PT, R111, RZ, PT ;  /* 0x000000ff6f00720c */ /* 0x000fe20003f06270 */
[----:B------:R-:W-:-:S04]  /*42f0*/  IMAD.HI.U32 R8, R3, R208, RZ ;  /* 0x000000d003087227 */ /* 0x000fc800078e00ff */
[C---:B------:R-:W-:Y:S02]  /*4300*/  IMAD R212, R2.reuse, R15, R212 ;  /* 0x0000000f02d47224 */ /* 0x040fe400078e02d4 */
[----:B------:R-:W-:Y:S02]  /*4310*/  IMAD.MOV R15, RZ, RZ, -R8 ;  /* 0x000000ffff0f7224 */ /* 0x000fe400078e0a08 */
[----:B------:R-:W-:Y:S02]  /*4320*/  IMAD.MOV.U32 R66, RZ, RZ, R11 ;  /* 0x000000ffff427224 */ /* 0x000fe400078e000b */
[C---:B------:R-:W-:Y:S02]  /*4330*/  IMAD R208, R2.reuse, R15, R208 ;  /* 0x0000000f02d07224 */ /* 0x040fe400078e02d0 */
[----:B------:R-:W-:Y:S01]  /*4340*/  @!P6 IMAD.MOV R66, RZ, RZ, -R66 ;  /* 0x000000ffff42e224 */ /* 0x000fe200078e0a42 */
[----:B------:R-:W-:Y:S01]  /*4350*/  ISETP.GT.U32.AND P6, PT, R2, R212, PT ;  /* 0x000000d40200720c */ /* 0x000fe20003fc4070 */
[--C-:B------:R-:W-:Y:S01]  /*4360*/  @!P5 IMAD.IADD R214, R214, 0x1, -R2.reuse ;  /* 0x00000001d6d6d824 */ /* 0x100fe200078e0a02 */
[----:B------:R-:W-:Y:S01]  /*4370*/  ISETP.GE.AND P5, PT, R113, RZ, PT ;  /* 0x000000ff7100720c */ /* 0x000fe20003fa6270 */
[----:B------:R-:W-:Y:S01]  /*4380*/  @!P1 IMAD.IADD R13, R13, 0x1, -R2 ;  /* 0x000000010d0d9824 */ /* 0x000fe200078e0a02 */
[C---:B------:R-:W-:Y:S01]  /*4390*/  ISETP.GT.U32.AND P1, PT, R2.reuse, R208, PT ;  /* 0x000000d00200720c */ /* 0x040fe20003f24070 */
[----:B------:R-:W-:Y:S01]  /*43a0*/  IMAD.HI.U32 R8, R3, R206, RZ ;  /* 0x000000ce03087227 */ /* 0x000fe200078e00ff */
[----:B------:R-:W-:-:S03]  /*43b0*/  ISETP.GT.U32.AND P4, PT, R2, R214, PT ;  /* 0x000000d60200720c */ /* 0x000fc60003f84070 */
[----:B------:R-:W-:-:S04]  /*43c0*/  IMAD.HI.U32 R10, R3, R204, RZ ;  /* 0x000000cc030a7227 */ /* 0x000fc800078e00ff */
[----:B------:R-:W-:Y:S02]  /*43d0*/  @!P6 IMAD.IADD R212, R212, 0x1, -R2 ;  /* 0x00000001d4d4e824 */ /* 0x000fe400078e0a02 */
[----:B------:R-:W-:Y:S02]  /*43e0*/  IMAD.MOV R11, RZ, RZ, -R8 ;  /* 0x000000ffff0b7224 */ /* 0x000fe400078e0a08 */
[--C-:B------:R-:W-:Y:S01]  /*43f0*/  @!P1 IMAD.IADD R208, R208, 0x1, -R2.reuse ;  /* 0x00000001d0d09824 */ /* 0x100fe200078e0a02 */
[----:B------:R-:W-:Y:S01]  /*4400*/  ISETP.GT.U32.AND P6, PT, R2, R212, PT ;  /* 0x000000d40200720c */ /* 0x000fe20003fc4070 */
[----:B------:R-:W-:Y:S01]  /*4410*/  @!P4 IMAD.IADD R214, R214, 0x1, -R2 ;  /* 0x00000001d6d6c824 */ /* 0x000fe200078e0a02 */
[----:B------:R-:W-:Y:S01]  /*4420*/  ISETP.GE.AND P4, PT, R107, RZ, PT ;  /* 0x000000ff6b00720c */ /* 0x000fe20003f86270 */
[C---:B------:R-:W-:Y:S01]  /*4430*/  IMAD R206, R2.reuse, R11, R206 ;  /* 0x0000000b02ce7224 */ /* 0x040fe200078e02ce */
[----:B------:R-:W-:Y:S01]  /*4440*/  ISETP.GT.U32.AND P1, PT, R2, R208, PT ;  /* 0x000000d00200720c */ /* 0x000fe20003f24070 */
[----:B------:R-:W-:Y:S01]  /*4450*/  @!P0 IMAD.MOV R214, RZ, RZ, -R214 ;  /* 0x000000ffffd68224 */ /* 0x000fe200078e0ad6 */
[----:B------:R-:W-:Y:S01]  /*4460*/  ISETP.GE.AND P0, PT, R64, RZ, PT ;  /* 0x000000ff4000720c */ /* 0x000fe20003f06270 */
[----:B------:R-:W-:-:S02]  /*4470*/  IMAD.MOV.U32 R64, RZ, RZ, R13 ;  /* 0x000000ffff407224 */ /* 0x000fc400078e000d */
[----:B------:R-:W-:Y:S02]  /*4480*/  IMAD.MOV R13, RZ, RZ, -R10 ;  /* 0x000000ffff0d7224 */ /* 0x000fe400078e0a0a */
[----:B------:R-:W-:Y:S01]  /*4490*/  @!P3 IMAD.MOV R218, RZ, RZ, -R218 ;  /* 0x000000ffffdab224 */ /* 0x000fe200078e0ada */
[C---:B------:R-:W-:Y:S01]  /*44a0*/  ISETP.GT.U32.AND P3, PT, R2.reuse, R210, PT ;  /* 0x000000d20200720c */ /* 0x040fe20003f64070 */
[----:B------:R-:W-:Y:S02]  /*44b0*/  IMAD R204, R2, R13, R204 ;  /* 0x0000000d02cc7224 */ /* 0x000fe400078e02cc */
[----:B------:R-:W-:Y:S01]  /*44c0*/  @!P6 IMAD.IADD R212, R212, 0x1, -R2 ;  /* 0x00000001d4d4e824 */ /* 0x000fe200078e0a02 */
[----:B------:R-:W-:Y:S01]  /*44d0*/  ISETP.GT.U32.AND P6, PT, R2, R206, PT ;  /* 0x000000ce0200720c */ /* 0x000fe20003fc4070 */
[----:B------:R-:W-:Y:S01]  /*44e0*/  @!P2 IMAD.MOV R216, RZ, RZ, -R216 ;  /* 0x000000ffffd8a224 */ /* 0x000fe200078e0ad8 */
[----:B------:R-:W-:Y:S01]  /*44f0*/  ISETP.GE.AND P2, PT, R105, RZ, PT ;  /* 0x000000ff6900720c */ /* 0x000fe20003f46270 */
[----:B------:R-:W-:Y:S01]  /*4500*/  @!P1 IMAD.IADD R208, R208, 0x1, -R2 ;  /* 0x00000001d0d09824 */ /* 0x000fe200078e0a02 */
[----:B------:R-:W-:Y:S01]  /*4510*/  ISETP.GT.U32.AND P1, PT, R2, R204, PT ;  /* 0x000000cc0200720c */ /* 0x000fe20003f24070 */
[----:B------:R-:W-:-:S04]  /*4520*/  IMAD.HI.U32 R8, R3, R200, RZ ;  /* 0x000000c803087227 */ /* 0x000fc800078e00ff */
[----:B------:R-:W-:Y:S01]  /*4530*/  @!P3 IMAD.IADD R210, R210, 0x1, -R2 ;  /* 0x00000001d2d2b824 */ /* 0x000fe200078e0a02 */
[----:B------:R-:W-:Y:S01]  /*4540*/  ISETP.GE.AND P3, PT, R109, RZ, PT ;  /* 0x000000ff6d00720c */ /* 0x000fe20003f66270 */
[----:B------:R-:W-:Y:S02]  /*4550*/  IMAD.MOV R13, RZ, RZ, -R8 ;  /* 0x000000ffff0d7224 */ /* 0x000fe400078e0a08 */
[----:B------:R-:W-:Y:S02]  /*4560*/  @!P6 IMAD.IADD R206, R206, 0x1, -R2 ;  /* 0x00000001cecee824 */ /* 0x000fe400078e0a02 */
[----:B------:R-:W-:Y:S01]  /*4570*/  @!P2 IMAD.MOV R210, RZ, RZ, -R210 ;  /* 0x000000ffffd2a224 */ /* 0x000fe200078e0ad2 */
[----:B------:R-:W-:Y:S01]  /*4580*/  ISETP.GE.AND P2, PT, R6, RZ, PT ;  /* 0x000000ff0600720c */ /* 0x000fe20003f46270 */
[----:B------:R-:W-:Y:S01]  /*4590*/  @!P1 IMAD.IADD R204, R204, 0x1, -R2 ;  /* 0x00000001cccc9824 */ /* 0x000fe200078e0a02 */
[----:B------:R-:W-:Y:S01]  /*45a0*/  ISETP.GT.U32.AND P6, PT, R2, R206, PT ;  /* 0x000000ce0200720c */ /* 0x000fe20003fc4070 */
[----:B------:R-:W-:-:S03]  /*45b0*/  IMAD.HI.U32 R6, R3, R202, RZ ;  /* 0x000000ca03067227 */ /* 0x000fc600078e00ff */
[C---:B------:R-:W-:Y:S01]  /*45c0*/  ISETP.GT.U32.AND P1, PT, R2.reuse, R204, PT ;  /* 0x000000cc0200720c */ /* 0x040fe20003f24070 */
[----:B------:R-:W-:Y:S02]  /*45d0*/  IMAD.MOV R11, RZ, RZ, -R6 ;  /* 0x000000ffff0b7224 */ /* 0x000fe400078e0a06 */
[C---:B------:R-:W-:Y:S02]  /*45e0*/  IMAD R200, R2.reuse, R13, R200 ;  /* 0x0000000d02c87224 */ /* 0x040fe400078e02c8 */
[----:B------:R-:W-:Y:S02]  /*45f0*/  IMAD R202, R2, R11, R202 ;  /* 0x0000000b02ca7224 */ /* 0x000fe400078e02ca */
[----:B------:R-:W-:-:S04]  /*4600*/  IMAD.HI.U32 R10, R3, R198, RZ ;  /* 0x000000c6030a7227 */ /* 0x000fc800078e00ff */
[--C-:B------:R-:W-:Y:S01]  /*4610*/  @!P6 IMAD.IADD R206, R206, 0x1, -R2.reuse ;  /* 0x00000001cecee824 */ /* 0x100fe200078e0a02 */
[----:B------:R-:W-:Y:S01]  /*4620*/  ISETP.GT.U32.AND P6, PT, R2, R202, PT ;  /* 0x000000ca0200720c */ /* 0x000fe20003fc4070 */
[----:B------:R-:W-:Y:S01]  /*4630*/  @!P1 IMAD.IADD R204, R204, 0x1, -R2 ;  /* 0x00000001cccc9824 */ /* 0x000fe200078e0a02 */
[----:B------:R-:W-:Y:S01]  /*4640*/  ISETP.GT.U32.AND P1, PT, R2, R200, PT ;  /* 0x000000c80200720c */ /* 0x000fe20003f24070 */
[----:B------:R-:W-:-:S04]  /*4650*/  IMAD.HI.U32 R6, R3, R196, RZ ;  /* 0x000000c403067227 */ /* 0x000fc800078e00ff */
[----:B------:R-:W-:Y:S02]  /*4660*/  IMAD.MOV R15, RZ, RZ, -R10 ;  /* 0x000000ffff0f7224 */ /* 0x000fe400078e0a0a */
[----:B------:R-:W-:Y:S01]  /*4670*/  @!P5 IMAD.MOV R64, RZ, RZ, -R64 ;  /* 0x000000ffff40d224 */ /* 0x000fe200078e0a40 */
[----:B------:R-:W-:Y:S01]  /*4680*/  ISETP.GE.AND P5, PT, R103, RZ, PT ;  /* 0x000000ff6700720c */ /* 0x000fe20003fa6270 */
[----:B------:R-:W-:Y:S02]  /*4690*/  IMAD.MOV R11, RZ, RZ, -R6 ;  /* 0x000000ffff0b7224 */ /* 0x000fe400078e0a06 */
[--C-:B------:R-:W-:Y:S02]  /*46a0*/  @!P6 IMAD.IADD R202, R202, 0x1, -R2.reuse ;  /* 0x00000001cacae824 */ /* 0x100fe400078e0a02 */
[----:B------:R-:W-:Y:S02]  /*46b0*/  @!P1 IMAD.IADD R200, R200, 0x1, -R2 ;  /* 0x00000001c8c89824 */ /* 0x000fe400078e0a02 */
[C---:B------:R-:W-:Y:S01]  /*46c0*/  IMAD R198, R2.reuse, R15, R198 ;  /* 0x0000000f02c67224 */ /* 0x040fe200078e02c6 */
[----:B------:R-:W-:Y:S01]  /*46d0*/  ISETP.GT.U32.AND P1, PT, R2, R202, PT ;  /* 0x000000ca0200720c */ /* 0x000fe20003f24070 */
[----:B------:R-:W-:-:S03]  /*46e0*/  IMAD.HI.U32 R6, R3, R194, RZ ;  /* 0x000000c203067227 */ /* 0x000fc600078e00ff */
[C---:B------:R-:W-:Y:S01]  /*46f0*/  ISETP.GT.U32.AND P6, PT, R2.reuse, R198, PT ;  /* 0x000000c60200720c */ /* 0x040fe20003fc4070 */
[----:B------:R-:W-:Y:S02]  /*4700*/  IMAD R196, R2, R11, R196 ;  /* 0x0000000b02c47224 */ /* 0x000fe400078e02c4 */
[----:B------:R-:W-:Y:S02]  /*4710*/  IMAD.MOV R11, RZ, RZ, -R6 ;  /* 0x000000ffff0b7224 */ /* 0x000fe400078e0a06 */
[----:B------:R-:W-:-:S04]  /*4720*/  IMAD.HI.U32 R8, R3, R192, RZ ;  /* 0x000000c003087227 */ /* 0x000fc800078e00ff */
[----:B------:R-:W-:Y:S02]  /*4730*/  IMAD R194, R2, R11, R194 ;  /* 0x0000000b02c27224 */ /* 0x000fe400078e02c2 */
[----:B------:R-:W-:Y:S01]  /*4740*/  @!P1 IMAD.IADD R202, R202, 0x1, -R2 ;  /* 0x00000001caca9824 */ /* 0x000fe200078e0a02 */
[C---:B------:R-:W-:Y:S01]  /*4750*/  ISETP.GT.U32.AND P1, PT, R2.reuse, R196, PT ;  /* 0x000000c40200720c */ /* 0x040fe20003f24070 */
[----:B------:R-:W-:Y:S02]  /*4760*/  IMAD.MOV R13, RZ, RZ, -R8 ;  /* 0x000000ffff0d7224 */ /* 0x000fe400078e0a08 */
[----:B------:R-:W-:Y:S01]  /*4770*/  @!P5 IMAD.MOV R204, RZ, RZ, -R204 ;  /* 0x000000ffffccd224 */ /* 0x000fe200078e0acc */
[C---:B------:R-:W-:Y:S01]  /*4780*/  ISETP.GT.U32.AND P5, PT, R2.reuse, R194, PT ;  /* 0x000000c20200720c */ /* 0x040fe20003fa4070 */
[----:B------:R-:W-:Y:S02]  /*4790*/  IMAD R192, R2, R13, R192 ;  /* 0x0000000d02c07224 */ /* 0x000fe400078e02c0 */
[----:B------:R-:W-:Y:S01]  /*47a0*/  @!P6 IMAD.IADD R198, R198, 0x1, -R2 ;  /* 0x00000001c6c6e824 */ /* 0x000fe200078e0a02 */
[C---:B------:R-:W-:Y:S01]  /*47b0*/  ISETP.GT.U32.AND P6, PT, R2.reuse, R200, PT ;  /* 0x000000c80200720c */ /* 0x040fe20003fc4070 */
[----:B------:R-:W-:Y:S01]  /*47c0*/  @!P2 IMAD.MOV R202, RZ, RZ, -R202 ;  /* 0x000000ffffcaa224 */ /* 0x000fe200078e0aca */
[----:B------:R-:W-:Y:S01]  /*47d0*/  ISETP.GT.U32.AND P2, PT, R2, R192, PT ;  /* 0x000000c00200720c */ /* 0x000fe20003f44070 */
[----:B------:R-:W-:-:S04]  /*47e0*/  IMAD.HI.U32 R10, R3, R190, RZ ;  /* 0x000000be030a7227 */ /* 0x000fc800078e00ff */
[----:B------:R-:W-:Y:S01]  /*47f0*/  @!P1 IMAD.IADD R196, R196, 0x1, -R2 ;  /* 0x00000001c4c49824 */ /* 0x000fe200078e0a02 */
[----:B------:R-:W-:Y:S01]  /*4800*/  ISETP.GE.AND P1, PT, R95, RZ, PT ;  /* 0x000000ff5f00720c */ /* 0x000fe20003f26270 */
[----:B------:R-:W-:Y:S01]  /*4810*/  IMAD.MOV R15, RZ, RZ, -R10 ;  /* 0x000000ffff0f7224 */ /* 0x000fe200078e0a0a */
[----:B------:R-:W-:Y:S01]  /*4820*/  IABS R10, R57 ;  /* 0x00000039000a7213 */ /* 0x000fe20000000000 */
[----:B------:R-:W-:Y:S01]  /*4830*/  @!P5 IMAD.IADD R194, R194, 0x1, -R2 ;  /* 0x00000001c2c2d824 */ /* 0x000fe200078e0a02 */
[C---:B------:R-:W-:Y:S01]  /*4840*/  ISETP.GT.U32.AND P5, PT, R2.reuse, R196, PT ;  /* 0x000000c40200720c */ /* 0x040fe20003fa4070 */
[----:B------:R-:W-:Y:S02]  /*4850*/  IMAD R190, R2, R15, R190 ;  /* 0x0000000f02be7224 */ /* 0x000fe400078e02be */
[----:B------:R-:W-:-:S04]  /*4860*/  IMAD.HI.U32 R6, R3, R188, RZ ;  /* 0x000000bc03067227 */ /* 0x000fc800078e00ff */
[----:B------:R-:W-:Y:S02]  /*4870*/  IMAD.MOV R11, RZ, RZ, -R6 ;  /* 0x000000ffff0b7224 */ /* 0x000fe400078e0a06 */
[--C-:B------:R-:W-:Y:S01]  /*4880*/  @!P6 IMAD.IADD R200, R200, 0x1, -R2.reuse ;  /* 0x00000001c8c8e824 */ /* 0x100fe200078e0a02 */
[----:B------:R-:W-:Y:S01]  /*4890*/  ISETP.GT.U32.AND P6, PT, R2, R190, PT ;  /* 0x000000be0200720c */ /* 0x000fe20003fc4070 */
[----:B------:R-:W-:Y:S01]  /*48a0*/  @!P2 IMAD.IADD R192, R192, 0x1, -R2 ;  /* 0x00000001c0c0a824 */ /* 0x000fe200078e0a02 */
[----:B------:R-:W-:Y:S01]  /*48b0*/  ISETP.GT.U32.AND P2, PT, R2, R194, PT ;  /* 0x000000c20200720c */ /* 0x000fe20003f44070 */
[----:B------:R-:W-:-:S04]  /*48c0*/  IMAD.HI.U32 R8, R3, R186, RZ ;  /* 0x000000ba03087227 */ /* 0x000fc800078e00ff */
[----:B------:R-:W-:Y:S01]  /*48d0*/  @!P0 IMAD.MOV R206, RZ, RZ, -R206 ;  /* 0x000000ffffce8224 */ /* 0x000fe200078e0ace */
[C---:B------:R-:W-:Y:S01]  /*48e0*/  ISETP.GT.U32.AND P0, PT, R2.reuse, R198, PT ;  /* 0x000000c60200720c */ /* 0x040fe20003f04070 */
[----:B------:R-:W-:Y:S02]  /*48f0*/  IMAD R188, R2, R11, R188 ;  /* 0x0000000b02bc7224 */ /* 0x000fe400078e02bc */
[----:B------:R-:W-:Y:S02]  /*4900*/  IMAD.MOV R13, RZ, RZ, -R8 ;  /* 0x000000ffff0d7224 */ /* 0x000fe400078e0a08 */
[----:B------:R-:W-:Y:S01]  /*4910*/  @!P5 IMAD.IADD R196, R196, 0x1, -R2 ;  /* 0x00000001c4c4d824 */ /* 0x000fe200078e0a02 */
[C---:B------:R-:W-:Y:S01]  /*4920*/  ISETP.GT.U32.AND P5, PT, R2.reuse, R188, PT ;  /* 0x000000bc0200720c */ /* 0x040fe20003fa4070 */
[----:B------:R-:W-:Y:S02]  /*4930*/  IMAD R186, R2, R13, R186 ;  /* 0x0000000d02ba7224 */ /* 0x000fe400078e02ba */
[----:B------:R-:W-:-:S02]  /*4940*/  @!P6 IMAD.IADD R190, R190, 0x1, -R2 ;  /* 0x00000001bebee824 */ /* 0x000fc400078e0a02 */
[--C-:B------:R-:W-:Y:S01]  /*4950*/  @!P2 IMAD.IADD R194, R194, 0x1, -R2.reuse ;  /* 0x00000001c2c2a824 */ /* 0x100fe200078e0a02 */
[----:B------:R-:W-:Y:S01]  /*4960*/  ISETP.GT.U32.AND P2, PT, R2, R186, PT ;  /* 0x000000ba0200720c */ /* 0x000fe20003f44070 */
[----:B------:R-:W-:Y:S01]  /*4970*/  @!P0 IMAD.IADD R198, R198, 0x1, -R2 ;  /* 0x00000001c6c68824 */ /* 0x000fe200078e0a02 */
[----:B------:R-:W-:Y:S01]  /*4980*/  ISETP.GE.AND P0, PT, R97, RZ, PT ;  /* 0x000000ff6100720c */ /* 0x000fe20003f06270 */
[----:B------:R-:W-:Y:S01]  /*4990*/  @!P4 IMAD.MOV R212, RZ, RZ, -R212 ;  /* 0x000000ffffd4c224 */ /* 0x000fe200078e0ad4 */
[----:B------:R-:W-:Y:S01]  /*49a0*/  ISETP.GT.U32.AND P6, PT, R2, R190, PT ;  /* 0x000000be0200720c */ /* 0x000fe20003fc4070 */
[----:B------:R-:W-:Y:S01]  /*49b0*/  IMAD.HI.U32 R6, R3, R184, RZ ;  /* 0x000000b803067227 */ /* 0x000fe200078e00ff */
[----:B------:R-:W-:-:S03]  /*49c0*/  ISETP.GE.AND P4, PT, R101, RZ, PT ;  /* 0x000000ff6500720c */ /* 0x000fc60003f86270 */
[----:B------:R-:W-:Y:S01]  /*49d0*/  @!P5 IMAD.IADD R188, R188, 0x1, -R2 ;  /* 0x00000001bcbcd824 */ /* 0x000fe200078e0a02 */
[----:B------:R-:W-:Y:S01]  /*49e0*/  ISETP.GE.AND P5, PT, R91, RZ, PT ;  /* 0x000000ff5b00720c */ /* 0x000fe20003fa6270 */
[----:B------:R-:W-:Y:S02]  /*49f0*/  IMAD.MOV R11, RZ, RZ, -R6 ;  /* 0x000000ffff0b7224 */ /* 0x000fe400078e0a06 */
[----:B------:R-:W-:Y:S01]  /*4a00*/  @!P2 IMAD.IADD R186, R186, 0x1, -R2 ;  /* 0x00000001babaa824 */ /* 0x000fe200078e0a02 */
[----:B------:R-:W-:Y:S01]  /*4a10*/  ISETP.GE.AND P2, PT, R93, RZ, PT ;  /* 0x000000ff5d00720c */ /* 0x000fe20003f46270 */
[----:B------:R-:W-:Y:S02]  /*4a20*/  @!P0 IMAD.MOV R196, RZ, RZ, -R196 ;  /* 0x000000ffffc48224 */ /* 0x000fe400078e0ac4 */
[----:B------:R-:W-:Y:S01]  /*4a30*/  @!P6 IMAD.IADD R190, R190, 0x1, -R2 ;  /* 0x00000001bebee824 */ /* 0x000fe200078e0a02 */
[----:B------:R-:W-:Y:S01]  /*4a40*/  ISETP.GT.U32.AND P0, PT, R2, R186, PT ;  /* 0x000000ba0200720c */ /* 0x000fe20003f04070 */
[----:B------:R-:W-:-:S04]  /*4a50*/  IMAD.HI.U32 R6, R3, R182, RZ ;  /* 0x000000b603067227 */ /* 0x000fc800078e00ff */
[----:B------:R-:W-:Y:S01]  /*4a60*/  @!P4 IMAD.MOV R200, RZ, RZ, -R200 ;  /* 0x000000ffffc8c224 */ /* 0x000fe200078e0ac8 */
[C---:B------:R-:W-:Y:S01]  /*4a70*/  ISETP.GT.U32.AND P4, PT, R2.reuse, R192, PT ;  /* 0x000000c00200720c */ /* 0x040fe20003f84070 */
[C---:B------:R-:W-:Y:S02]  /*4a80*/  IMAD R184, R2.reuse, R11, R184 ;  /* 0x0000000b02b87224 */ /* 0x040fe400078e02b8 */
[----:B------:R-:W-:Y:S01]  /*4a90*/  @!P5 IMAD.MOV R190, RZ, RZ, -R190 ;  /* 0x000000ffffbed224 */ /* 0x000fe200078e0abe */
[----:B------:R-:W-:Y:S01]  /*4aa0*/  ISETP.GE.AND P5, PT, R77, RZ, PT ;  /* 0x000000ff4d00720c */ /* 0x000fe20003fa6270 */
[----:B------:R-:W-:Y:S01]  /*4ab0*/  IMAD.MOV R11, RZ, RZ, -R6 ;  /* 0x000000ffff0b7224 */ /* 0x000fe200078e0a06 */
[----:B------:R-:W-:Y:S01]  /*4ac0*/  ISETP.GT.U32.AND P6, PT, R2, R184, PT ;  /* 0x000000b80200720c */ /* 0x000fe20003fc4070 */
[----:B------:R-:W-:-:S04]  /*4ad0*/  IMAD.HI.U32 R6, R3, R180, RZ ;  /* 0x000000b403067227 */ /* 0x000fc800078e00ff */
[----:B------:R-:W-:Y:S01]  /*4ae0*/  @!P3 IMAD.MOV R208, RZ, RZ, -R208 ;  /* 0x000000ffffd0b224 */ /* 0x000fe200078e0ad0 */
[----:B------:R-:W-:Y:S01]  /*4af0*/  ISETP.GE.AND P3, PT, R99, RZ, PT ;  /* 0x000000ff6300720c */ /* 0x000fe20003f66270 */
[----:B------:R-:W-:Y:S02]  /*4b00*/  IMAD R182, R2, R11, R182 ;  /* 0x0000000b02b67224 */ /* 0x000fe400078e02b6 */
[----:B------:R-:W-:Y:S02]  /*4b10*/  IMAD.MOV R11, RZ, RZ, -R6 ;  /* 0x000000ffff0b7224 */ /* 0x000fe400078e0a06 */
[----:B------:R-:W-:Y:S01]  /*4b20*/  @!P0 IMAD.IADD R186, R186, 0x1, -R2 ;  /* 0x00000001baba8824 */ /* 0x000fe200078e0a02 */
[----:B------:R-:W-:Y:S01]  /*4b30*/  ISETP.GE.AND P0, PT, R81, RZ, PT ;  /* 0x000000ff5100720c */ /* 0x000fe20003f06270 */
[----:B------:R-:W-:Y:S02]  /*4b40*/  IMAD R180, R2, R11, R180 ;  /* 0x0000000b02b47224 */ /* 0x000fe400078e02b4 */
[----:B------:R-:W-:Y:S01]  /*4b50*/  @!P4 IMAD.IADD R192, R192, 0x1, -R2 ;  /* 0x00000001c0c0c824 */ /* 0x000fe200078e0a02 */
[----:B------:R-:W-:Y:S01]  /*4b60*/  ISETP.GE.AND P4, PT, R89, RZ, PT ;  /* 0x000000ff5900720c */ /* 0x000fe20003f86270 */
[----:B------:R-:W-:-:S04]  /*4b70*/  IMAD.HI.U32 R8, R3, R178, RZ ;  /* 0x000000b203087227 */ /* 0x000fc800078e00ff */
[----:B------:R-:W-:Y:S01]  /*4b80*/  @!P5 IMAD.MOV R186, RZ, RZ, -R186 ;  /* 0x000000ffffbad224 */ /* 0x000fe200078e0aba */
[C---:B------:R-:W-:Y:S01]  /*4b90*/  ISETP.GT.U32.AND P5, PT, R2.reuse, R180, PT ;  /* 0x000000b40200720c */ /* 0x040fe20003fa4070 */
[----:B------:R-:W-:Y:S02]  /*4ba0*/  IMAD.MOV R13, RZ, RZ, -R8 ;  /* 0x000000ffff0d7224 */ /* 0x000fe400078e0a08 */
[----:B------:R-:W-:Y:S01]  /*4bb0*/  @!P3 IMAD.MOV R198, RZ, RZ, -R198 ;  /* 0x000000ffffc6b224 */ /* 0x000fe200078e0ac6 */
[C---:B------:R-:W-:Y:S01]  /*4bc0*/  ISETP.GT.U32.AND P3, PT, R2.reuse, R188, PT ;  /* 0x000000bc0200720c */ /* 0x040fe20003f64070 */
[----:B------:R-:W-:Y:S01]  /*4bd0*/  @!P1 IMAD.MOV R194, RZ, RZ, -R194 ;  /* 0x000000ffffc29224 */ /* 0x000fe200078e0ac2 */
[C---:B------:R-:W-:Y:S01]  /*4be0*/  ISETP.GT.U32.AND P1, PT, R2.reuse, R182, PT ;  /* 0x000000b60200720c */ /* 0x040fe20003f24070 */
[----:B------:R-:W-:Y:S02]  /*4bf0*/  IMAD R178, R2, R13, R178 ;  /* 0x0000000d02b27224 */ /* 0x000fe400078e02b2 */
[----:B------:R-:W-:-:S02]  /*4c00*/  @!P4 IMAD.MOV R192, RZ, RZ, -R192 ;  /* 0x000000ffffc0c224 */ /* 0x000fc400078e0ac0 */
[--C-:B------:R-:W-:Y:S01]  /*4c10*/  @!P6 IMAD.IADD R184, R184, 0x1, -R2.reuse ;  /* 0x00000001b8b8e824 */ /* 0x100fe200078e0a02 */
[----:B------:R-:W-:Y:S01]  /*4c20*/  ISETP.GT.U32.AND P4, PT, R2, R178, PT ;  /* 0x000000b20200720c */ /* 0x000fe20003f84070 */
[--C-:B------:R-:W-:Y:S02]  /*4c30*/  @!P5 IMAD.IADD R180, R180, 0x1, -R2.reuse ;  /* 0x00000001b4b4d824 */ /* 0x100fe400078e0a02 */
[----:B------:R-:W-:Y:S01]  /*4c40*/  IMAD.HI.U32 R8, R3, R172, RZ ;  /* 0x000000ac03087227 */ /* 0x000fe200078e00ff */
[C---:B------:R-:W-:Y:S02]  /*4c50*/  ISETP.GT.U32.AND P6, PT, R2.reuse, R184, PT ;  /* 0x000000b80200720c */ /* 0x040fe40003fc4070 */
[----:B------:R-:W-:Y:S01]  /*4c60*/  ISETP.GT.U32.AND P5, PT, R2, R180, PT ;  /* 0x000000b40200720c */ /* 0x000fe20003fa4070 */
[--C-:B------:R-:W-:Y:S01]  /*4c70*/  @!P3 IMAD.IADD R188, R188, 0x1, -R2.reuse ;  /* 0x00000001bcbcb824 */ /* 0x100fe200078e0a02 */
[----:B------:R-:W-:Y:S01]  /*4c80*/  ISETP.GE.AND P3, PT, R79, RZ, PT ;  /* 0x000000ff4f00720c */ /* 0x000fe20003f66270 */
[----:B------:R-:W-:Y:S01]  /*4c90*/  @!P1 IMAD.IADD R182, R182, 0x1, -R2 ;  /* 0x00000001b6b69824 */ /* 0x000fe200078e0a02 */
[----:B------:R-:W-:Y:S01]  /*4ca0*/  ISETP.GE.AND P1, PT, R75, RZ, PT ;  /* 0x000000ff4b00720c */ /* 0x000fe20003f26270 */
[----:B------:R-:W-:-:S02]  /*4cb0*/  @!P2 IMAD.MOV R188, RZ, RZ, -R188 ;  /* 0x000000ffffbca224 */ /* 0x000fc400078e0abc */
[----:B------:R-:W-:Y:S01]  /*4cc0*/  @!P4 IMAD.IADD R178, R178, 0x1, -R2 ;  /* 0x00000001b2b2c824 */ /* 0x000fe200078e0a02 */
[C---:B------:R-:W-:Y:S01]  /*4cd0*/  ISETP.GT.U32.AND P2, PT, R2.reuse, R182, PT ;  /* 0x000000b60200720c */ /* 0x040fe20003f44070 */
[----:B------:R-:W-:Y:S01]  /*4ce0*/  IMAD.MOV R13, RZ, RZ, -R8 ;  /* 0x000000ffff0d7224 */ /* 0x000fe200078e0a08 */
[----:B------:R-:W-:Y:S01]  /*4cf0*/  IABS R8, R63 ;  /* 0x0000003f00087213 */ /* 0x000fe20000000000 */
[----:B------:R-:W-:Y:S01]  /*4d00*/  IMAD.HI.U32 R6, R3, R176, RZ ;  /* 0x000000b003067227 */ /* 0x000fe200078e00ff */
[----:B------:R-:W-:-:S03]  /*4d10*/  ISETP.GT.U32.AND P4, PT, R2, R178, PT ;  /* 0x000000b20200720c */ /* 0x000fc60003f84070 */
[----:B------:R-:W-:Y:S02]  /*4d20*/  IMAD R172, R2, R13, R172 ;  /* 0x0000000d02ac7224 */ /* 0x000fe400078e02ac */
[----:B------:R-:W-:Y:S02]  /*4d30*/  @!P5 IMAD.IADD R180, R180, 0x1, -R2 ;  /* 0x00000001b4b4d824 */ /* 0x000fe400078e0a02 */
[----:B------:R-:W-:Y:S02]  /*4d40*/  IMAD.MOV R11, RZ, RZ, -R6 ;  /* 0x000000ffff0b7224 */ /* 0x000fe400078e0a06 */
[----:B------:R-:W-:Y:S01]  /*4d50*/  @!P6 IMAD.IADD R184, R184, 0x1, -R2 ;  /* 0x00000001b8b8e824 */ /* 0x000fe200078e0a02 */
[----:B------:R-:W-:Y:S01]  /*4d60*/  ISETP.GE.AND P6, PT, R83, RZ, PT ;  /* 0x000000ff5300720c */ /* 0x000fe20003fc6270 */
[----:B------:R-:W-:Y:S01]  /*4d70*/  @!P1 IMAD.MOV R180, RZ, RZ, -R180 ;  /* 0x000000ffffb49224 */ /* 0x000fe200078e0ab4 */
[----:B------:R-:W-:Y:S01]  /*4d80*/  ISETP.GT.U32.AND P1, PT, R2, R172, PT ;  /* 0x000000ac0200720c */ /* 0x000fe20003f24070 */
[----:B------:R-:W-:Y:S01]  /*4d90*/  @!P2 IMAD.IADD R182, R182, 0x1, -R2 ;  /* 0x00000001b6b6a824 */ /* 0x000fe200078e0a02 */
[----:B------:R-:W-:Y:S01]  /*4da0*/  ISETP.GE.AND P2, PT, R71, RZ, PT ;  /* 0x000000ff4700720c */ /* 0x000fe20003f46270 */
[----:B------:R-:W-:-:S02]  /*4db0*/  IMAD R176, R2, R11, R176 ;  /* 0x0000000b02b07224 */ /* 0x000fc400078e02b0 */
[----:B------:R-:W-:Y:S02]  /*4dc0*/  @!P0 IMAD.MOV R182, RZ, RZ, -R182 ;  /* 0x000000ffffb68224 */ /* 0x000fe400078e0ab6 */
[----:B------:R-:W-:Y:S01]  /*4dd0*/  @!P4 IMAD.IADD R178, R178, 0x1, -R2 ;  /* 0x00000001b2b2c824 */ /* 0x000fe200078e0a02 */
[----:B------:R-:W-:Y:S01]  /*4de0*/  ISETP.GT.U32.AND P0, PT, R2, R176, PT ;  /* 0x000000b00200720c */ /* 0x000fe20003f04070 */
[----:B------:R-:W-:Y:S01]  /*4df0*/  IMAD.HI.U32 R6, R3, R174, RZ ;  /* 0x000000ae03067227 */ /* 0x000fe200078e00ff */
[----:B------:R-:W-:-:S03]  /*4e00*/  ISETP.GE.AND P4, PT, R73, RZ, PT ;  /* 0x000000ff4900720c */ /* 0x000fc60003f86270 */
[----:B------:R-:W-:Y:S01]  /*4e10*/  @!P6 IMAD.MOV R178, RZ, RZ, -R178 ;  /* 0x000000ffffb2e224 */ /* 0x000fe200078e0ab2 */
[----:B------:R-:W-:Y:S01]  /*4e20*/  ISETP.GE.AND P6, PT, R4, RZ, PT ;  /* 0x000000ff0400720c */ /* 0x000fe20003fc6270 */
[----:B------:R-:W-:Y:S02]  /*4e30*/  IMAD.MOV R11, RZ, RZ, -R6 ;  /* 0x000000ffff0b7224 */ /* 0x000fe400078e0a06 */
[----:B------:R-:W-:-:S04]  /*4e40*/  IMAD.HI.U32 R4, R3, R170, RZ ;  /* 0x000000aa03047227 */ /* 0x000fc800078e00ff */
[----:B------:R-:W-:Y:S02]  /*4e50*/  @!P1 IMAD.IADD R172, R172, 0x1, -R2 ;  /* 0x00000001acac9824 */ /* 0x000fe400078e0a02 */
[C---:B------:R-:W-:Y:S02]  /*4e60*/  IMAD R174, R2.reuse, R11, R174 ;  /* 0x0000000b02ae7224 */ /* 0x040fe400078e02ae */
[----:B------:R-:W-:Y:S01]  /*4e70*/  IMAD.MOV R11, RZ, RZ, -R4 ;  /* 0x000000ffff0b7224 */ /* 0x000fe200078e0a04 */
[----:B------:R-:W-:Y:S01]  /*4e80*/  ISETP.GT.U32.AND P1, PT, R2, R172, PT ;  /* 0x000000ac0200720c */ /* 0x000fe20003f24070 */
[----:B------:R-:W-:Y:S01]  /*4e90*/  @!P0 IMAD.IADD R176, R176, 0x1, -R2 ;  /* 0x00000001b0b08824 */ /* 0x000fe200078e0a02 */
[----:B------:R-:W-:Y:S01]  /*4ea0*/  ISETP.GT.U32.AND P5, PT, R2, R174, PT ;  /* 0x000000ae0200720c */ /* 0x000fe20003fa4070 */
[----:B------:R-:W-:-:S03]  /*4eb0*/  IMAD.HI.U32 R4, R3, R168, RZ ;  /* 0x000000a803047227 */ /* 0x000fc600078e00ff */
[C---:B------:R-:W-:Y:S01]  /*4ec0*/  ISETP.GT.U32.AND P0, PT, R2.reuse, R176, PT ;  /* 0x000000b00200720c */ /* 0x040fe20003f04070 */
[----:B------:R-:W-:Y:S02]  /*4ed0*/  IMAD R170, R2, R11, R170 ;  /* 0x0000000b02aa7224 */ /* 0x000fe400078e02aa */
[----:B------:R-:W-:Y:S02]  /*4ee0*/  IMAD.MOV R11, RZ, RZ, -R4 ;  /* 0x000000ffff0b7224 */ /* 0x000fe400078e0a04 */
[----:B------:R-:W-:-:S04]  /*4ef0*/  IMAD.HI.U32 R4, R3, R166, RZ ;  /* 0x000000a603047227 */ /* 0x000fc800078e00ff */
[----:B------:R-:W-:Y:S01]  /*4f00*/  @!P3 IMAD.MOV R184, RZ, RZ, -R184 ;  /* 0x000000ffffb8b224 */ /* 0x000fe200078e0ab8 */
[----:B------:R-:W-:Y:S01]  /*4f10*/  ISETP.GE.AND P3, PT, R69, RZ, PT ;  /* 0x000000ff4500720c */ /* 0x000fe20003f66270 */
[----:B------:R-:W-:Y:S01]  /*4f20*/  IMAD.MOV R13, RZ, RZ, -R4 ;  /* 0x000000ffff0d7224 */ /* 0x000fe200078e0a04 */
[----:B------:R-:W-:Y:S01]  /*4f30*/  IABS R4, R59 ;  /* 0x0000003b00047213 */ /* 0x000fe20000000000 */
[----:B------:R-:W-:-:S04]  /*4f40*/  IMAD.HI.U32 R6, R3, R8, RZ ;  /* 0x0000000803067227 */ /* 0x000fc800078e00ff */
[----:B------:R-:W-:Y:S02]  /*4f50*/  IMAD R166, R2, R13, R166 ;  /* 0x0000000d02a67224 */ /* 0x000fe400078e02a6 */
[----:B------:R-:W-:Y:S02]  /*4f60*/  @!P1 IMAD.IADD R172, R172, 0x1, -R2 ;  /* 0x00000001acac9824 */ /* 0x000fe400078e0a02 */
[C---:B------:R-:W-:Y:S02]  /*4f70*/  IMAD R168, R2.reuse, R11, R168 ;  /* 0x0000000b02a87224 */ /* 0x040fe400078e02a8 */
[----:B------:R-:W-:Y:S02]  /*4f80*/  IMAD.MOV R11, RZ, RZ, -R6 ;  /* 0x000000ffff0b7224 */ /* 0x000fe400078e0a06 */
[----:B------:R-:W-:Y:S01]  /*4f90*/  @!P4 IMAD.MOV R172, RZ, RZ, -R172 ;  /* 0x000000ffffacc224 */ /* 0x000fe200078e0aac */
[----:B------:R-:W-:Y:S01]  /*4fa0*/  ISETP.GT.U32.AND P4, PT, R2, R166, PT ;  /* 0x000000a60200720c */ /* 0x000fe20003f84070 */
[----:B------:R-:W-:-:S02]  /*4fb0*/  @!P5 IMAD.IADD R174, R174, 0x1, -R2 ;  /* 0x00000001aeaed824 */ /* 0x000fc400078e0a02 */
[----:B------:R-:W-:Y:S01]  /*4fc0*/  @!P0 IMAD.IADD R176, R176, 0x1, -R2 ;  /* 0x00000001b0b08824 */ /* 0x000fe200078e0a02 */
[C---:B------:R-:W-:Y:S01]  /*4fd0*/  ISETP.GT.U32.AND P0, PT, R2.reuse, R170, PT ;  /* 0x000000aa0200720c */ /* 0x040fe20003f04070 */
[C---:B------:R-:W-:Y:S01]  /*4fe0*/  IMAD R11, R2.reuse, R11, R8 ;  /* 0x0000000b020b7224 */ /* 0x040fe200078e0208 */
[C---:B------:R-:W-:Y:S01]  /*4ff0*/  ISETP.GT.U32.AND P5, PT, R2.reuse, R174, PT ;  /* 0x000000ae0200720c */ /* 0x040fe20003fa4070 */
[----:B------:R-:W-:Y:S01]  /*5000*/  @!P3 IMAD.MOV R176, RZ, RZ, -R176 ;  /* 0x000000ffffb0b224 */ /* 0x000fe200078e0ab0 */
[C---:B------:R-:W-:Y:S01]  /*5010*/  ISETP.GT.U32.AND P3, PT, R2.reuse, R168, PT ;  /* 0x000000a80200720c */ /* 0x040fe20003f64070 */
[----:B------:R-:W-:Y:S01]  /*5020*/  IMAD.MOV.U32 R13, RZ, RZ, R4 ;  /* 0x000000ffff0d7224 */ /* 0x000fe200078e0004 */
[----:B------:R-:W-:Y:S02]  /*5030*/  ISETP.GT.U32.AND P1, PT, R2, R11, PT ;  /* 0x0000000b0200720c */ /* 0x000fe40003f24070 */
[----:B------:R-:W-:Y:S01]  /*5040*/  IABS R8, R40 ;  /* 0x0000002800087213 */ /* 0x000fe20000000000 */
[----:B------:R-:W-:-:S04]  /*5050*/  IMAD.HI.U32 R4, R3, R13, RZ ;  /* 0x0000000d03047227 */ /* 0x000fc800078e00ff */
[--C-:B------:R-:W-:Y:S02]  /*5060*/  @!P4 IMAD.IADD R166, R166, 0x1, -R2.reuse ;  /* 0x00000001a6a6c824 */ /* 0x100fe400078e0a02 */
[----:B------:R-:W-:Y:S02]  /*5070*/  @!P0 IMAD.IADD R170, R170, 0x1, -R2 ;  /* 0x00000001aaaa8824 */ /* 0x000fe400078e0a02 */
[----:B------:R-:W-:Y:S01]  /*5080*/  IMAD.MOV R4, RZ, RZ, -R4 ;  /* 0x000000ffff047224 */ /* 0x000fe200078e0a04 */
[----:B------:R-:W-:Y:S01]  /*5090*/  ISETP.GT.U32.AND P4, PT, R2, R166, PT ;  /* 0x000000a60200720c */ /* 0x000fe20003f84070 */
[--C-:B------:R-:W-:Y:S01]  /*50a0*/  @!P5 IMAD.IADD R174, R174, 0x1, -R2.reuse ;  /* 0x00000001aeaed824 */ /* 0x100fe200078e0a02 */
[----:B------:R-:W-:Y:S01]  /*50b0*/  ISETP.GT.U32.AND P0, PT, R2, R170, PT ;  /* 0x000000aa0200720c */ /* 0x000fe20003f04070 */
[----:B------:R-:W-:Y:S01]  /*50c0*/  @!P3 IMAD.IADD R168, R168, 0x1, -R2 ;  /* 0x00000001a8a8b824 */ /* 0x000fe200078e0a02 */
[----:B------:R-:W-:Y:S01]  /*50d0*/  ISETP.GE.AND P5, PT, R67, RZ, PT ;  /* 0x000000ff4300720c */ /* 0x000fe20003fa6270 */
[----:B------:R-:W-:Y:S01]  /*50e0*/  IMAD R13, R2, R4, R13 ;  /* 0x00000004020d7224 */ /* 0x000fe200078e020d */
[----:B------:R-:W-:Y:S01]  /*50f0*/  ISETP.GE.AND P3, PT, R63, RZ, PT ;  /* 0x000000ff3f00720c */ /* 0x000fe20003f66270 */
[----:B------:R-:W-:-:S04]  /*5100*/  IMAD.HI.U32 R4, R3, R164, RZ ;  /* 0x000000a403047227 */ /* 0x000fc800078e00ff */
[----:B------:R-:W-:Y:S02]  /*5110*/  @!P1 IMAD.IADD R11, R11, 0x1, -R2 ;  /* 0x000000010b0b9824 */ /* 0x000fe400078e0a02 */
[----:B------:R-:W-:Y:S01]  /*5120*/  @!P2 IMAD.MOV R174, RZ, RZ, -R174 ;  /* 0x000000ffffaea224 */ /* 0x000fe200078e0aae */
[C---:B------:R-:W-:Y:S01]  /*5130*/  ISETP.GT.U32.AND P2, PT, R2.reuse, R168, PT ;  /* 0x000000a80200720c */ /* 0x040fe20003f44070 */
[----:B------:R-:W-:Y:S01]  /*5140*/  IMAD.MOV R15, RZ, RZ, -R4 ;  /* 0x000000ffff0f7224 */ /* 0x000fe200078e0a04 */
[----:B------:R-:W-:Y:S01]  /*5150*/  ISETP.GT.U32.AND P1, PT, R2, R11, PT ;  /* 0x0000000b0200720c */ /* 0x000fe20003f24070 */
[----:B------:R-:W-:Y:S02]  /*5160*/  @!P4 IMAD.IADD R166, R166, 0x1, -R2 ;  /* 0x00000001a6a6c824 */ /* 0x000fe400078e0a02 */
[----:B------:R-:W-:Y:S02]  /*5170*/  IMAD R164, R2, R15, R164 ;  /* 0x0000000f02a47224 */ /* 0x000fe400078e02a4 */
[----:B------:R-:W-:Y:S01]  /*5180*/  @!P0 IMAD.IADD R170, R170, 0x1, -R2 ;  /* 0x00000001aaaa8824 */ /* 0x000fe200078e0a02 */
[----:B------:R-:W-:Y:S01]  /*5190*/  ISETP.GE.AND P0, PT, R65, RZ, PT ;  /* 0x000000ff4100720c */ /* 0x000fe20003f06270 */
[----:B------:R-:W-:Y:S01]  /*51a0*/  IMAD.HI.U32 R6, R3, R8, RZ ;  /* 0x0000000803067227 */ /* 0x000fe200078e00ff */
[----:B------:R-:W-:-:S03]  /*51b0*/  ISETP.GT.U32.AND P4, PT, R2, R164, PT ;  /* 0x000000a40200720c */ /* 0x000fc60003f84070 */
[----:B------:R-:W-:Y:S01]  /*51c0*/  @!P2 IMAD.IADD R168, R168, 0x1, -R2 ;  /* 0x00000001a8a8a824 */ /* 0x000fe200078e0a02 */
[----:B------:R-:W-:Y:S01]  /*51d0*/  ISETP.GT.U32.AND P2, PT, R2, R13, PT ;  /* 0x0000000d0200720c */ /* 0x000fe20003f44070 */
[----:B------:R-:W-:Y:S01]  /*51e0*/  @!P6 IMAD.MOV R170, RZ, RZ, -R170 ;  /* 0x000000ffffaae224 */ /* 0x000fe200078e0aaa */
[----:B------:R-:W-:Y:S01]  /*51f0*/  ISETP.GE.AND P6, PT, R59, RZ, PT ;  /* 0x000000ff3b00720c */ /* 0x000fe20003fc6270 */
[----:B------:R-:W-:Y:S01]  /*5200*/  @!P1 IMAD.IADD R11, R11, 0x1, -R2 ;  /* 0x000000010b0b9824 */ /* 0x000fe200078e0a02 */
[----:B------:R-:W-:Y:S01]  /*5210*/  ISETP.GE.AND P1, PT, R61, RZ, PT ;  /* 0x000000ff3d00720c */ /* 0x000fe20003f26270 */
[----:B------:R-:W-:Y:S02]  /*5220*/  IMAD.MOV R59, RZ, RZ, -R6 ;  /* 0x000000ffff3b7224 */ /* 0x000fe400078e0a06 */
[----:B------:R-:W-:Y:S01]  /*5230*/  @!P5 IMAD.MOV R168, RZ, RZ, -R168 ;  /* 0x000000ffffa8d224 */ /* 0x000fe200078e0aa8 */
[----:B------:R-:W-:Y:S01]  /*5240*/  ISETP.GE.AND P5, PT, R40, RZ, PT ;  /* 0x000000ff2800720c */ /* 0x000fe20003fa6270 */
[----:B------:R-:W-:-:S02]  /*5250*/  IMAD R15, R2, R59, R8 ;  /* 0x0000003b020f7224 */ /* 0x000fc400078e0208 */
[----:B------:R-:W-:Y:S02]  /*5260*/  IMAD.MOV.U32 R40, RZ, RZ, R11 ;  /* 0x000000ffff287224 */ /* 0x000fe400078e000b */
[----:B------:R-:W-:Y:S02]  /*5270*/  @!P4 IMAD.IADD R164, R164, 0x1, -R2 ;  /* 0x00000001a4a4c824 */ /* 0x000fe400078e0a02 */
[----:B------:R-:W-:Y:S01]  /*5280*/  @!P3 IMAD.MOV R40, RZ, RZ, -R40 ;  /* 0x000000ffff28b224 */ /* 0x000fe200078e0a28 */
[C---:B------:R-:W-:Y:S01]  /*5290*/  ISETP.GT.U32.AND P3, PT, R2.reuse, R15, PT ;  /* 0x0000000f0200720c */ /* 0x040fe20003f64070 */
[----:B------:R-:W-:Y:S01]  /*52a0*/  IMAD.HI.U32 R4, R3, R162, RZ ;  /* 0x000000a203047227 */ /* 0x000fe200078e00ff */
[----:B------:R-:W-:-:S03]  /*52b0*/  ISETP.GT.U32.AND P4, PT, R2, R164, PT ;  /* 0x000000a40200720c */ /* 0x000fc60003f84070 */
[----:B------:R-:W-:Y:S01]  /*52c0*/  IMAD.MOV R11, RZ, RZ, -R4 ;  /* 0x000000ffff0b7224 */ /* 0x000fe200078e0a04 */
[----:B------:R-:W-:Y:S01]  /*52d0*/  IABS R4, R55 ;  /* 0x0000003700047213 */ /* 0x000fe20000000000 */
[----:B------:R-:W-:Y:S02]  /*52e0*/  @!P2 IMAD.IADD R13, R13, 0x1, -R2 ;  /* 0x000000010d0da824 */ /* 0x000fe400078e0a02 */
[C---:B------:R-:W-:Y:S02]  /*52f0*/  IMAD R162, R2.reuse, R11, R162 ;  /* 0x0000000b02a27224 */ /* 0x040fe400078e02a2 */
[----:B------:R-:W-:Y:S01]  /*5300*/  IMAD.HI.U32 R6, R3, R10, RZ ;  /* 0x0000000a03067227 */ /* 0x000fe200078e00ff */
[----:B------:R-:W-:-:S03]  /*5310*/  ISETP.GT.U32.AND P2, PT, R2, R13, PT ;  /* 0x0000000d0200720c */ /* 0x000fc60003f44070 */
[--C-:B------:R-:W-:Y:S02]  /*5320*/  @!P3 IMAD.IADD R15, R15, 0x1, -R2.reuse ;  /* 0x000000010f0fb824 */ /* 0x100fe400078e0a02 */
[----:B------:R-:W-:Y:S01]  /*5330*/  @!P4 IMAD.IADD R164, R164, 0x1, -R2 ;  /* 0x00000001a4a4c824 */ /* 0x000fe200078e0a02 */
[C---:B------:R-:W-:Y:S01]  /*5340*/  ISETP.GT.U32.AND P4, PT, R2.reuse, R162, PT ;  /* 0x000000a20200720c */ /* 0x040fe20003f84070 */
[----:B------:R-:W-:Y:S01]  /*5350*/  IMAD.MOV R11, RZ, RZ, -R6 ;  /* 0x000000ffff0b7224 */ /* 0x000fe200078e0a06 */
[----:B------:R-:W-:Y:S01]  /*5360*/  ISETP.GT.U32.AND P3, PT, R2, R15, PT ;  /* 0x0000000f0200720c */ /* 0x000fe20003f64070 */
[----:B------:R-:W-:-:S04]  /*5370*/  IMAD.HI.U32 R8, R3, R160, RZ ;  /* 0x000000a003087227 */ /* 0x000fc800078e00ff */
[----:B------:R-:W-:Y:S01]  /*5380*/  IMAD R11, R2, R11, R10 ;  /* 0x0000000b020b7224 */ /* 0x000fe200078e020a */
[----:B------:R-:W-:Y:S01]  /*5390*/  IABS R10, R53 ;  /* 0x00000035000a7213 */ /* 0x000fe20000000000 */
[----:B------:R-:W-:Y:S01]  /*53a0*/  @!P2 IMAD.IADD R13, R13, 0x1, -R2 ;  /* 0x000000010d0da824 */ /* 0x000fe200078e0a02 */
[----:B------:R-:W-:Y:S01]  /*53b0*/  ISETP.GE.AND P2, PT, R57, RZ, PT ;  /* 0x000000ff3900720c */ /* 0x000fe20003f46270 */
[----:B------:R-:W-:Y:S01]  /*53c0*/  @!P0 IMAD.MOV R166, RZ, RZ, -R166 ;  /* 0x000000ffffa68224 */ /* 0x000fe200078e0aa6 */
[----:B------:R-:W-:Y:S01]  /*53d0*/  ISETP.GE.AND P0, PT, R38, RZ, PT ;  /* 0x000000ff2600720c */ /* 0x000fe20003f06270 */
[--C-:B------:R-:W-:Y:S02]  /*53e0*/  @!P4 IMAD.IADD R162, R162, 0x1, -R2.reuse ;  /* 0x00000001a2a2c824 */ /* 0x100fe400078e0a02 */
[----:B------:R-:W-:Y:S01]  /*53f0*/  @!P3 IMAD.IADD R15, R15, 0x1, -R2 ;  /* 0x000000010f0fb824 */ /* 0x000fe200078e0a02 */
[C---:B------:R-:W-:Y:S01]  /*5400*/  ISETP.GT.U32.AND P3, PT, R2.reuse, R11, PT ;  /* 0x0000000b0200720c */ /* 0x040fe20003f64070 */
[----:B------:R-:W-:Y:S01]  /*5410*/  IMAD.MOV.U32 R6, RZ, RZ, R4 ;  /* 0x000000ffff067224 */ /* 0x000fe200078e0004 */
[----:B------:R-:W-:Y:S01]  /*5420*/  ISETP.GT.U32.AND P4, PT, R2, R162, PT ;  /* 0x000000a20200720c */ /* 0x000fe20003f84070 */
[----:B------:R-:W-:-:S02]  /*5430*/  IMAD.MOV.U32 R38, RZ, RZ, R13 ;  /* 0x000000ffff267224 */ /* 0x000fc400078e000d */
[----:B------:R-:W-:Y:S01]  /*5440*/  IMAD.MOV R13, RZ, RZ, -R8 ;  /* 0x000000ffff0d7224 */ /* 0x000fe200078e0a08 */
[----:B------:R-:W-:Y:S01]  /*5450*/  IABS R8, R34 ;  /* 0x0000002200087213 */ /* 0x000fe20000000000 */
[----:B------:R-:W-:-:S04]  /*5460*/  IMAD.HI.U32 R4, R3, R6, RZ ;  /* 0x0000000603047227 */ /* 0x000fc800078e00ff */
[C---:B------:R-:W-:Y:S02]  /*5470*/  IMAD R160, R2.reuse, R13, R160 ;  /* 0x0000000d02a07224 */ /* 0x040fe400078e02a0 */
[----:B------:R-:W-:Y:S02]  /*5480*/  IMAD.MOV R13, RZ, RZ, -R4 ;  /* 0x000000ffff0d7224 */ /* 0x000fe400078e0a04 */
[----:B------:R-:W-:Y:S02]  /*5490*/  @!P3 IMAD.IADD R11, R11, 0x1, -R2 ;  /* 0x000000010b0bb824 */ /* 0x000fe400078e0a02 */
[C---:B------:R-:W-:Y:S02]  /*54a0*/  IMAD R13, R2.reuse, R13, R6 ;  /* 0x0000000d020d7224 */ /* 0x040fe400078e0206 */
[----:B------:R-:W-:Y:S01]  /*54b0*/  @!P1 IMAD.MOV R164, RZ, RZ, -R164 ;  /* 0x000000ffffa49224 */ /* 0x000fe200078e0aa4 */
[----:B------:R-:W-:Y:S01]  /*54c0*/  ISETP.GT.U32.AND P1, PT, R2, R160, PT ;  /* 0x000000a00200720c */ /* 0x000fe20003f24070 */
[----:B------:R-:W-:Y:S01]  /*54d0*/  @!P4 IMAD.IADD R162, R162, 0x1, -R2 ;  /* 0x00000001a2a2c824 */ /* 0x000fe200078e0a02 */
[C---:B------:R-:W-:Y:S01]  /*54e0*/  ISETP.GT.U32.AND P4, PT, R2.reuse, R13, PT ;  /* 0x0000000d0200720c */ /* 0x040fe20003f84070 */
[----:B------:R-:W-:Y:S01]  /*54f0*/  IMAD.HI.U32 R4, R3, R158, RZ ;  /* 0x0000009e03047227 */ /* 0x000fe200078e00ff */
[----:B------:R-:W-:-:S03]  /*5500*/  ISETP.GT.U32.AND P3, PT, R2, R11, PT ;  /* 0x0000000b0200720c */ /* 0x000fc60003f64070 */
[----:B------:R-:W-:Y:S01]  /*5510*/  @!P6 IMAD.MOV R38, RZ, RZ, -R38 ;  /* 0x000000ffff26e224 */ /* 0x000fe200078e0a26 */
[----:B------:R-:W-:Y:S01]  /*5520*/  ISETP.GE.AND P6, PT, R36, RZ, PT ;  /* 0x000000ff2400720c */ /* 0x000fe20003fc6270 */
[----:B------:R-:W-:Y:S02]  /*5530*/  IMAD.MOV.U32 R36, RZ, RZ, R15 ;  /* 0x000000ffff247224 */ /* 0x000fe400078e000f */
[----:B------:R-:W-:Y:S02]  /*5540*/  IMAD.MOV R15, RZ, RZ, -R4 ;  /* 0x000000ffff0f7224 */ /* 0x000fe400078e0a04 */
[----:B------:R-:W-:-:S04]  /*5550*/  IMAD.HI.U32 R6, R3, R8, RZ ;  /* 0x0000000803067227 */ /* 0x000fc800078e00ff */
[----:B------:R-:W-:Y:S02]  /*5560*/  IMAD R158, R2, R15, R158 ;  /* 0x0000000f029e7224 */ /* 0x000fe400078e029e */
[----:B------:R-:W-:Y:S01]  /*5570*/  @!P5 IMAD.MOV R36, RZ, RZ, -R36 ;  /* 0x000000ffff24d224 */ /* 0x000fe200078e0a24 */
[----:B------:R-:W-:Y:S01]  /*5580*/  ISETP.GE.AND P5, PT, R55, RZ, PT ;  /* 0x000000ff3700720c */ /* 0x000fe20003fa6270 */
[--C-:B------:R-:W-:Y:S02]  /*5590*/  @!P1 IMAD.IADD R160, R160, 0x1, -R2.reuse ;  /* 0x00000001a0a09824 */ /* 0x100fe400078e0a02 */
[----:B------:R-:W-:Y:S01]  /*55a0*/  @!P4 IMAD.IADD R13, R13, 0x1, -R2 ;  /* 0x000000010d0dc824 */ /* 0x000fe200078e0a02 */
[----:B------:R-:W-:Y:S01]  /*55b0*/  ISETP.GE.AND P4, PT, R32, RZ, PT ;  /* 0x000000ff2000720c */ /* 0x000fe20003f86270 */
[----:B------:R-:W-:Y:S01]  /*55c0*/  IMAD.MOV R55, RZ, RZ, -R6 ;  /* 0x000000ffff377224 */ /* 0x000fe200078e0a06 */
[C---:B------:R-:W-:Y:S01]  /*55d0*/  ISETP.GT.U32.AND P1, PT, R2.reuse, R160, PT ;  /* 0x000000a00200720c */ /* 0x040fe20003f24070 */
[----:B------:R-:W-:Y:S01]  /*55e0*/  @!P3 IMAD.IADD R11, R11, 0x1, -R2 ;  /* 0x000000010b0bb824 */ /* 0x000fe200078e0a02 */
[C---:B------:R-:W-:Y:S01]  /*55f0*/  ISETP.GT.U32.AND P3, PT, R2.reuse, R158, PT ;  /* 0x0000009e0200720c */ /* 0x040fe20003f64070 */
[----:B------:R-:W-:Y:S01]  /*5600*/  @!P0 IMAD.MOV R162, RZ, RZ, -R162 ;  /* 0x000000ffffa28224 */ /* 0x000fe200078e0aa2 */
[C---:B------:R-:W-:Y:S01]  /*5610*/  ISETP.GT.U32.AND P0, PT, R2.reuse, R13, PT ;  /* 0x0000000d0200720c */ /* 0x040fe20003f04070 */
[----:B------:R-:W-:-:S02]  /*5620*/  IMAD R15, R2, R55, R8 ;  /* 0x00000037020f7224 */ /* 0x000fc400078e0208 */
[----:B------:R-:W-:Y:S01]  /*5630*/  IMAD.MOV.U32 R8, RZ, RZ, R10 ;  /* 0x000000ffff087224 */ /* 0x000fe200078e000a */
[----:B------:R-:W-:Y:S01]  /*5640*/  IABS R10, R26 ;  /* 0x0000001a000a7213 */ /* 0x000fe20000000000 */
[----:B------:R-:W-:-:S04]  /*5650*/  IMAD.HI.U32 R4, R3, R156, RZ ;  /* 0x0000009c03047227 */ /* 0x000fc800078e00ff */
[----:B------:R-:W-:-:S04]  /*5660*/  IMAD.HI.U32 R6, R3, R8, RZ ;  /* 0x0000000803067227 */ /* 0x000fc800078e00ff */
[----:B------:R-:W-:Y:S02]  /*5670*/  IMAD.MOV R55, RZ, RZ, -R4 ;  /* 0x000000ffff377224 */ /* 0x000fe400078e0a04 */
[----:B------:R-:W-:Y:S02]  /*5680*/  IMAD.MOV R57, RZ, RZ, -R6 ;  /* 0x000000ffff397224 */ /* 0x000fe400078e0a06 */
[----:B------:R-:W-:Y:S02]  /*5690*/  IMAD R156, R2, R55, R156 ;  /* 0x00000037029c7224 */ /* 0x000fe400078e029c */
[--C-:B------:R-:W-:Y:S01]  /*56a0*/  @!P3 IMAD.IADD R158, R158, 0x1, -R2.reuse ;  /* 0x000000019e9eb824 */ /* 0x100fe200078e0a02 */
[----:B------:R-:W-:Y:S01]  /*56b0*/  ISETP.GE.AND P3, PT, R34, RZ, PT ;  /* 0x000000ff2200720c */ /* 0x000fe20003f66270 */
[----:B------:R-:W-:Y:S02]  /*56c0*/  IMAD.MOV.U32 R34, RZ, RZ, R11 ;  /* 0x000000ffff227224 */ /* 0x000fe400078e000b */
[----:B------:R-:W-:Y:S01]  /*56d0*/  @!P1 IMAD.IADD R160, R160, 0x1, -R2 ;  /* 0x00000001a0a09824 */ /* 0x000fe200078e0a02 */
[C---:B------:R-:W-:Y:S01]  /*56e0*/  ISETP.GT.U32.AND P1, PT, R2.reuse, R15, PT ;  /* 0x0000000f0200720c */ /* 0x040fe20003f24070 */
[----:B------:R-:W-:-:S02]  /*56f0*/  IMAD R11, R2, R57, R8 ;  /* 0x00000039020b7224 */ /* 0x000fc400078e0208 */
[----:B------:R-:W-:Y:S01]  /*5700*/  @!P0 IMAD.IADD R13, R13, 0x1, -R2 ;  /* 0x000000010d0d8824 */ /* 0x000fe200078e0a02 */
[C---:B------:R-:W-:Y:S01]  /*5710*/  ISETP.GT.U32.AND P0, PT, R2.reuse, R156, PT ;  /* 0x0000009c0200720c */ /* 0x040fe20003f04070 */
[----:B------:R-:W-:Y:S01]  /*5720*/  @!P6 IMAD.MOV R160, RZ, RZ, -R160 ;  /* 0x000000ffffa0e224 */ /* 0x000fe200078e0aa0 */
[----:B------:R-:W-:Y:S01]  /*5730*/  ISETP.GT.U32.AND P6, PT, R2, R11, PT ;  /* 0x0000000b0200720c */ /* 0x000fe20003fc4070 */
[----:B------:R-:W-:-:S04]  /*5740*/  IMAD.HI.U32 R4, R3, R154, RZ ;  /* 0x0000009a03047227 */ /* 0x000fc800078e00ff */
[----:B------:R-:W-:Y:S01]  /*5750*/  IMAD.MOV R55, RZ, RZ, -R4 ;  /* 0x000000ffff377224 */ /* 0x000fe200078e0a04 */
[----:B------:R-:W-:Y:S01]  /*5760*/  IABS R4, R28 ;  /* 0x0000001c00047213 */ /* 0x000fe20000000000 */
[----:B------:R-:W-:Y:S02]  /*5770*/  IMAD.MOV.U32 R32, RZ, RZ, R13 ;  /* 0x000000ffff207224 */ /* 0x000fe400078e000d */
[----:B------:R-:W-:Y:S01]  /*5780*/  @!P2 IMAD.MOV R34, RZ, RZ, -R34 ;  /* 0x000000ffff22a224 */ /* 0x000fe200078e0a22 */
[----:B------:R-:W-:Y:S01]  /*5790*/  ISETP.GT.U32.AND P2, PT, R2, R158, PT ;  /* 0x0000009e0200720c */ /* 0x000fe20003f44070 */
[----:B------:R-:W-:Y:S01]  /*57a0*/  @!P0 IMAD.IADD R156, R156, 0x1, -R2 ;  /* 0x000000019c9c8824 */ /* 0x000fe200078e0a02 */
[----:B------:R-:W-:Y:S01]  /*57b0*/  ISETP.GE.AND P0, PT, R30, RZ, PT ;  /* 0x000000ff1e00720c */ /* 0x000fe20003f06270 */
[----:B------:R-:W-:Y:S02]  /*57c0*/  IMAD.MOV.U32 R13, RZ, RZ, R4 ;  /* 0x000000ffff0d7224 */ /* 0x000fe400078e0004 */
[----:B------:R-:W-:Y:S01]  /*57d0*/  @!P6 IMAD.IADD R11, R11, 0x1, -R2 ;  /* 0x000000010b0be824 */ /* 0x000fe200078e0a02 */
[----:B------:R-:W-:Y:S01]  /*57e0*/  ISETP.GT.U32.AND P6, PT, R2, R156, PT ;  /* 0x0000009c0200720c */ /* 0x000fe20003fc4070 */
[----:B------:R-:W-:-:S04]  /*57f0*/  IMAD.HI.U32 R4, R3, R13, RZ ;  /* 0x0000000d03047227 */ /* 0x000fc800078e00ff */
[----:B------:R-:W-:Y:S02]  /*5800*/  IMAD.MOV R4, RZ, RZ, -R4 ;  /* 0x000000ffff047224 */ /* 0x000fe400078e0a04 */
[----:B------:R-:W-:Y:S02]  /*5810*/  @!P1 IMAD.IADD R15, R15, 0x1, -R2 ;  /* 0x000000010f0f9824 */ /* 0x000fe400078e0a02 */
[C---:B------:R-:W-:Y:S02]  /*5820*/  IMAD R13, R2.reuse, R4, R13 ;  /* 0x00000004020d7224 */ /* 0x040fe400078e020d */
[C---:B------:R-:W-:Y:S01]  /*5830*/  IMAD R154, R2.reuse, R55, R154 ;  /* 0x00000037029a7224 */ /* 0x040fe200078e029a */
[----:B------:R-:W-:Y:S01]  /*5840*/  ISETP.GT.U32.AND P1, PT, R2, R15, PT ;  /* 0x0000000f0200720c */ /* 0x000fe20003f24070 */
[--C-:B------:R-:W-:Y:S01]  /*5850*/  @!P6 IMAD.IADD R156, R156, 0x1, -R2.reuse ;  /* 0x000000019c9ce824 */ /* 0x100fe200078e0a02 */
[----:B------:R-:W-:Y:S01]  /*5860*/  ISETP.GT.U32.AND P6, PT, R2, R13, PT ;  /* 0x0000000d0200720c */ /* 0x000fe20003fc4070 */
[----:B------:R-:W-:Y:S01]  /*5870*/  @!P2 IMAD.IADD R158, R158, 0x1, -R2 ;  /* 0x000000019e9ea824 */ /* 0x000fe200078e0a02 */
[----:B------:R-:W-:Y:S01]  /*5880*/  ISETP.GT.U32.AND P2, PT, R2, R154, PT ;  /* 0x0000009a0200720c */ /* 0x000fe20003f44070 */
[----:B------:R-:W-:Y:S01]  /*5890*/  IMAD.HI.U32 R4, R3, R150, RZ ;  /* 0x0000009603047227 */ /* 0x000fe200078e00ff */
[----:B------:R-:W-:-:S03]  /*58a0*/  IABS R55, R43 ;  /* 0x0000002b00377213 */ /* 0x000fc60000000000 */
[----:B------:R-:W-:Y:S01]  /*58b0*/  @!P4 IMAD.MOV R158, RZ, RZ, -R158 ;  /* 0x000000ffff9ec224 */ /* 0x000fe200078e0a9e */
[----:B------:R-:W-:Y:S01]  /*58c0*/  ISETP.GT.U32.AND P4, PT, R2, R11, PT ;  /* 0x0000000b0200720c */ /* 0x000fe20003f84070 */
[----:B------:R-:W-:-:S04]  /*58d0*/  IMAD.HI.U32 R8, R3, R10, RZ ;  /* 0x0000000a03087227 */ /* 0x000fc800078e00ff */
[--C-:B------:R-:W-:Y:S01]  /*58e0*/  @!P1 IMAD.IADD R15, R15, 0x1, -R2.reuse ;  /* 0x000000010f0f9824 */ /* 0x100fe200078e0a02 */
[----:B------:R-:W-:Y:S01]  /*58f0*/  ISETP.GE.AND P1, PT, R53, RZ, PT ;  /* 0x000000ff3500720c */ /* 0x000fe20003f26270 */
[--C-:B------:R-:W-:Y:S02]  /*5900*/  @!P6 IMAD.IADD R13, R13, 0x1, -R2.reuse ;  /* 0x000000010d0de824 */ /* 0x100fe400078e0a02 */
[----:B------:R-:W-:Y:S02]  /*5910*/  IMAD.MOV.U32 R30, RZ, RZ, R15 ;  /* 0x000000ffff1e7224 */ /* 0x000fe400078e000f */
[----:B------:R-:W-:Y:S01]  /*5920*/  @!P2 IMAD.IADD R154, R154, 0x1, -R2 ;  /* 0x000000019a9aa824 */ /* 0x000fe200078e0a02 */
[----:B------:R-:W-:Y:S01]  /*5930*/  ISETP.GT.U32.AND P6, PT, R2, R13, PT ;  /* 0x0000000d0200720c */ /* 0x000fe20003fc4070 */
[----:B------:R-:W-:Y:S01]  /*5940*/  @!P3 IMAD.MOV R30, RZ, RZ, -R30 ;  /* 0x000000ffff1eb224 */ /* 0x000fe200078e0a1e */
[----:B------:R-:W-:Y:S01]  /*5950*/  ISETP.GE.AND P2, PT, R28, RZ, PT ;  /* 0x000000ff1c00720c */ /* 0x000fe20003f46270 */
[----:B------:R-:W-:Y:S01]  /*5960*/  IMAD.MOV R15, RZ, RZ, -R4 ;  /* 0x000000ffff0f7224 */ /* 0x000fe200078e0a04 */
[----:B------:R-:W-:Y:S01]  /*5970*/  ISETP.GT.U32.AND P3, PT, R2, R154, PT ;  /* 0x0000009a0200720c */ /* 0x000fe20003f64070 */
[----:B------:R-:W-:-:S04]  /*5980*/  IMAD.HI.U32 R6, R3, R152, RZ ;  /* 0x0000009803067227 */ /* 0x000fc800078e00ff */
[C---:B------:R-:W-:Y:S02]  /*5990*/  IMAD R150, R2.reuse, R15, R150 ;  /* 0x0000000f02967224 */ /* 0x040fe400078e0296 */
[----:B------:R-:W-:Y:S02]  /*59a0*/  IMAD.MOV R15, RZ, RZ, -R8 ;  /* 0x000000ffff0f7224 */ /* 0x000fe400078e0a08 */
[--C-:B------:R-:W-:Y:S01]  /*59b0*/  @!P4 IMAD.IADD R11, R11, 0x1, -R2.reuse ;  /* 0x000000010b0bc824 */ /* 0x100fe200078e0a02 */
[----:B------:R-:W-:Y:S01]  /*59c0*/  ISETP.GE.AND P4, PT, R47, RZ, PT ;  /* 0x000000ff2f00720c */ /* 0x000fe20003f86270 */
[--C-:B------:R-:W-:Y:S01]  /*59d0*/  @!P6 IMAD.IADD R13, R13, 0x1, -R2.reuse ;  /* 0x000000010d0de824 */ /* 0x100fe200078e0a02 */
[----:B------:R-:W-:Y:S01]  /*59e0*/  ISETP.GT.U32.AND P6, PT, R2, R150, PT ;  /* 0x000000960200720c */ /* 0x000fe20003fc4070 */
[----:B------:R-:W-:Y:S01]  /*59f0*/  @!P3 IMAD.IADD R154, R154, 0x1, -R2 ;  /* 0x000000019a9ab824 */ /* 0x000fe200078e0a02 */
[----:B------:R-:W-:Y:S01]  /*5a00*/  ISETP.GE.AND P3, PT, R49, RZ, PT ;  /* 0x000000ff3100720c */ /* 0x000fe20003f66270 */
[----:B------:R-:W-:-:S02]  /*5a10*/  IMAD.MOV R47, RZ, RZ, -R6 ;  /* 0x000000ffff2f7224 */ /* 0x000fc400078e0a06 */
[----:B------:R-:W-:Y:S02]  /*5a20*/  IMAD R15, R2, R15, R10 ;  /* 0x0000000f020f7224 */ /* 0x000fe400078e020a */
[----:B------:R-:W-:-:S04]  /*5a30*/  IMAD.HI.U32 R6, R3, R18, RZ ;  /* 0x0000001203067227 */ /* 0x000fc800078e00ff */
[----:B------:R-:W-:Y:S01]  /*5a40*/  @!P5 IMAD.MOV R32, RZ, RZ, -R32 ;  /* 0x000000ffff20d224 */ /* 0x000fe200078e0a20 */
[----:B------:R-:W-:Y:S01]  /*5a50*/  ISETP.GE.AND P5, PT, R51, RZ, PT ;  /* 0x000000ff3300720c */ /* 0x000fe20003fa6270 */
[----:B------:R-:W-:Y:S01]  /*5a60*/  @!P0 IMAD.MOV R154, RZ, RZ, -R154 ;  /* 0x000000ffff9a8224 */ /* 0x000fe200078e0a9a */
[----:B------:R-:W-:Y:S01]  /*5a70*/  ISETP.GT.U32.AND P0, PT, R2, R15, PT ;  /* 0x0000000f0200720c */ /* 0x000fe20003f04070 */
[----:B------:R-:W-:Y:S02]  /*5a80*/  IMAD.MOV R49, RZ, RZ, -R6 ;  /* 0x000000ffff317224 */ /* 0x000fe400078e0a06 */
[----:B------:R-:W-:-:S04]  /*5a90*/  IMAD.HI.U32 R6, R3, R14, RZ ;  /* 0x0000000e03067227 */ /* 0x000fc800078e00ff */
[----:B------:R-:W-:Y:S01]  /*5aa0*/  IMAD R152, R2, R47, R152 ;  /* 0x0000002f02987224 */ /* 0x000fe200078e0298 */
[----:B------:R-:W-:Y:S01]  /*5ab0*/  IABS R47, R16 ;  /* 0x00000010002f7213 */ /* 0x000fe20000000000 */
[----:B------:R-:W-:Y:S02]  /*5ac0*/  IMAD.MOV R51, RZ, RZ, -R6 ;  /* 0x000000ffff337224 */ /* 0x000fe400078e0a06 */
[----:B------:R-:W-:Y:S01]  /*5ad0*/  @!P6 IMAD.IADD R150, R150, 0x1, -R2 ;  /* 0x000000019696e824 */ /* 0x000fe200078e0a02 */
[C---:B------:R-:W-:Y:S01]  /*5ae0*/  ISETP.GT.U32.AND P6, PT, R2.reuse, R152, PT ;  /* 0x000000980200720c */ /* 0x040fe20003fc4070 */
[----:B------:R-:W-:Y:S01]  /*5af0*/  IMAD R14, R2, R51, R14 ;  /* 0x00000033020e7224 */ /* 0x000fe200078e020e */
[----:B------:R-:W-:Y:S01]  /*5b00*/  IABS R51, R39 ;  /* 0x0000002700337213 */ /* 0x000fe20000000000 */
[----:B------:R-:W-:Y:S02]  /*5b10*/  IMAD.MOV.U32 R28, RZ, RZ, R11 ;  /* 0x000000ffff1c7224 */ /* 0x000fe400078e000b */
[----:B------:R-:W-:Y:S01]  /*5b20*/  @!P5 IMAD.MOV R156, RZ, RZ, -R156 ;  /* 0x000000ffff9cd224 */ /* 0x000fe200078e0a9c */
[----:B------:R-:W-:Y:S01]  /*5b30*/  ISETP.GE.AND P5, PT, R26, RZ, PT ;  /* 0x000000ff1a00720c */ /* 0x000fe20003fa6270 */
[----:B------:R-:W-:Y:S01]  /*5b40*/  IMAD.HI.U32 R4, R3, R47, RZ ;  /* 0x0000002f03047227 */ /* 0x000fe200078e00ff */
[----:B------:R-:W-:-:S03]  /*5b50*/  IABS R26, R35 ;  /* 0x00000023001a7213 */ /* 0x000fc60000000000 */
[----:B------:R-:W-:Y:S01]  /*5b60*/  @!P1 IMAD.MOV R28, RZ, RZ, -R28 ;  /* 0x000000ffff1c9224 */ /* 0x000fe200078e0a1c */
[C---:B------:R-:W-:Y:S01]  /*5b70*/  ISETP.GT.U32.AND P1, PT, R2.reuse, R150, PT ;  /* 0x000000960200720c */ /* 0x040fe20003f24070 */
[----:B------:R-:W-:Y:S01]  /*5b80*/  @!P0 IMAD.IADD R15, R15, 0x1, -R2 ;  /* 0x000000010f0f8824 */ /* 0x000fe200078e0a02 */
[----:B------:R-:W-:Y:S01]  /*5b90*/  ISETP.GT.U32.AND P0, PT, R2, R14, PT ;  /* 0x0000000e0200720c */ /* 0x000fe20003f04070 */
[----:B------:R-:W-:Y:S02]  /*5ba0*/  IMAD.MOV R10, RZ, RZ, -R4 ;  /* 0x000000ffff0a7224 */ /* 0x000fe400078e0a04 */
[----:B------:R-:W-:-:S04]  /*5bb0*/  IMAD.HI.U32 R4, R3, R12, RZ ;  /* 0x0000000c03047227 */ /* 0x000fc800078e00ff */
[----:B------:R-:W-:-:S04]  /*5bc0*/  IMAD.HI.U32 R8, R3, R26, RZ ;  /* 0x0000001a03087227 */ /* 0x000fc800078e00ff */
[----:B------:R-:W-:Y:S02]  /*5bd0*/  IMAD R18, R2, R49, R18 ;  /* 0x0000003102127224 */ /* 0x000fe400078e0212 */
[----:B------:R-:W-:Y:S02]  /*5be0*/  IMAD.MOV R49, RZ, RZ, -R4 ;  /* 0x000000ffff317224 */ /* 0x000fe400078e0a04 */
[----:B------:R-:W-:Y:S02]  /*5bf0*/  IMAD.MOV R53, RZ, RZ, -R8 ;  /* 0x000000ffff357224 */ /* 0x000fe400078e0a08 */
[----:B------:R-:W-:Y:S02]  /*5c00*/  @!P6 IMAD.IADD R152, R152, 0x1, -R2 ;  /* 0x000000019898e824 */ /* 0x000fe400078e0a02 */
[C---:B------:R-:W-:Y:S01]  /*5c10*/  IMAD R47, R2.reuse, R10, R47 ;  /* 0x0000000a022f7224 */ /* 0x040fe200078e022f */
[----:B------:R-:W-:Y:S01]  /*5c20*/  IABS R10, R37 ;  /* 0x00000025000a7213 */ /* 0x000fe20000000000 */
[C---:B------:R-:W-:Y:S01]  /*5c30*/  IMAD R49, R2.reuse, R49, R12 ;  /* 0x0000003102317224 */ /* 0x040fe200078e020c */
[C---:B------:R-:W-:Y:S01]  /*5c40*/  ISETP.GT.U32.AND P6, PT, R2.reuse, R152, PT ;  /* 0x000000980200720c */ /* 0x040fe20003fc4070 */
[----:B------:R-:W-:Y:S01]  /*5c50*/  IMAD R12, R2, R53, R26 ;  /* 0x00000035020c7224 */ /* 0x000fe200078e021a */
[----:B------:R-:W-:Y:S01]  /*5c60*/  IABS R53, R41 ;  /* 0x0000002900357213 */ /* 0x000fe20000000000 */
[--C-:B------:R-:W-:Y:S01]  /*5c70*/  @!P1 IMAD.IADD R150, R150, 0x1, -R2.reuse ;  /* 0x0000000196969824 */ /* 0x100fe200078e0a02 */
[----:B------:R-:W-:Y:S01]  /*5c80*/  ISETP.GT.U32.AND P1, PT, R2, R18, PT ;  /* 0x000000120200720c */ /* 0x000fe20003f24070 */
[----:B------:R-:W-:-:S02]  /*5c90*/  @!P0 IMAD.IADD R14, R14, 0x1, -R2 ;  /* 0x000000010e0e8824 */ /* 0x000fc400078e0a02 */
[----:B------:R-:W-:Y:S02]  /*5ca0*/  IMAD.MOV.U32 R26, RZ, RZ, R13 ;  /* 0x000000ffff1a7224 */ /* 0x000fe400078e000d */
[----:B------:R-:W-:-:S04]  /*5cb0*/  IMAD.HI.U32 R4, R3, R10, RZ ;  /* 0x0000000a03047227 */ /* 0x000fc800078e00ff */
[----:B------:R-:W-:-:S04]  /*5cc0*/  IMAD.HI.U32 R6, R3, R51, RZ ;  /* 0x0000003303067227 */ /* 0x000fc800078e00ff */
[----:B------:R-:W-:Y:S01]  /*5cd0*/  @!P4 IMAD.MOV R150, RZ, RZ, -R150 ;  /* 0x000000ffff96c224 */ /* 0x000fe200078e0a96 */
[----:B------:R-:W-:Y:S01]  /*5ce0*/  ISETP.GT.U32.AND P4, PT, R2, R14, PT ;  /* 0x0000000e0200720c */ /* 0x000fe20003f84070 */
[----:B------:R-:W-:-:S04]  /*5cf0*/  IMAD.HI.U32 R8, R3, R53, RZ ;  /* 0x0000003503087227 */ /* 0x000fc800078e00ff */
[----:B------:R-:W-:Y:S01]  /*5d00*/  @!P2 IMAD.MOV R26, RZ, RZ, -R26 ;  /* 0x000000ffff1aa224 */ /* 0x000fe200078e0a1a */
[----:B------:R-:W-:Y:S01]  /*5d10*/  ISETP.GT.U32.AND P2, PT, R2, R47, PT ;  /* 0x0000002f0200720c */ /* 0x000fe20003f44070 */
[----:B------:R-:W-:-:S04]  /*5d20*/  IMAD.HI.U32 R11, R3, R55, RZ ;  /* 0x00000037030b7227 */ /* 0x000fc800078e00ff */
[----:B------:R-:W-:Y:S02]  /*5d30*/  IMAD.MOV R13, RZ, RZ, -R4 ;  /* 0x000000ffff0d7224 */ /* 0x000fe400078e0a04 */
[----:B------:R-:W-:Y:S02]  /*5d40*/  IMAD.MOV R6, RZ, RZ, -R6 ;  /* 0x000000ffff067224 */ /* 0x000fe400078e0a06 */
[----:B------:R-:W-:Y:S02]  /*5d50*/  IMAD.MOV R4, RZ, RZ, -R8 ;  /* 0x000000ffff047224 */ /* 0x000fe400078e0a08 */
[----:B------:R-:W-:Y:S02]  /*5d60*/  IMAD.MOV R11, RZ, RZ, -R11 ;  /* 0x000000ffff0b7224 */ /* 0x000fe400078e0a0b */
[----:B------:R-:W-:Y:S02]  /*5d70*/  IMAD R8, R2, R6, R51 ;  /* 0x0000000602087224 */ /* 0x000fe400078e0233 */
[----:B------:R-:W-:Y:S01]  /*5d80*/  @!P6 IMAD.IADD R152, R152, 0x1, -R2 ;  /* 0x000000019898e824 */ /* 0x000fe200078e0a02 */
[C---:B------:R-:W-:Y:S01]  /*5d90*/  ISETP.GT.U32.AND P6, PT, R2.reuse, R49, PT ;  /* 0x000000310200720c */ /* 0x040fe20003fc4070 */
[----:B------:R-:W-:-:S02]  /*5da0*/  IMAD R6, R2, R4, R53 ;  /* 0x0000000402067224 */ /* 0x000fc400078e0235 */
[----:B------:R-:W-:Y:S02]  /*5db0*/  IMAD R4, R2, R11, R55 ;  /* 0x0000000b02047224 */ /* 0x000fe400078e0237 */
[--C-:B------:R-:W-:Y:S02]  /*5dc0*/  @!P4 IMAD.IADD R14, R14, 0x1, -R2.reuse ;  /* 0x000000010e0ec824 */ /* 0x100fe400078e0a02 */
[----:B------:R-:W-:Y:S01]  /*5dd0*/  @!P2 IMAD.IADD R47, R47, 0x1, -R2 ;  /* 0x000000012f2fa824 */ /* 0x000fe200078e0a02 */
[C---:B------:R-:W-:Y:S01]  /*5de0*/  ISETP.GT.U32.AND P4, PT, R2.reuse, R4, PT ;  /* 0x000000040200720c */ /* 0x040fe20003f84070 */
[----:B------:R-:W-:Y:S01]  /*5df0*/  IMAD.HI.U32 R11, R3, R142, RZ ;  /* 0x0000008e030b7227 */ /* 0x000fe200078e00ff */
[----:B------:R-:W-:-:S03]  /*5e00*/  ISETP.GT.U32.AND P2, PT, R2, R15, PT ;  /* 0x0000000f0200720c */ /* 0x000fc60003f44070 */
[--C-:B------:R-:W-:Y:S01]  /*5e10*/  @!P1 IMAD.IADD R18, R18, 0x1, -R2.reuse ;  /* 0x0000000112129824 */ /* 0x100fe200078e0a02 */
[C---:B------:R-:W-:Y:S01]  /*5e20*/  ISETP.GT.U32.AND P1, PT, R2.reuse, R47, PT ;  /* 0x0000002f0200720c */ /* 0x040fe20003f24070 */
[----:B------:R-:W-:Y:S02]  /*5e30*/  IMAD.MOV R11, RZ, RZ, -R11 ;  /* 0x000000ffff0b7224 */ /* 0x000fe400078e0a0b */
[----:B------:R-:W-:Y:S01]  /*5e40*/  @!P6 IMAD.IADD R49, R49, 0x1, -R2 ;  /* 0x000000013131e824 */ /* 0x000fe200078e0a02 */
[C---:B------:R-:W-:Y:S01]  /*5e50*/  ISETP.GT.U32.AND P6, PT, R2.reuse, R18, PT ;  /* 0x000000120200720c */ /* 0x040fe20003fc4070 */
[----:B------:R-:W-:Y:S02]  /*5e60*/  IMAD R142, R2, R11, R142 ;  /* 0x0000000b028e7224 */ /* 0x000fe400078e028e */
[----:B------:R-:W-:Y:S01]  /*5e70*/  @!P4 IMAD.IADD R4, R4, 0x1, -R2 ;  /* 0x000000010404c824 */ /* 0x000fe200078e0a02 */
[C---:B------:R-:W-:Y:S01]  /*5e80*/  ISETP.GT.U32.AND P0, PT, R2.reuse, R49, PT ;  /* 0x000000310200720c */ /* 0x040fe20003f04070 */
[C---:B------:R-:W-:Y:S01]  /*5e90*/  IMAD R10, R2.reuse, R13, R10 ;  /* 0x0000000d020a7224 */ /* 0x040fe200078e020a */
[C---:B------:R-:W-:Y:S01]  /*5ea0*/  ISETP.GT.U32.AND P4, PT, R2.reuse, R142, PT ;  /* 0x0000008e0200720c */ /* 0x040fe20003f84070 */
[----:B------:R-:W-:Y:S01]  /*5eb0*/  @!P2 IMAD.IADD R15, R15, 0x1, -R2 ;  /* 0x000000010f0fa824 */ /* 0x000fe200078e0a02 */
[----:B------:R-:W-:Y:S01]  /*5ec0*/  ISETP.GT.U32.AND P2, PT, R2, R12, PT ;  /* 0x0000000c0200720c */ /* 0x000fe20003f44070 */
[----:B------:R-:W-:-:S04]  /*5ed0*/  IMAD.HI.U32 R13, R3, R144, RZ ;  /* 0x00000090030d7227 */ /* 0x000fc800078e00ff */
[--C-:B------:R-:W-:Y:S01]  /*5ee0*/  @!P1 IMAD.IADD R47, R47, 0x1, -R2.reuse ;  /* 0x000000012f2f9824 */ /* 0x100fe200078e0a02 */
[----:B------:R-:W-:Y:S01]  /*5ef0*/  ISETP.GT.U32.AND P1, PT, R2, R10, PT ;  /* 0x0000000a0200720c */ /* 0x000fe20003f24070 */
[----:B------:R-:W-:Y:S02]  /*5f00*/  IMAD.MOV R13, RZ, RZ, -R13 ;  /* 0x000000ffff0d7224 */ /* 0x000fe400078e0a0d */
[----:B------:R-:W-:Y:S01]  /*5f10*/  @!P6 IMAD.IADD R18, R18, 0x1, -R2 ;  /* 0x000000011212e824 */ /* 0x000fe200078e0a02 */
[C---:B------:R-:W-:Y:S01]  /*5f20*/  ISETP.GT.U32.AND P6, PT, R2.reuse, R8, PT ;  /* 0x000000080200720c */ /* 0x040fe20003fc4070 */
[C---:B------:R-:W-:Y:S02]  /*5f30*/  IMAD R144, R2.reuse, R13, R144 ;  /* 0x0000000d02907224 */ /* 0x040fe400078e0290 */
[--C-:B------:R-:W-:Y:S01]  /*5f40*/  @!P0 IMAD.IADD R49, R49, 0x1, -R2.reuse ;  /* 0x0000000131318824 */ /* 0x100fe200078e0a02 */
[----:B------:R-:W-:Y:S01]  /*5f50*/  ISETP.GT.U32.AND P0, PT, R2, R6, PT ;  /* 0x000000060200720c */ /* 0x000fe20003f04070 */
[--C-:B------:R-:W-:Y:S01]  /*5f60*/  @!P4 IMAD.IADD R142, R142, 0x1, -R2.reuse ;  /* 0x000000018e8ec824 */ /* 0x100fe200078e0a02 */
[----:B------:R-:W-:Y:S01]  /*5f70*/  ISETP.GT.U32.AND P4, PT, R2, R144, PT ;  /* 0x000000900200720c */ /* 0x000fe20003f84070 */
[--C-:B------:R-:W-:Y:S01]  /*5f80*/  @!P2 IMAD.IADD R12, R12, 0x1, -R2.reuse ;  /* 0x000000010c0ca824 */ /* 0x100fe200078e0a02 */
[----:B------:R-:W-:Y:S01]  /*5f90*/  ISETP.GE.AND P2, PT, R16, RZ, PT ;  /* 0x000000ff1000720c */ /* 0x000fe20003f46270 */
[----:B------:R-:W-:Y:S01]  /*5fa0*/  @!P1 IMAD.IADD R10, R10, 0x1, -R2 ;  /* 0x000000010a0a9824 */ /* 0x000fe200078e0a02 */
[----:B------:R-:W-:Y:S01]  /*5fb0*/  ISETP.GE.AND P1, PT, R20, RZ, PT ;  /* 0x000000ff1400720c */ /* 0x000fe20003f26270 */
[----:B------:R-:W-:-:S04]  /*5fc0*/  IMAD.HI.U32 R20, R3, R138, RZ ;  /* 0x0000008a03147227 */ /* 0x000fc800078e00ff */
[----:B------:R-:W-:Y:S02]  /*5fd0*/  IMAD.MOV R51, RZ, RZ, -R20 ;  /* 0x000000ffff337224 */ /* 0x000fe400078e0a14 */
[--C-:B------:R-:W-:Y:S01]  /*5fe0*/  @!P6 IMAD.IADD R8, R8, 0x1, -R2.reuse ;  /* 0x000000010808e824 */ /* 0x100fe200078e0a02 */
[----:B------:R-:W-:Y:S01]  /*5ff0*/  ISETP.GE.AND P6, PT, R22, RZ, PT ;  /* 0x000000ff1600720c */ /* 0x000fe20003fc6270 */
[----:B------:R-:W-:Y:S02]  /*6000*/  IMAD.MOV.U32 R20, RZ, RZ, R47 ;  /* 0x000000ffff147224 */ /* 0x000fe400078e002f */
[----:B------:R-:W-:Y:S01]  /*6010*/  @!P0 IMAD.IADD R6, R6, 0x1, -R2 ;  /* 0x0000000106068824 */ /* 0x000fe200078e0a02 */
[----:B------:R-:W-:Y:S01]  /*6020*/  ISETP.GE.AND P0, PT, R45, RZ, PT ;  /* 0x000000ff2d00720c */ /* 0x000fe20003f06270 */
[----:B------:R-:W-:Y:S01]  /*6030*/  @!P3 IMAD.MOV R152, RZ, RZ, -R152 ;  /* 0x000000ffff98b224 */ /* 0x000fe200078e0a98 */
[----:B------:R-:W-:Y:S01]  /*6040*/  ISETP.GT.U32.AND P3, PT, R2, R12, PT ;  /* 0x0000000c0200720c */ /* 0x000fe20003f64070 */
[----:B------:R-:W-:Y:S01]  /*6050*/  @!P4 IMAD.IADD R144, R144, 0x1, -R2 ;  /* 0x000000019090c824 */ /* 0x000fe200078e0a02 */
[----:B------:R-:W-:Y:S01]  /*6060*/  ISETP.GT.U32.AND P4, PT, R2, R10, PT ;  /* 0x0000000a0200720c */ /* 0x000fe20003f84070 */
[----:B------:R-:W-:-:S04]  /*6070*/  IMAD.HI.U32 R11, R3, R148, RZ ;  /* 0x00000094030b7227 */ /* 0x000fc800078e00ff */
[----:B------:R-:W-:-:S04]  /*6080*/  IMAD.HI.U32 R13, R3, R146, RZ ;  /* 0x00000092030d7227 */ /* 0x000fc800078e00ff */
[----:B------:R-:W-:Y:S01]  /*6090*/  @!P2 IMAD.MOV R20, RZ, RZ, -R20 ;  /* 0x000000ffff14a224 */ /* 0x000fe200078e0a14 */
[----:B------:R-:W-:Y:S01]  /*60a0*/  ISETP.GT.U32.AND P2, PT, R2, R8, PT ;  /* 0x000000080200720c */ /* 0x000fe20003f44070 */
[----:B------:R-:W-:-:S04]  /*60b0*/  IMAD.HI.U32 R16, R3, R140, RZ ;  /* 0x0000008c03107227 */ /* 0x000fc800078e00ff */
[----:B------:R-:W-:Y:S02]  /*60c0*/  IMAD.MOV R11, RZ, RZ, -R11 ;  /* 0x000000ffff0b7224 */ /* 0x000fe400078e0a0b */
[----:B------:R-:W-:Y:S02]  /*60d0*/  IMAD.MOV R13, RZ, RZ, -R13 ;  /* 0x000000ffff0d7224 */ /* 0x000fe400078e0a0d */
[----:B------:R-:W-:Y:S02]  /*60e0*/  IMAD.MOV.U32 R22, RZ, RZ, R15 ;  /* 0x000000ffff167224 */ /* 0x000fe400078e000f */
[----:B------:R-:W-:Y:S02]  /*60f0*/  IMAD.MOV R45, RZ, RZ, -R16 ;  /* 0x000000ffff2d7224 */ /* 0x000fe400078e0a10 */
[C---:B------:R-:W-:Y:S02]  /*6100*/  IMAD R148, R2.reuse, R11, R148 ;  /* 0x0000000b02947224 */ /* 0x040fe400078e0294 */
[----:B------:R-:W-:-:S02]  /*6110*/  IMAD R146, R2, R13, R146 ;  /* 0x0000000d02927224 */ /* 0x000fc400078e0292 */
[----:B------:R-:W-:Y:S01]  /*6120*/  @!P5 IMAD.MOV R22, RZ, RZ, -R22 ;  /* 0x000000ffff16d224 */ /* 0x000fe200078e0a16 */
[C---:B------:R-:W-:Y:S01]  /*6130*/  ISETP.GT.U32.AND P5, PT, R2.reuse, R4, PT ;  /* 0x000000040200720c */ /* 0x040fe20003fa4070 */
[----:B------:R-:W-:Y:S02]  /*6140*/  IMAD.MOV.U32 R16, RZ, RZ, R49 ;  /* 0x000000ffff107224 */ /* 0x000fe400078e0031 */
[----:B------:R-:W-:Y:S01]  /*6150*/  @!P1 IMAD.MOV R18, RZ, RZ, -R18 ;  /* 0x000000ffff129224 */ /* 0x000fe200078e0a12 */
[----:B------:R-:W-:Y:S01]  /*6160*/  ISETP.GT.U32.AND P1, PT, R2, R6, PT ;  /* 0x000000060200720c */ /* 0x000fe20003f24070 */
[----:B------:R-:W-:-:S04]  /*6170*/  IMAD.HI.U32 R3, R3, R136, RZ ;  /* 0x0000008803037227 */ /* 0x000fc800078e00ff */
[C---:B------:R-:W-:Y:S02]  /*6180*/  IMAD R140, R2.reuse, R45, R140 ;  /* 0x0000002d028c7224 */ /* 0x040fe400078e028c */
[----:B------:R-:W-:Y:S01]  /*6190*/  @!P0 IMAD.MOV R14, RZ, RZ, -R14 ;  /* 0x000000ffff0e8224 */ /* 0x000fe200078e0a0e */
[----:B------:R-:W-:Y:S01]  /*61a0*/  ISETP.GT.U32.AND P0, PT, R2, R142, PT ;  /* 0x0000008e0200720c */ /* 0x000fe20003f04070 */
[----:B------:R-:W-:Y:S01]  /*61b0*/  @!P3 IMAD.IADD R12, R12, 0x1, -R2 ;  /* 0x000000010c0cb824 */ /* 0x000fe200078e0a02 */
[C---:B------:R-:W-:Y:S01]  /*61c0*/  ISETP.GT.U32.AND P3, PT, R2.reuse, R148, PT ;  /* 0x000000940200720c */ /* 0x040fe20003f64070 */
[----:B------:R-:W-:Y:S01]  /*61d0*/  @!P6 IMAD.MOV R16, RZ, RZ, -R16 ;  /* 0x000000ffff10e224 */ /* 0x000fe200078e0a10 */
[----:B------:R-:W-:Y:S01]  /*61e0*/  ISETP.GT.U32.AND P6, PT, R2, R144, PT ;  /* 0x000000900200720c */ /* 0x000fe20003fc4070 */
[----:B------:R-:W-:Y:S01]  /*61f0*/  @!P4 IMAD.IADD R10, R10, 0x1, -R2 ;  /* 0x000000010a0ac824 */ /* 0x000fe200078e0a02 */
[----:B------:R-:W-:Y:S01]  /*6200*/  ISETP.GT.U32.AND P4, PT, R2, R146, PT ;  /* 0x000000920200720c */ /* 0x000fe20003f84070 */
[----:B------:R-:W-:-:S02]  /*6210*/  IMAD.MOV R3, RZ, RZ, -R3 ;  /* 0x000000ffff037224 */ /* 0x000fc400078e0a03 */
[----:B------:R-:W-:Y:S01]  /*6220*/  @!P2 IMAD.IADD R8, R8, 0x1, -R2 ;  /* 0x000000010808a824 */ /* 0x000fe200078e0a02 */
[C---:B------:R-:W-:Y:S01]  /*6230*/  ISETP.GT.U32.AND P2, PT, R2.reuse, R140, PT ;  /* 0x0000008c0200720c */ /* 0x040fe20003f44070 */
[C---:B------:R-:W-:Y:S02]  /*6240*/  IMAD R138, R2.reuse, R51, R138 ;  /* 0x00000033028a7224 */ /* 0x040fe400078e028a */
[----:B------:R-:W-:Y:S01]  /*6250*/  IMAD R136, R2, R3, R136 ;  /* 0x0000000302887224 */ /* 0x000fe200078e0288 */
[----:B------:R-:W-:Y:S01]  /*6260*/  SHF.R.S32.HI R3, RZ, 0x1f, R21 ;  /* 0x0000001fff037819 */ /* 0x000fe20000011415 */
[--C-:B------:R-:W-:Y:S01]  /*6270*/  @!P1 IMAD.IADD R6, R6, 0x1, -R2.reuse ;  /* 0x0000000106069824 */ /* 0x100fe200078e0a02 */
[----:B------:R-:W-:Y:S01]  /*6280*/  ISETP.GT.U32.AND P1, PT, R2, R138, PT ;  /* 0x0000008a0200720c */ /* 0x000fe20003f24070 */
[--C-:B------:R-:W-:Y:S01]  /*6290*/  @!P5 IMAD.IADD R4, R4, 0x1, -R2.reuse ;  /* 0x000000010404d824 */ /* 0x100fe200078e0a02 */
[----:B------:R-:W-:Y:S01]  /*62a0*/  ISETP.GT.U32.AND P5, PT, R2, R136, PT ;  /* 0x000000880200720c */ /* 0x000fe20003fa4070 */
[--C-:B------:R-:W-:Y:S01]  /*62b0*/  @!P0 IMAD.IADD R142, R142, 0x1, -R2.reuse ;  /* 0x000000018e8e8824 */ /* 0x100fe200078e0a02 */
[----:B------:R-:W-:Y:S01]  /*62c0*/  ISETP.GE.AND P0, PT, R35, RZ, PT ;  /* 0x000000ff2300720c */ /* 0x000fe20003f06270 */
        /* <DEDUP_REMOVED lines=10> */
[----:B------:R-:W-:Y:S01]  /*6370*/  @!P5 IMAD.IADD R136, R136, 0x1, -R2 ;  /* 0x000000018888d824 */ /* 0x000fe200078e0a02 */
[C---:B------:R-:W-:Y:S01]  /*6380*/  ISETP.GT.U32.AND P5, PT, R2.reuse, R146, PT ;  /* 0x000000920200720c */ /* 0x040fe20003fa4070 */
[----:B------:R-:W-:Y:S01]  /*6390*/  @!P0 IMAD.MOV R12, RZ, RZ, -R12 ;  /* 0x000000ffff0c8224 */ /* 0x000fe200078e0a0c */
[C---:B------:R-:W-:Y:S01]  /*63a0*/  ISETP.GT.U32.AND P0, PT, R2.reuse, R148, PT ;  /* 0x000000940200720c */ /* 0x040fe20003f04070 */
[----:B------:R-:W-:Y:S01]  /*63b0*/  @!P3 IMAD.MOV R8, RZ, RZ, -R8 ;  /* 0x000000ffff08b224 */ /* 0x000fe200078e0a08 */
[C---:B------:R-:W-:Y:S01]  /*63c0*/  ISETP.GT.U32.AND P3, PT, R2.reuse, R140, PT ;  /* 0x0000008c0200720c */ /* 0x040fe20003f64070 */
[----:B------:R-:W-:Y:S01]  /*63d0*/  @!P6 IMAD.MOV R10, RZ, RZ, -R10 ;  /* 0x000000ffff0ae224 */ /* 0x000fe200078e0a0a */
[C---:B------:R-:W-:Y:S01]  /*63e0*/  ISETP.GT.U32.AND P6, PT, R2.reuse, R136, PT ;  /* 0x000000880200720c */ /* 0x040fe20003fc4070 */
[----:B------:R-:W-:Y:S01]  /*63f0*/  @!P4 IMAD.MOV R6, RZ, RZ, -R6 ;  /* 0x000000ffff06c224 */ /* 0x000fe200078e0a06 */
[----:B------:R-:W-:Y:S01]  /*6400*/  ISETP.GT.U32.AND P4, PT, R2, R138, PT ;  /* 0x0000008a0200720c */ /* 0x000fe20003f84070 */
[----:B------:R-:W-:Y:S01]  /*6410*/  @!P2 IMAD.MOV R4, RZ, RZ, -R4 ;  /* 0x000000ffff04a224 */ /* 0x000fe200078e0a04 */
[----:B------:R-:W-:Y:S01]  /*6420*/  ISETP.GE.AND P2, PT, R17, RZ, PT ;  /* 0x000000ff1100720c */ /* 0x000fe20003f46270 */
[----:B------:R-:W-:Y:S01]  /*6430*/  @!P1 IMAD.MOV R142, RZ, RZ, -R142 ;  /* 0x000000ffff8e9224 */ /* 0x000fe200078e0a8e */
        /* <DEDUP_REMOVED lines=8> */
[----:B------:R-:W-:Y:S01]  /*64c0*/  LEA.HI R21, R3, R21, RZ, 0x7 ;  /* 0x0000001503157211 */ /* 0x000fe200078f38ff */
[----:B------:R-:W-:Y:S01]  /*64d0*/  @!P4 IMAD.IADD R138, R138, 0x1, -R2 ;  /* 0x000000018a8ac824 */ /* 0x000fe200078e0a02 */
[----:B------:R-:W-:Y:S01]  /*64e0*/  ISETP.GE.AND P4, PT, R31, RZ, PT ;  /* 0x000000ff1f00720c */ /* 0x000fe20003f86270 */
[----:B------:R-:W-:Y:S01]  /*64f0*/  IMAD R2, R231, UR9, RZ ;  /* 0x00000009e7027c24 */ /* 0x000fe2000f8e02ff */
[----:B------:R-:W-:Y:S01]  /*6500*/  SHF.R.S32.HI R21, RZ, 0x7, R21 ;  /* 0x00000007ff157819 */ /* 0x000fe20000011415 */
[----:B------:R-:W-:Y:S01]  /*6510*/  @!P2 IMAD.MOV R144, RZ, RZ, -R144 ;  /* 0x000000ffff90a224 */ /* 0x000fe200078e0a90 */
[----:B------:R-:W-:Y:S01]  /*6520*/  ISETP.NE.AND P2, PT, R19, RZ, PT ;  /* 0x000000ff1300720c */ /* 0x000fe20003f45270 */
[----:B------:R-:W-:Y:S01]  /*6530*/  @!P1 IMAD.MOV R148, RZ, RZ, -R148 ;  /* 0x000000ffff949224 */ /* 0x000fe200078e0a94 */
[----:B------:R-:W-:Y:S01]  /*6540*/  LOP3.LUT R19, RZ, R19, RZ, 0x33, !PT ;  /* 0x00000013ff137212 */ /* 0x000fe200078e33ff */
[----:B------:R-:W-:Y:S01]  /*6550*/  @!P0 IMAD.MOV R146, RZ, RZ, -R146 ;  /* 0x000000ffff928224 */ /* 0x000fe200078e0a92 */
[C---:B------:R-:W-:Y:S01]  /*6560*/  IADD3 R3, P6, R2.reuse, UR4, RZ ;  /* 0x0000000402037c10 */ /* 0x040fe2000ffde0ff */
[----:B------:R-:W-:Y:S01]  /*6570*/  @!P5 IMAD.MOV R140, RZ, RZ, -R140 ;  /* 0x000000ffff8cd224 */ /* 0x000fe200078e0a8c */
[C---:B------:R-:W-:Y:S01]  /*6580*/  SEL R134, R19.reuse, R134, !P2 ;  /* 0x0000008613867207 */ /* 0x040fe20005000000 */
[----:B------:R-:W-:Y:S01]  /*6590*/  @!P3 IMAD.MOV R138, RZ, RZ, -R138 ;  /* 0x000000ffff8ab224 */ /* 0x000fe200078e0a8a */
[C---:B------:R-:W-:Y:S01]  /*65a0*/  SEL R133, R19.reuse, R42, !P2 ;  /* 0x0000002a13857207 */ /* 0x040fe20005000000 */
[----:B------:R-:W-:Y:S01]  /*65b0*/  @!P4 IMAD.MOV R136, RZ, RZ, -R136 ;  /* 0x000000ffff88c224 */ /* 0x000fe200078e0a88 */
[C---:B------:R-:W-:Y:S01]  /*65c0*/  SEL R132, R19.reuse, R132, !P2 ;  /* 0x0000008413847207 */ /* 0x040fe20005000000 */
[----:B------:R-:W-:Y:S01]  /*65d0*/  ULDC UR4, c[0x0][0x234] ;  /* 0x00008d0000047ab9 */ /* 0x000fe20000000800 */
[----:B------:R-:W-:Y:S01]  /*65e0*/  LEA.HI.X.SX32 R2, R2, UR5, 0x1, P6 ;  /* 0x0000000502027c11 */ /* 0x000fe2000b0f0eff */
[----:B------:R-:W-:Y:S01]  /*65f0*/  ULDC UR5, c[0x0][0x240] ;  /* 0x0000900000057ab9 */ /* 0x000fe20000000800 */
[C---:B------:R-:W-:Y:S01]  /*6600*/  SEL R131, R19.reuse, R44, !P2 ;  /* 0x0000002c13837207 */ /* 0x040fe20005000000 */
[----:B------:R-:W-:Y:S01]  /*6610*/  IMAD R134, R134, UR5, RZ ;  /* 0x0000000586867c24 */ /* 0x000fe2000f8e02ff */
[----:B------:R-:W-:Y:S01]  /*6620*/  SEL R130, R19, R130, !P2 ;  /* 0x0000008213827207 */ /* 0x000fe20005000000 */
[----:B------:R-:W-:Y:S01]  /*6630*/  IMAD R133, R133, UR5, RZ ;  /* 0x0000000585857c24 */ /* 0x000fe2000f8e02ff */
        /* <DEDUP_REMOVED lines=46> */
[C---:B------:R-:W-:Y:S01]  /*6920*/  SEL R128, R19.reuse, R128, !P2 ;  /* 0x0000008013807207 */ /* 0x040fe20005000000 */
        /* <DEDUP_REMOVED lines=197> */
[-C--:B------:R-:W-:Y:S01]  /*7580*/  IADD3 R154, P4, R134, R3.reuse, RZ ;  /* 0x00000003869a7210 */ /* 0x080fe20007f9e0ff */
[----:B------:R-:W-:Y:S01]  /*7590*/  IMAD R13, R13, UR5, RZ ;  /* 0x000000050d0d7c24 */ /* 0x000fe2000f8e02ff */
[----:B------:R-:W-:Y:S01]  /*75a0*/  SEL R19, R19, R136, !P2 ;  /* 0x0000008813137207 */ /* 0x000fe20005000000 */
[----:B------:R-:W-:Y:S01]  /*75b0*/  IMAD R15, R15, UR5, RZ ;  /* 0x000000050f0f7c24 */ /* 0x000fe2000f8e02ff */
[-C--:B------:R-:W-:Y:S01]  /*75c0*/  IADD3 R153, P3, R133, R3.reuse, RZ ;  /* 0x0000000385997210 */ /* 0x080fe20007f7e0ff */
[----:B------:R0:W-:Y:S01]  /*75d0*/  STL [R1+0x834], R154 ;  /* 0x0008349a01007387 */ /* 0x0001e20000100800 */
[-C--:B------:R-:W-:Y:S01]  /*75e0*/  IADD3 R152, P2, R132, R3.reuse, RZ ;  /* 0x0000000384987210 */ /* 0x080fe20007f5e0ff */
[----:B------:R-:W-:Y:S01]  /*75f0*/  IMAD R17, R17, UR5, RZ ;  /* 0x0000000511117c24 */ /* 0x000fe2000f8e02ff */
[----:B------:R-:W-:Y:S01]  /*7600*/  USHF.L.U32 UR9, UR9, 0x7, URZ ;  /* 0x0000000709097899 */ /* 0x000fe2000800063f */
[----:B------:R1:W-:Y:S01]  /*7610*/  STL [R1+0x40], R153 ;  /* 0x0000409901007387 */ /* 0x0003e20000100800 */
[----:B------:R-:W-:Y:S01]  /*7620*/  IMAD R19, R19, UR5, RZ ;  /* 0x0000000513137c24 */ /* 0x000fe2000f8e02ff */
[----:B------:R-:W-:Y:S01]  /*7630*/  UMOV UR5, URZ ;  /* 0x0000003f00057c82 */ /* 0x000fe20008000000 */
[----:B------:R-:W-:Y:S01]  /*7640*/  IMAD R5, R5, UR4, RZ ;  /* 0x0000000405057c24 */ /* 0x000fe2000f8e02ff */
[----:B------:R2:W-:Y:S01]  /*7650*/  STL [R1+0x48], R152 ;  /* 0x0000489801007387 */ /* 0x0005e20000100800 */
[----:B------:R-:W-:Y:S01]  /*7660*/  UMOV UR4, URZ ;  /* 0x0000003f00047c82 */ /* 0x000fe20008000000 */
[----:B0-----:R-:W-:-:S02]  /*7670*/  IADD3 R154, P1, R131, R3, RZ ;  /* 0x00000003839a7210 */ /* 0x001fc40007f3e0ff */
[----:B------:R-:W-:Y:S02]  /*7680*/  CS2R R136, SRZ ;  /* 0x0000000000887805 */ /* 0x000fe4000001ff00 */
[----:B------:R-:W-:Y:S02]  /*7690*/  CS2R R138, SRZ ;  /* 0x00000000008a7805 */ /* 0x000fe4000001ff00 */
[----:B------:R-:W-:Y:S02]  /*76a0*/  CS2R R140, SRZ ;  /* 0x00000000008c7805 */ /* 0x000fe4000001ff00 */
[----:B-1----:R-:W-:Y:S01]  /*76b0*/  IADD3 R153, P0, R130, R3, RZ ;  /* 0x0000000382997210 */ /* 0x002fe20007f1e0ff */
[----:B------:R0:W-:Y:S01]  /*76c0*/  STL [R1+0x50], R154 ;  /* 0x0000509a01007387 */ /* 0x0001e20000100800 */
[----:B------:R-:W-:Y:S02]  /*76d0*/  CS2R R142, SRZ ;  /* 0x00000000008e7805 */ /* 0x000fe4000001ff00 */
[----:B------:R-:W-:-:S02]  /*76e0*/  CS2R R144, SRZ ;  /* 0x0000000000907805 */ /* 0x000fc4000001ff00 */
[-C--:B--2---:R-:W-:Y:S01]  /*76f0*/  IADD3 R152, P6, R129, R3.reuse, RZ ;  /* 0x0000000381987210 */ /* 0x084fe20007fde0ff */
[----:B------:R1:W-:Y:S01]  /*7700*/  STL [R1+0x58], R153 ;  /* 0x0000589901007387 */ /* 0x0003e20000100800 */
[----:B------:R-:W-:Y:S02]  /*7710*/  CS2R R146, SRZ ;  /* 0x0000000000927805 */ /* 0x000fe4000001ff00 */
[----:B------:R-:W-:Y:S02]  /*7720*/  CS2R R148, SRZ ;  /* 0x0000000000947805 */ /* 0x000fe4000001ff00 */
[----:B------:R-:W-:Y:S01]  /*7730*/  CS2R R150, SRZ ;  /* 0x0000000000967805 */ /* 0x000fe2000001ff00 */
[----:B------:R2:W-:Y:S01]  /*7740*/  STL [R1+0x60], R152 ;  /* 0x0000609801007387 */ /* 0x0005e20000100800 */
[----:B------:R-:W-:Y:S01]  /*7750*/  USHF.R.S32.HI UR42, URZ, 0x1f, UR9 ;  /* 0x0000001f3f2a7899 */ /* 0x000fe20008011409 */
[----:B0-----:R-:W-:Y:S02]  /*7760*/  IADD3 R154, P5, R128, R3, RZ ;  /* 0x00000003809a7210 */ /* 0x001fe40007fbe0ff */
[----:B-1----:R-:W-:-:S03]  /*7770*/  LEA.HI.X.SX32 R153, R134, R2, 0x1, P4 ;  /* 0x0000000286997211 */ /* 0x002fc600020f0eff */
[----:B------:R0:W-:Y:S01]  /*7780*/  STL [R1+0x68], R154 ;  /* 0x0000689a01007387 */ /* 0x0001e20000100800 */
[----:B------:R-:W-:Y:S02]  /*7790*/  CS2R R134, SRZ ;  /* 0x0000000000867805 */ /* 0x000fe4000001ff00 */
[-C--:B--2---:R-:W-:Y:S01]  /*77a0*/  IADD3 R152, P4, R127, R3.reuse, RZ ;  /* 0x000000037f987210 */ /* 0x084fe20007f9e0ff */
[----:B------:R1:W-:Y:S04]  /*77b0*/  STL [R1+0x830], R153 ;  /* 0x0008309901007387 */ /* 0x0003e80000100800 */
[----:B------:R2:W-:Y:S01]  /*77c0*/  STL [R1+0x70], R152 ;  /* 0x0000709801007387 */ /* 0x0005e20000100800 */
[----:B0-----:R-:W-:Y:S02]  /*77d0*/  LEA.HI.X.SX32 R154, R133, R2, 0x1, P3 ;  /* 0x00000002859a7211 */ /* 0x001fe400018f0eff */
[----:B-1----:R-:W-:-:S03]  /*77e0*/  IADD3 R153, P3, R126, R3, RZ ;  /* 0x000000037e997210 */ /* 0x002fc60007f7e0ff */
[----:B------:R0:W-:Y:S01]  /*77f0*/  STL [R1+0x3c], R154 ;  /* 0x00003c9a01007387 */ /* 0x0001e20000100800 */
[----:B--2---:R-:W-:-:S03]  /*7800*/  LEA.HI.X.SX32 R152, R132, R2, 0x1, P2 ;  /* 0x0000000284987211 */ /* 0x004fc600010f0eff */
[----:B------:R1:W-:Y:S01]  /*7810*/  STL [R1+0x78], R153 ;  /* 0x0000789901007387 */ /* 0x0003e20000100800 */
[----:B------:R-:W-:-:S03]  /*7820*/  CS2R R132, SRZ ;  /* 0x0000000000847805 */ /* 0x000fc6000001ff00 */
[----:B------:R2:W-:Y:S01]  /*7830*/  STL [R1+0x44], R152 ;  /* 0x0000449801007387 */ /* 0x0005e20000100800 */
[----:B0-----:R-:W-:Y:S02]  /*7840*/  IADD3 R154, P2, R125, R3, RZ ;  /* 0x000000037d9a7210 */ /* 0x001fe40007f5e0ff */
[----:B-1----:R-:W-:-:S03]  /*7850*/  LEA.HI.X.SX32 R153, R131, R2, 0x1, P1 ;  /* 0x0000000283997211 */ /* 0x002fc600008f0eff */
[----:B------:R0:W-:Y:S01]  /*7860*/  STL [R1+0x80], R154 ;  /* 0x0000809a01007387 */ /* 0x0001e20000100800 */
[----:B--2---:R-:W-:-:S03]  /*7870*/  IADD3 R152, P1, R124, R3, RZ ;  /* 0x000000037c987210 */ /* 0x004fc60007f3e0ff */
[----:B------:R1:W-:Y:S04]  /*7880*/  STL [R1+0x4c], R153 ;  /* 0x00004c9901007387 */ /* 0x0003e80000100800 */
[----:B------:R2:W-:Y:S01]  /*7890*/  STL [R1+0x88], R152 ;  /* 0x0000889801007387 */ /* 0x0005e20000100800 */
[-C--:B0-----:R-:W-:Y:S02]  /*78a0*/  LEA.HI.X.SX32 R154, R130, R2.reuse, 0x1, P0 ;  /* 0x00000002829a7211 */ /* 0x081fe400000f0eff */
[----:B------:R-:W-:Y:S02]  /*78b0*/  CS2R R130, SRZ ;  /* 0x0000000000827805 */ /* 0x000fe4000001ff00 */
[----:B-1----:R-:W-:Y:S01]  /*78c0*/  IADD3 R153, P0, R123, R3, RZ ;  /* 0x000000037b997210 */ /* 0x002fe20007f1e0ff */
[----:B------:R0:W-:Y:S01]  /*78d0*/  STL [R1+0x54], R154 ;  /* 0x0000549a01007387 */ /* 0x0001e20000100800 */
[----:B--2---:R-:W-:-:S03]  /*78e0*/  LEA.HI.X.SX32 R152, R129, R2, 0x1, P6 ;  /* 0x0000000281987211 */ /* 0x004fc600030f0eff */
[----:B------:R1:W-:Y:S04]  /*78f0*/  STL [R1+0x90], R153 ;  /* 0x0000909901007387 */ /* 0x0003e80000100800 */
[----:B------:R2:W-:Y:S01]  /*7900*/  STL [R1+0x5c], R152 ;  /* 0x00005c9801007387 */ /* 0x0005e20000100800 */
        /* <DEDUP_REMOVED lines=192> */
[----:B--2---:R-:W-:-:S03]  /*8510*/  IADD3 R152, P5, R79, R3, RZ ;  /* 0x000000034f987210 */ /* 0x004fc60007fbe0ff */
[----:B------:R1:W-:Y:S04]  /*8520*/  STL [R1+0x1b4], R153 ;  /* 0x0001b49901007387 */ /* 0x0003e80000100800 */
[----:B------:R2:W-:Y:S01]  /*8530*/  STL [R1+0x1f0], R152 ;  /* 0x0001f09801007387 */ /* 0x0005e20000100800 */
[----:B0-----:R-:W-:Y:S02]  /*8540*/  LEA.HI.X.SX32 R154, R85, R2, 0x1, P4 ;  /* 0x00000002559a7211 */ /* 0x001fe400020f0eff */
[----:B-1----:R-:W-:-:S03]  /*8550*/  IADD3 R153, P4, R78, R3, RZ ;  /* 0x000000034e997210 */ /* 0x002fc60007f9e0ff */
        /* <DEDUP_REMOVED lines=236> */
[-C--:B------:R-:W-:Y:S02]  /*9420*/  LEA.HI.X.SX32 R22, R22, R2.reuse, 0x1, P5 ;  /* 0x0000000216167211 */ /* 0x080fe400028f0eff */
[----:B--2---:R-:W-:Y:S01]  /*9430*/  IADD3 R152, P4, R20, R3, RZ ;  /* 0x0000000314987210 */ /* 0x004fe20007f9e0ff */
[----:B------:R1:W-:Y:S04]  /*9440*/  STL [R1+0x37c], R153 ;  /* 0x00037c9901007387 */ /* 0x0003e80000100800 */
[----:B------:R2:W-:Y:S01]  /*9450*/  STL [R1+0x3b8], R152 ;  /* 0x0003b89801007387 */ /* 0x0005e20000100800 */
[----:B0-----:R-:W-:Y:S02]  /*9460*/  LEA.HI.X.SX32 R154, R28, R2, 0x1, P3 ;  /* 0x000000021c9a7211 */ /* 0x001fe400018f0eff */
[----:B------:R-:W-:-:S02]  /*9470*/  CS2R R28, SRZ ;  /* 0x00000000001c7805 */ /* 0x000fc4000001ff00 */
        /* <DEDUP_REMOVED lines=8> */
[-C--:B------:R-:W-:Y:S02]  /*9500*/  LEA.HI.X.SX32 R16, R16, R2.reuse, 0x1, P2 ;  /* 0x0000000210107211 */ /* 0x080fe400010f0eff */
[----:B------:R-:W-:Y:S02]  /*9510*/  CS2R R26, SRZ ;  /* 0x00000000001a7805 */ /* 0x000fe4000001ff00 */
[----:B--2---:R-:W-:Y:S01]  /*9520*/  IADD3 R152, P1, R14, R3, RZ ;  /* 0x000000030e987210 */ /* 0x004fe20007f3e0ff */
[----:B------:R1:W-:Y:S04]  /*9530*/  STL [R1+0x394], R153 ;  /* 0x0003949901007387 */ /* 0x0003e80000100800 */
[----:B------:R2:W-:Y:S01]  /*9540*/  STL [R1+0x3d0], R152 ;  /* 0x0003d09801007387 */ /* 0x0005e20000100800 */
[----:B0-----:R-:W-:-:S02]  /*9550*/  LEA.HI.X.SX32 R154, R25, R2, 0x1, P0 ;  /* 0x00000002199a7211 */ /* 0x001fc400000f0eff */
[----:B-1----:R-:W-:-:S03]  /*9560*/  IADD3 R153, P0, R12, R3, RZ ;  /* 0x000000030c997210 */ /* 0x002fc60007f1e0ff */
[----:B------:R-:W-:Y:S01]  /*9570*/  STL [R1+0x39c], R154 ;  /* 0x00039c9a01007387 */ /* 0x000fe20000100800 */
[----:B--2---:R-:W-:-:S03]  /*9580*/  LEA.HI.X.SX32 R152, R23, R2, 0x1, P6 ;  /* 0x0000000217987211 */ /* 0x004fc600030f0eff */
[----:B------:R-:W-:Y:S01]  /*9590*/  STL [R1+0x3d8], R153 ;  /* 0x0003d89901007387 */ /* 0x000fe20000100800 */
[----:B------:R-:W-:-:S03]  /*95a0*/  IADD3 R23, P6, R10, R3, RZ ;  /* 0x000000030a177210 */ /* 0x000fc60007fde0ff */
[----:B------:R0:W-:Y:S01]  /*95b0*/  STL [R1+0x3a4], R152 ;  /* 0x0003a49801007387 */ /* 0x0001e20000100800 */
[----:B------:R-:W-:-:S03]  /*95c0*/  LEA.HI.X.SX32 R10, R10, R2, 0x1, P6 ;  /* 0x000000020a0a7211 */ /* 0x000fc600030f0eff */
[----:B------:R1:W-:Y:S04]  /*95d0*/  STL [R1+0x3e0], R23 ;  /* 0x0003e01701007387 */ /* 0x0003e80000100800 */
[----:B------:R2:W-:Y:S01]  /*95e0*/  STL [R1+0x3ac], R22 ;  /* 0x0003ac1601007387 */ /* 0x0005e20000100800 */
[----:B0-----:R-:W-:Y:S02]  /*95f0*/  IADD3 R152, P5, R8, R3, RZ ;  /* 0x0000000308987210 */ /* 0x001fe40007fbe0ff */
[----:B-1----:R-:W-:-:S03]  /*9600*/  LEA.HI.X.SX32 R23, R20, R2, 0x1, P4 ;  /* 0x0000000214177211 */ /* 0x002fc600020f0eff */
[----:B------:R-:W-:Y:S01]  /*9610*/  STL [R1+0x3e8], R152 ;  /* 0x0003e89801007387 */ /* 0x000fe20000100800 */
[----:B------:R-:W-:Y:S02]  /*9620*/  LEA.HI.X.SX32 R20, R18, R2, 0x1, P3 ;  /* 0x0000000212147211 */ /* 0x000fe400018f0eff */
[-C--:B--2---:R-:W-:Y:S01]  /*9630*/  IADD3 R22, P4, R6, R3.reuse, RZ ;  /* 0x0000000306167210 */ /* 0x084fe20007f9e0ff */
[----:B------:R-:W-:Y:S01]  /*9640*/  STL [R1+0x3b4], R23 ;  /* 0x0003b41701007387 */ /* 0x000fe20000100800 */
[----:B------:R-:W-:-:S03]  /*9650*/  IADD3 R18, P3, R4, R3, RZ ;  /* 0x0000000304127210 */ /* 0x000fc60007f7e0ff */
[----:B------:R-:W-:Y:S01]  /*9660*/  STL [R1+0x3f4], R22 ;  /* 0x0003f41601007387 */ /* 0x000fe20000100800 */
[----:B------:R-:W-:-:S03]  /*9670*/  LEA.HI.X.SX32 R4, R4, R2, 0x1, P3 ;  /* 0x0000000204047211 */ /* 0x000fc600018f0eff */
[----:B------:R0:W-:Y:S04]  /*9680*/  STL [R1+0x3bc], R20 ;  /* 0x0003bc1401007387 */ /* 0x0001e80000100800 */
        /* <DEDUP_REMOVED lines=9> */
[----:B------:R-:W-:Y:S04]  /*9720*/  STL [R1+0x40c], R16 ;  /* 0x00040c1001007387 */ /* 0x000fe80000100800 */
[----:B------:R0:W-:Y:S04]  /*9730*/  STL [R1+0x3d4], R14 ;  /* 0x0003d40e01007387 */ /* 0x0001e80000100800 */
[----:B------:R1:W-:Y:S04]  /*9740*/  STL [R1+0x414], R12 ;  /* 0x0004140c01007387 */ /* 0x0003e80000100800 */
[----:B------:R2:W-:Y:S01]  /*9750*/  STL [R1+0x3dc], R10 ;  /* 0x0003dc0a01007387 */ /* 0x0005e20000100800 */
[----:B0-----:R-:W-:-:S02]  /*9760*/  IADD3 R14, P6, R13, R3, RZ ;  /* 0x000000030d0e7210 */ /* 0x001fc40007fde0ff */
[----:B-1----:R-:W-:-:S03]  /*9770*/  LEA.HI.X.SX32 R12, R8, R2, 0x1, P5 ;  /* 0x00000002080c7211 */ /* 0x002fc600028f0eff */
[----:B------:R-:W-:Y:S01]  /*9780*/  STL [R1+0x41c], R14 ;  /* 0x00041c0e01007387 */ /* 0x000fe20000100800 */
[-C--:B------:R-:W-:Y:S02]  /*9790*/  LEA.HI.X.SX32 R8, R6, R2.reuse, 0x1, P4 ;  /* 0x0000000206087211 */ /* 0x080fe400020f0eff */
[-C--:B--2---:R-:W-:Y:S01]  /*97a0*/  IADD3 R10, P5, R15, R3.reuse, RZ ;  /* 0x000000030f0a7210 */ /* 0x084fe20007fbe0ff */
[----:B------:R-:W-:Y:S01]  /*97b0*/  STL [R1+0x3e4], R12 ;  /* 0x0003e40c01007387 */ /* 0x000fe20000100800 */
[-C--:B------:R-:W-:Y:S02]  /*97c0*/  IADD3 R6, P4, R17, R3.reuse, RZ ;  /* 0x0000000311067210 */ /* 0x080fe40007f9e0ff */
[----:B------:R-:W-:Y:S01]  /*97d0*/  IADD3 R3, P3, R19, R3, RZ ;  /* 0x0000000313037210 */ /* 0x000fe20007f7e0ff */
[----:B------:R-:W-:Y:S04]  /*97e0*/  STL [R1+0x820], R10 ;  /* 0x0008200a01007387 */ /* 0x000fe80000100800 */
[----:B------:R-:W-:Y:S04]  /*97f0*/  STL [R1+0x3f0], R8 ;  /* 0x0003f00801007387 */ /* 0x000fe80000100800 */
[----:B------:R0:W-:Y:S04]  /*9800*/  STL [R1+0x828], R6 ;  /* 0x0008280601007387 */ /* 0x0001e80000100800 */
[----:B------:R1:W-:Y:S04]  /*9810*/  STL [R1+0x3f8], R4 ;  /* 0x0003f80401007387 */ /* 0x0003e80000100800 */
[----:B------:R2:W-:Y:S01]  /*9820*/  STL [R1+0x82c], R3 ;  /* 0x00082c0301007387 */ /* 0x0005e20000100800 */
[----:B0-----:R-:W-:-:S02]  /*9830*/  LEA.HI.X.SX32 R6, R7, R2, 0x1, P2 ;  /* 0x0000000207067211 */ /* 0x001fc400010f0eff */
[-C--:B------:R-:W-:Y:S02]  /*9840*/  LEA.HI.X.SX32 R7, R13, R2.reuse, 0x1, P6 ;  /* 0x000000020d077211 */ /* 0x080fe400030f0eff */
[----:B-1----:R-:W-:Y:S01]  /*9850*/  IADD3 R4, P2, R5, UR6, RZ ;  /* 0x0000000605047c10 */ /* 0x002fe2000ff5e0ff */
[----:B------:R0:W-:Y:S01]  /*9860*/  STL [R1+0x400], R6 ;  /* 0x0004000601007387 */ /* 0x0001e20000100800 */
[----:B------:R-:W-:Y:S01]  /*9870*/  UIADD3 UR6, UR8, 0x4000, URZ ;  /* 0x0000400008067890 */ /* 0x000fe2000fffe03f */
[----:B--2---:R-:W-:-:S03]  /*9880*/  LEA.HI.X.SX32 R3, R9, R2, 0x1, P1 ;  /* 0x0000000209037211 */ /* 0x004fc600008f0eff */
[----:B------:R-:W-:Y:S02]  /*9890*/  USHF.R.U32.HI UR14, URZ, 0x4, UR6 ;  /* 0x000000043f0e7899 */ /* 0x000fe40008011606 */
[----:B------:R-:W-:Y:S01]  /*98a0*/  UIADD3 UR6, UP0, UR12, 0x2, URZ ;  /* 0x000000020c067890 */ /* 0x000fe2000ff1e03f */
[----:B------:R1:W-:Y:S01]  /*98b0*/  STL [R1+0x408], R3 ;  /* 0x0004080301007387 */ /* 0x0003e20000100800 */
[----:B------:R-:W-:Y:S01]  /*98c0*/  USGXT.U32 UR14, UR14, 0xe ;  /* 0x0000000e0e0e789a */ /* 0x000fe20008000000 */
[----:B0-----:R-:W-:-:S05]  /*98d0*/  LEA.HI.X.SX32 R6, R11, R2, 0x1, P0 ;  /* 0x000000020b067211 */ /* 0x001fca00000f0eff */
[----:B------:R0:W-:Y:S01]  /*98e0*/  STL [R1+0x410], R6 ;  /* 0x0004100601007387 */ /* 0x0001e20000100800 */
[----:B-1----:R-:W-:-:S03]  /*98f0*/  LEA.HI.X.SX32 R3, R15, R2, 0x1, P5 ;  /* 0x000000020f037211 */ /* 0x002fc600028f0eff */
[----:B------:R-:W-:Y:S04]  /*9900*/  STL [R1+0x418], R7 ;  /* 0x0004180701007387 */ /* 0x000fe80000100800 */
[----:B------:R1:W-:Y:S01]  /*9910*/  STL [R1+0x420], R3 ;  /* 0x0004200301007387 */ /* 0x0003e20000100800 */
[-C--:B0-----:R-:W-:Y:S02]  /*9920*/  LEA.HI.X.SX32 R6, R17, R2.reuse, 0x1, P4 ;  /* 0x0000000211067211 */ /* 0x081fe400020f0eff */
[----:B------:R-:W-:-:S03]  /*9930*/  LEA.HI.X.SX32 R2, R19, R2, 0x1, P3 ;  /* 0x0000000213027211 */ /* 0x000fc600018f0eff */
[----:B------:R0:W-:Y:S01]  /*9940*/  STL [R1+0x824], R6 ;  /* 0x0008240601007387 */ /* 0x0001e20000100800 */
[----:B-1----:R-:W-:-:S03]  /*9950*/  LEA.HI.X.SX32 R3, R5, UR7, 0x1, P2 ;  /* 0x0000000705037c11 */ /* 0x002fc600090f0eff */
[----:B------:R1:W-:Y:S01]  /*9960*/  STL [R1+0x424], R2 ;  /* 0x0004240201007387 */ /* 0x0003e20000100800 */
[----:B------:R-:W-:Y:S02]  /*9970*/  UIADD3.X UR7, UR4, 0x40000040, URZ, UP0, !UPT ;  /* 0x4000004004077890 */ /* 0x000fe400087fe43f */
[----:B------:R-:W-:Y:S01]  /*9980*/  UIADD3 UR10, UP0, UR14, 0x2, URZ ;  /* 0x000000020e0a7890 */ /* 0x000fe2000ff1e03f */
[----:B------:R-:W-:Y:S01]  /*9990*/  UMOV UR4, UR6 ;  /* 0x0000000600047c82 */ /* 0x000fe20008000000 */
[----:B0-----:R-:W-:Y:S02]  /*99a0*/  IMAD.SHL.U32 R6, R24, 0x10, RZ ;  /* 0x0000001018067824 */ /* 0x001fe400078e00ff */
[----:B------:R-:W-:Y:S01]  /*99b0*/  UIADD3.X UR11, UR5, 0x40000040, URZ, UP0, !UPT ;  /* 0x40000040050b7890 */ /* 0x000fe200087fe43f */
[----:B------:R-:W-:Y:S01]  /*99c0*/  CS2R R24, SRZ ;  /* 0x0000000000187805 */ /* 0x000fe2000001ff00 */
[----:B-1----:R-:W0:Y:S01]  /*99d0*/  LDC R2, c[0x0][0x238] ;  /* 0x00008e00ff027b82 */ /* 0x002e220000000800 */
[----:B------:R1:W-:Y:S01]  /*99e0*/  STL [R1+0x880], R6 ;  /* 0x0008800601007387 */ /* 0x0003e20000100800 */
[----:B------:R-:W-:Y:S01]  /*99f0*/  UMOV UR5, UR7 ;  /* 0x0000000700057c82 */ /* 0x000fe20008000000 */
[----:B------:R-:W-:-:S02]  /*9a00*/  UMOV UR6, UR10 ;  /* 0x0000000a00067c82 */ /* 0x000fc40008000000 */
[----:B------:R-:W-:Y:S01]  /*9a10*/  UMOV UR7, UR11 ;  /* 0x0000000b00077c82 */ /* 0x000fe20008000000 */
[----:B------:R-:W-:Y:S01]  /*9a20*/  STL [R1+0x38], RZ ;  /* 0x000038ff01007387 */ /* 0x000fe20000100800 */
[----:B------:R-:W-:Y:S02]  /*9a30*/  UIADD3.64 UR16, UR4, 0x2, URZ ;  /* 0x0000000204107897 */ /* 0x000fe4000fffe03f */
[----:B------:R-:W-:Y:S01]  /*9a40*/  UIADD3.64 UR20, UR4, 0x4, URZ ;  /* 0x0000000404147897 */ /* 0x000fe2000fffe03f */
[----:B------:R2:W-:Y:S01]  /*9a50*/  STL [R1+0x85c], R21 ;  /* 0x00085c1501007387 */ /* 0x0005e20000100800 */
[----:B------:R-:W-:Y:S01]  /*9a60*/  UIADD3.64 UR24, UR4, 0x1fe, URZ ;  /* 0x000001fe04187897 */ /* 0x000fe2000fffe03f */
[----:B-1----:R-:W-:Y:S01]  /*9a70*/  LOP3.LUT R6, R6, 0x70, RZ, 0xc0, !PT ;  /* 0x0000007006067812 */ /* 0x002fe200078ec0ff */
[----:B------:R-:W-:Y:S02]  /*9a80*/  UIADD3.64 UR28, UR4, 0x200, URZ ;  /* 0x00000200041c7897 */ /* 0x000fe4000fffe03f */
[----:B------:R-:W-:-:S02]  /*9a90*/  UIADD3.64 UR32, UR4, 0x202, URZ ;  /* 0x0000020204207897 */ /* 0x000fc4000fffe03f */
[----:B------:R-:W-:Y:S01]  /*9aa0*/  IMAD R6, R231, 0x80, R6 ;  /* 0x00000080e7067824 */ /* 0x000fe200078e0206 */
[----:B------:R-:W-:Y:S02]  /*9ab0*/  UIADD3.64 UR36, UR4, 0x204, URZ ;  /* 0x0000020404247897 */ /* 0x000fe4000fffe03f */
[----:B------:R-:W-:Y:S02]  /*9ac0*/  UIADD3.64 UR18, UR6, 0x2, URZ ;  /* 0x0000000206127897 */ /* 0x000fe4000fffe03f */
[----:B------:R-:W-:Y:S01]  /*9ad0*/  STL [R1+0x854], R6 ;  /* 0x0008540601007387 */ /* 0x000fe20000100800 */
[----:B------:R-:W-:Y:S01]  /*9ae0*/  UIADD3.64 UR22, UR6, 0x4, URZ ;  /* 0x0000000406167897 */ /* 0x000fe2000fffe03f */
[C---:B0-----:R-:W-:Y:S02]  /*9af0*/  IMAD R7, R2.reuse, 0x7f, RZ ;  /* 0x0000007f02077824 */ /* 0x041fe400078e02ff */
[C---:B------:R-:W-:Y:S02]  /*9b00*/  IMAD R8, R2.reuse, 0x7e, RZ ;  /* 0x0000007e02087824 */ /* 0x040fe400078e02ff */
[C---:B------:R-:W-:Y:S01]  /*9b10*/  IMAD R9, R2.reuse, 0x7d, RZ ;  /* 0x0000007d02097824 */ /* 0x040fe200078e02ff */
[-C--:B------:R-:W-:Y:S01]  /*9b20*/  IADD3 R231, P3, R7, R4.reuse, RZ ;  /* 0x0000000407e77210 */ /* 0x080fe20007f7e0ff */
[----:B------:R-:W-:Y:S01]  /*9b30*/  IMAD R10, R2, 0x7c, RZ ;  /* 0x0000007c020a7824 */ /* 0x000fe200078e02ff */
[----:B--2---:R-:W-:Y:S01]  /*9b40*/  IADD3 R21, P4, R8, R4, RZ ;  /* 0x0000000408157210 */ /* 0x004fe20007f9e0ff */
[----:B------:R-:W-:-:S02]  /*9b50*/  IMAD R11, R2, 0x7b, RZ ;  /* 0x0000007b020b7824 */ /* 0x000fc400078e02ff */
[----:B------:R0:W-:Y:S01]  /*9b60*/  STL [R1+0x42c], R231 ;  /* 0x00042ce701007387 */ /* 0x0001e20000100800 */
[----:B------:R-:W-:Y:S01]  /*9b70*/  IMAD R12, R2, 0x7a, RZ ;  /* 0x0000007a020c7824 */ /* 0x000fe200078e02ff */
[-C--:B------:R-:W-:Y:S01]  /*9b80*/  IADD3 R232, P6, R10, R4.reuse, RZ ;  /* 0x000000040ae87210 */ /* 0x080fe20007fde0ff */
[C---:B------:R-:W-:Y:S01]  /*9b90*/  IMAD R13, R2.reuse, 0x79, RZ ;  /* 0x00000079020d7824 */ /* 0x040fe200078e02ff */
[----:B------:R1:W-:Y:S01]  /*9ba0*/  STL [R1+0x434], R21 ;  /* 0x0004341501007387 */ /* 0x0003e20000100800 */
[C---:B------:R-:W-:Y:S02]  /*9bb0*/  IMAD R14, R2.reuse, 0x78, RZ ;  /* 0x00000078020e7824 */ /* 0x040fe400078e02ff */
[C---:B------:R-:W-:Y:S02]  /*9bc0*/  IMAD R15, R2.reuse, 0x77, RZ ;  /* 0x00000077020f7824 */ /* 0x040fe400078e02ff */
[C---:B------:R-:W-:Y:S01]  /*9bd0*/  IMAD R16, R2.reuse, 0x76, RZ ;  /* 0x0000007602107824 */ /* 0x040fe200078e02ff */
[----:B0-----:R-:W-:Y:S01]  /*9be0*/  IADD3 R231, P5, R9, R4, RZ ;  /* 0x0000000409e77210 */ /* 0x001fe20007fbe0ff */
[----:B------:R-:W-:-:S02]  /*9bf0*/  IMAD R17, R2, 0x75, RZ ;  /* 0x0000007502117824 */ /* 0x000fc400078e02ff */
[C---:B------:R-:W-:Y:S01]  /*9c00*/  IMAD R18, R2.reuse, 0x74, RZ ;  /* 0x0000007402127824 */ /* 0x040fe200078e02ff */
[-C--:B-1----:R-:W-:Y:S01]  /*9c10*/  IADD3 R21, P0, R11, R4.reuse, RZ ;  /* 0x000000040b157210 */ /* 0x082fe20007f1e0ff */
[----:B------:R0:W-:Y:S01]  /*9c20*/  STL [R1+0x43c], R231 ;  /* 0x00043ce701007387 */ /* 0x0001e20000100800 */
[C---:B------:R-:W-:Y:S02]  /*9c30*/  IMAD R19, R2.reuse, 0x73, RZ ;  /* 0x0000007302137824 */ /* 0x040fe400078e02ff */
[C---:B------:R-:W-:Y:S01]  /*9c40*/  IMAD R20, R2.reuse, 0x72, RZ ;  /* 0x0000007202147824 */ /* 0x040fe200078e02ff */
[----:B------:R1:W-:Y:S01]  /*9c50*/  STL [R1+0x444], R232 ;  /* 0x000444e801007387 */ /* 0x0003e20000100800 */
[C---:B------:R-:W-:Y:S02]  /*9c60*/  IMAD R22, R2.reuse, 0x71, RZ ;  /* 0x0000007102167824 */ /* 0x040fe400078e02ff */
[C---:B------:R-:W-:Y:S01]  /*9c70*/  IMAD R23, R2.reuse, 0x70, RZ ;  /* 0x0000007002177824 */ /* 0x040fe200078e02ff */
[----:B------:R2:W-:Y:S01]  /*9c80*/  STL [R1+0x44c], R21 ;  /* 0x00044c1501007387 */ /* 0x0005e20000100800 */
[----:B------:R-:W-:Y:S01]  /*9c90*/  IMAD R57, R2, 0x6f, RZ ;  /* 0x0000006f02397824 */ /* 0x000fe200078e02ff */
[----:B0-----:R-:W-:Y:S01]  /*9ca0*/  IADD3 R231, P1, R12, R4, RZ ;  /* 0x000000040ce77210 */ /* 0x001fe20007f3e0ff */
[----:B------:R-:W-:-:S02]  /*9cb0*/  IMAD R58, R2, 0x6e, RZ ;  /* 0x0000006e023a7824 */ /* 0x000fc400078e02ff */
[C---:B------:R-:W-:Y:S01]  /*9cc0*/  IMAD R59, R2.reuse, 0x6d, RZ ;  /* 0x0000006d023b7824 */ /* 0x040fe200078e02ff */
[-C--:B-1----:R-:W-:Y:S01]  /*9cd0*/  IADD3 R232, P2, R13, R4.reuse, RZ ;  /* 0x000000040de87210 */ /* 0x082fe20007f5e0ff */
[----:B------:R0:W-:Y:S01]  /*9ce0*/  STL [R1+0x454], R231 ;  /* 0x000454e701007387 */ /* 0x0001e20000100800 */
[----:B------:R-:W-:Y:S01]  /*9cf0*/  IMAD R60, R2, 0x6c, RZ ;  /* 0x0000006c023c7824 */ /* 0x000fe200078e02ff */
[-C--:B--2---:R-:W-:Y:S02]  /*9d00*/  LEA.HI.X.SX32 R21, R7, R3.reuse, 0x1, P3 ;  /* 0x0000000307157211 */ /* 0x084fe400018f0eff */
[----:B------:R-:W-:Y:S01]  /*9d10*/  STL [R1+0x45c], R232 ;  /* 0x00045ce801007387 */ /* 0x000fe20000100800 */
[-C--:B------:R-:W-:Y:S01]  /*9d20*/  LEA.HI.X.SX32 R7, R8, R3.reuse, 0x1, P4 ;  /* 0x0000000308077211 */ /* 0x080fe200020f0eff */
[----:B------:R-:W-:Y:S01]  /*9d30*/  IMAD R61, R2, 0x6b, RZ ;  /* 0x0000006b023d7824 */ /* 0x000fe200078e02ff */
[-C--:B------:R-:W-:Y:S01]  /*9d40*/  LEA.HI.X.SX32 R8, R9, R3.reuse, 0x1, P5 ;  /* 0x0000000309087211 */ /* 0x080fe200028f0eff */
[----:B------:R1:W-:Y:S01]  /*9d50*/  STL [R1+0x428], R21 ;  /* 0x0004281501007387 */ /* 0x0003e20000100800 */
[----:B------:R-:W-:Y:S01]  /*9d60*/  LEA.HI.X.SX32 R9, R10, R3, 0x1, P6 ;  /* 0x000000030a097211 */ /* 0x000fe200030f0eff */
[----:B------:R-:W-:Y:S01]  /*9d70*/  IMAD R62, R2, 0x6a, RZ ;  /* 0x0000006a023e7824 */ /* 0x000fe200078e02ff */
[----:B0-----:R-:W-:Y:S01]  /*9d80*/  IADD3 R231, P3, R14, R4, RZ ;  /* 0x000000040ee77210 */ /* 0x001fe20007f7e0ff */
[----:B------:R-:W-:-:S02]  /*9d90*/  IMAD R63, R2, 0x69, RZ ;  /* 0x00000069023f7824 */ /* 0x000fc400078e02ff */
[C---:B------:R-:W-:Y:S02]  /*9da0*/  IMAD R64, R2.reuse, 0x68, RZ ;  /* 0x0000006802407824 */ /* 0x040fe400078e02ff */
[----:B------:R-:W-:Y:S01]  /*9db0*/  STL [R1+0x464], R231 ;  /* 0x000464e701007387 */ /* 0x000fe20000100800 */
[C---:B------:R-:W-:Y:S01]  /*9dc0*/  IMAD R65, R2.reuse, 0x67, RZ ;  /* 0x0000006702417824 */ /* 0x040fe200078e02ff */
[----:B-1----:R-:W-:Y:S01]  /*9dd0*/  IADD3 R21, P4, R15, R4, RZ ;  /* 0x000000040f157210 */ /* 0x002fe20007f9e0ff */
[C---:B------:R-:W-:Y:S01]  /*9de0*/  IMAD R66, R2.reuse, 0x66, RZ ;  /* 0x0000006602427824 */ /* 0x040fe200078e02ff */
[----:B------:R0:W-:Y:S01]  /*9df0*/  STL [R1+0x430], R7 ;  /* 0x0004300701007387 */ /* 0x0001e20000100800 */
[C---:B------:R-:W-:Y:S02]  /*9e00*/  IMAD R67, R2.reuse, 0x65, RZ ;  /* 0x0000006502437824 */ /* 0x040fe400078e02ff */
[C---:B------:R-:W-:Y:S01]  /*9e10*/  IMAD R68, R2.reuse, 0x64, RZ ;  /* 0x0000006402447824 */ /* 0x040fe200078e02ff */
[----:B------:R-:W-:Y:S01]  /*9e20*/  STL [R1+0x46c], R21 ;  /* 0x00046c1501007387 */ /* 0x000fe20000100800 */
[----:B------:R-:W-:-:S02]  /*9e30*/  IMAD R69, R2, 0x63, RZ ;  /* 0x0000006302457824 */ /* 0x000fc400078e02ff */
[C---:B------:R-:W-:Y:S01]  /*9e40*/  IMAD R70, R2.reuse, 0x62, RZ ;  /* 0x0000006202467824 */ /* 0x040fe200078e02ff */
[----:B------:R1:W-:Y:S01]  /*9e50*/  STL [R1+0x438], R8 ;  /* 0x0004380801007387 */ /* 0x0003e20000100800 */
[----:B------:R-:W-:Y:S01]  /*9e60*/  IMAD R71, R2, 0x61, RZ ;  /* 0x0000006102477824 */ /* 0x000fe200078e02ff */
[-C--:B0-----:R-:W-:Y:S01]  /*9e70*/  IADD3 R7, P5, R16, R4.reuse, RZ ;  /* 0x0000000410077210 */ /* 0x081fe20007fbe0ff */
[C---:B------:R-:W-:Y:S02]  /*9e80*/  IMAD R72, R2.reuse, 0x60, RZ ;  /* 0x0000006002487824 */ /* 0x040fe400078e02ff */
[C---:B------:R-:W-:Y:S02]  /*9e90*/  IMAD R73, R2.reuse, 0x5f, RZ ;  /* 0x0000005f02497824 */ /* 0x040fe400078e02ff */
[----:B------:R0:W-:Y:S01]  /*9ea0*/  STL [R1+0x474], R7 ;  /* 0x0004740701007387 */ /* 0x0001e20000100800 */
[----:B------:R-:W-:Y:S01]  /*9eb0*/  IMAD R74, R2, 0x5e, RZ ;  /* 0x0000005e024a7824 */ /* 0x000fe200078e02ff */
[----:B-1----:R-:W-:-:S02]  /*9ec0*/  IADD3 R8, P6, R17, R4, RZ ;  /* 0x0000000411087210 */ /* 0x002fc40007fde0ff */
[----:B------:R1:W-:Y:S01]  /*9ed0*/  STL [R1+0x440], R9 ;  /* 0x0004400901007387 */ /* 0x0003e20000100800 */
[C---:B------:R-:W-:Y:S02]  /*9ee0*/  IMAD R75, R2.reuse, 0x5d, RZ ;  /* 0x0000005d024b7824 */ /* 0x040fe400078e02ff */
[C---:B------:R-:W-:Y:S01]  /*9ef0*/  IMAD R76, R2.reuse, 0x5c, RZ ;  /* 0x0000005c024c7824 */ /* 0x040fe200078e02ff */
[----:B------:R2:W-:Y:S01]  /*9f00*/  STL [R1+0x47c], R8 ;  /* 0x00047c0801007387 */ /* 0x0005e20000100800 */
[C---:B------:R-:W-:Y:S01]  /*9f10*/  IMAD R77, R2.reuse, 0x5b, RZ ;  /* 0x0000005b024d7824 */ /* 0x040fe200078e02ff */
[-C--:B0-----:R-:W-:Y:S01]  /*9f20*/  LEA.HI.X.SX32 R7, R11, R3.reuse, 0x1, P0 ;  /* 0x000000030b077211 */ /* 0x081fe200000f0eff */
[C---:B------:R-:W-:Y:S02]  /*9f30*/  IMAD R78, R2.reuse, 0x5a, RZ ;  /* 0x0000005a024e7824 */ /* 0x040fe400078e02ff */
[----:B------:R-:W-:Y:S01]  /*9f40*/  IMAD R79, R2, 0x59, RZ ;  /* 0x00000059024f7824 */ /* 0x000fe200078e02ff */
[----:B-1----:R-:W-:Y:S01]  /*9f50*/  IADD3 R9, P0, R18, R4, RZ ;  /* 0x0000000412097210 */ /* 0x002fe20007f1e0ff */
[----:B------:R0:W-:Y:S01]  /*9f60*/  STL [R1+0x448], R7 ;  /* 0x0004480701007387 */ /* 0x0001e20000100800 */
[----:B------:R-:W-:Y:S01]  /*9f70*/  IMAD R80, R2, 0x58, RZ ;  /* 0x0000005802507824 */ /* 0x000fe200078e02ff */
[----:B--2---:R-:W-:-:S02]  /*9f80*/  LEA.HI.X.SX32 R8, R12, R3, 0x1, P1 ;  /* 0x000000030c087211 */ /* 0x004fc400008f0eff */
[----:B------:R1:W-:Y:S01]  /*9f90*/  STL [R1+0x484], R9 ;  /* 0x0004840901007387 */ /* 0x0003e20000100800 */
[C---:B------:R-:W-:Y:S02]  /*9fa0*/  IMAD R81, R2.reuse, 0x57, RZ ;  /* 0x0000005702517824 */ /* 0x040fe400078e02ff */
[C---:B------:R-:W-:Y:S01]  /*9fb0*/  IMAD R82, R2.reuse, 0x56, RZ ;  /* 0x0000005602527824 */ /* 0x040fe200078e02ff */
[----:B------:R2:W-:Y:S01]  /*9fc0*/  STL [R1+0x450], R8 ;  /* 0x0004500801007387 */ /* 0x0005e20000100800 */
[C---:B------:R-:W-:Y:S01]  /*9fd0*/  IMAD R83, R2.reuse, 0x55, RZ ;  /* 0x0000005502537824 */ /* 0x040fe200078e02ff */
[-C--:B0-----:R-:W-:Y:S01]  /*9fe0*/  IADD3 R7, P1, R19, R4.reuse, RZ ;  /* 0x0000000413077210 */ /* 0x081fe20007f3e0ff */
[C---:B------:R-:W-:Y:S02]  /*9ff0*/  IMAD R84, R2.reuse, 0x54, RZ ;  /* 0x0000005402547824 */ /* 0x040fe400078e02ff */
[C---:B------:R-:W-:Y:S01]  /*a000*/  IMAD R85, R2.reuse, 0x53, RZ ;  /* 0x0000005302557824 */ /* 0x040fe200078e02ff */
[----:B-1----:R-:W-:Y:S01]  /*a010*/  LEA.HI.X.SX32 R9, R13, R3, 0x1, P2 ;  /* 0x000000030d097211 */ /* 0x002fe200010f0eff */
[----:B------:R0:W-:Y:S01]  /*a020*/  STL [R1+0x48c], R7 ;  /* 0x00048c0701007387 */ /* 0x0001e20000100800 */
[----:B------:R-:W-:Y:S01]  /*a030*/  IMAD R86, R2, 0x52, RZ ;  /* 0x0000005202567824 */ /* 0x000fe200078e02ff */
[----:B--2---:R-:W-:-:S02]  /*a040*/  IADD3 R8, P2, R20, R4, RZ ;  /* 0x0000000414087210 */ /* 0x004fc40007f5e0ff */
[----:B------:R1:W-:Y:S01]  /*a050*/  STL [R1+0x458], R9 ;  /* 0x0004580901007387 */ /* 0x0003e20000100800 */
[C---:B------:R-:W-:Y:S02]  /*a060*/  IMAD R87, R2.reuse, 0x51, RZ ;  /* 0x0000005102577824 */ /* 0x040fe400078e02ff */
[C---:B------:R-:W-:Y:S01]  /*a070*/  IMAD R152, R2.reuse, 0x50, RZ ;  /* 0x0000005002987824 */ /* 0x040fe200078e02ff */
[----:B------:R2:W-:Y:S01]  /*a080*/  STL [R1+0x494], R8 ;  /* 0x0004940801007387 */ /* 0x0005e20000100800 */
[----:B------:R-:W-:Y:S01]  /*a090*/  IMAD R153, R2, 0x4f, RZ ;  /* 0x0000004f02997824 */ /* 0x000fe200078e02ff */
        /* <DEDUP_REMOVED lines=14> */
[----:B------:R-:W-:Y:S01]  /*a180*/  IMAD R161, R2, 0x47, RZ ;  /* 0x0000004702a17824 */ /* 0x000fe200078e02ff */
        /* <DEDUP_REMOVED lines=14> */
[----:B------:R-:W-:Y:S01]  /*a270*/  IMAD.SHL.U32 R168, R2, 0x40, RZ ;  /* 0x0000004002a87824 */ /* 0x000fe200078e00ff */
        /* <DEDUP_REMOVED lines=20> */
[C---:B------:R-:W-:Y:S01]  /*a3c0*/  IMAD R179, R2.reuse, 0x35, RZ ;  /* 0x0000003502b37824 */ /* 0x040fe200078e02ff */
        /* <DEDUP_REMOVED lines=8> */
[----:B------:R-:W-:Y:S01]  /*a450*/  IMAD R183, R2, 0x31, RZ ;  /* 0x0000003102b77824 */ /* 0x000fe200078e02ff */
        /* <DEDUP_REMOVED lines=13> */
[C---:B------:R-:W-:Y:S01]  /*a530*/  IMAD R190, R2.reuse, 0x2a, RZ ;  /* 0x0000002a02be7824 */ /* 0x040fe200078e02ff */
[----:B------:R-:W-:Y:S01]  /*a540*/  CS2R R56, SRZ ;  /* 0x0000000000387805 */ /* 0x000fe2000001ff00 */
        /* <DEDUP_REMOVED lines=10> */
[----:B0-----:R-:W-:Y:S01]  /*a5f0*/  IADD3 R7, P6, R65, R4, RZ ;  /* 0x0000000441077210 */ /* 0x001fe20007fde0ff */
[C---:B------:R-:W-:Y:S02]  /*a600*/  IMAD R196, R2.reuse, 0x24, RZ ;  /* 0x0000002402c47824 */ /* 0x040fe400078e02ff */
[C---:B------:R-:W-:Y:S01]  /*a610*/  IMAD R197, R2.reuse, 0x23, RZ ;  /* 0x0000002302c57824 */ /* 0x040fe200078e02ff */
[----:B-1----:R-:W-:Y:S01]  /*a620*/  LEA.HI.X.SX32 R9, R59, R3, 0x1, P0 ;  /* 0x000000033b097211 */ /* 0x002fe200000f0eff */
[----:B------:R0:W-:Y:S01]  /*a630*/  STL [R1+0x4ec], R7 ;  /* 0x0004ec0701007387 */ /* 0x0001e20000100800 */
[----:B------:R-:W-:Y:S01]  /*a640*/  IMAD R198, R2, 0x22, RZ ;  /* 0x0000002202c67824 */ /* 0x000fe200078e02ff */
[----:B------:R-:W-:-:S02]  /*a650*/  CS2R R58, SRZ ;  /* 0x00000000003a7805 */ /* 0x000fc4000001ff00 */
[-C--:B--2---:R-:W-:Y:S01]  /*a660*/  IADD3 R8, P0, R66, R4.reuse, RZ ;  /* 0x0000000442087210 */ /* 0x084fe20007f1e0ff */
[----:B------:R1:W-:Y:S01]  /*a670*/  STL [R1+0x4b8], R9 ;  /* 0x0004b80901007387 */ /* 0x0003e20000100800 */
[C---:B------:R-:W-:Y:S02]  /*a680*/  IMAD R199, R2.reuse, 0x21, RZ ;  /* 0x0000002102c77824 */ /* 0x040fe400078e02ff */
[C---:B------:R-:W-:Y:S01]  /*a690*/  IMAD.SHL.U32 R200, R2.reuse, 0x20, RZ ;  /* 0x0000002002c87824 */ /* 0x040fe200078e00ff */
        /* <DEDUP_REMOVED lines=10> */
[C---:B------:R-:W-:Y:S01]  /*a740*/  IMAD R205, R2.reuse, 0x1b, RZ ;  /* 0x0000001b02cd7824 */ /* 0x040fe200078e02ff */
[----:B------:R-:W-:Y:S01]  /*a750*/  CS2R R60, SRZ ;  /* 0x00000000003c7805 */ /* 0x000fe2000001ff00 */
[C---:B------:R-:W-:Y:S01]  /*a760*/  IMAD R206, R2.reuse, 0x1a, RZ ;  /* 0x0000001a02ce7824 */ /* 0x040fe200078e02ff */
[----:B------:R2:W-:Y:S01]  /*a770*/  STL [R1+0x4c8], R8 ;  /* 0x0004c80801007387 */ /* 0x0005e20000100800 */
[----:B------:R-:W-:Y:S01]  /*a780*/  IMAD R207, R2, 0x19, RZ ;  /* 0x0000001902cf7824 */ /* 0x000fe200078e02ff */
        /* <DEDUP_REMOVED lines=43> */
[----:B------:R-:W-:Y:S01]  /*aa40*/  IMAD.SHL.U32 R228, R2, 0x4, RZ ;  /* 0x0000000402e47824 */ /* 0x000fe200078e00ff */
[----:B--2---:R-:W-:-:S02]  /*aa50*/  LEA.HI.X.SX32 R8, R67, R3, 0x1, P1 ;  /* 0x0000000343087211 */ /* 0x004fc400008f0eff */
[----:B------:R1:W-:Y:S01]  /*aa60*/  STL [R1+0x52c], R9 ;  /* 0x00052c0901007387 */ /* 0x0003e20000100800 */
[C---:B------:R-:W-:Y:S01]  /*aa70*/  IMAD R229, R2.reuse, 0x3, RZ ;  /* 0x0000000302e57824 */ /* 0x040fe200078e02ff */
[----:B------:R-:W-:Y:S01]  /*aa80*/  CS2R R66, SRZ ;  /* 0x0000000000427805 */ /* 0x000fe2000001ff00 */
[C---:B------:R-:W-:Y:S01]  /*aa90*/  IMAD.SHL.U32 R230, R2.reuse, 0x2, RZ ;  /* 0x0000000202e67824 */ /* 0x040fe200078e00ff */
[----:B------:R2:W-:Y:S01]  /*aaa0*/  STL [R1+0x4f8], R8 ;  /* 0x0004f80801007387 */ /* 0x0005e20000100800 */
[----:B------:R-:W-:Y:S01]  /*aab0*/  IMAD.SHL.U32 R5, R2, 0x80, RZ ;  /* 0x0000008002057824 */ /* 0x000fe200078e00ff */
        /* <DEDUP_REMOVED lines=386> */
[-C--:B--2---:R-:W-:Y:S01]  /*c2e0*/  LEA.HI.X.SX32 R8, R226, R3.reuse, 0x1, P5 ;  /* 0x00000003e2087211 */ /* 0x084fe200028f0eff */
[----:B------:R1:W-:Y:S04]  /*c2f0*/  STL [R1+0x7e8], R9 ;  /* 0x0007e80901007387 */ /* 0x0003e80000100800 */
[----:B------:R2:W-:Y:S01]  /*c300*/  STL [R1+0x7f0], R8 ;  /* 0x0007f00801007387 */ /* 0x0005e20000100800 */
[-C--:B0-----:R-:W-:Y:S02]  /*c310*/  LEA.HI.X.SX32 R7, R227, R3.reuse, 0x1, P6 ;  /* 0x00000003e3077211 */ /* 0x081fe400030f0eff */
[----:B-1----:R-:W-:-:S03]  /*c320*/  LEA.HI.X.SX32 R9, R228, R3, 0x1, P0 ;  /* 0x00000003e4097211 */ /* 0x002fc600000f0eff */
[----:B------:R0:W-:Y:S01]  /*c330*/  STL [R1+0x7f8], R7 ;  /* 0x0007f80701007387 */ /* 0x0001e20000100800 */
[----:B--2---:R-:W-:-:S03]  /*c340*/  LEA.HI.X.SX32 R8, R229, R3, 0x1, P1 ;  /* 0x00000003e5087211 */ /* 0x004fc600008f0eff */
[----:B------:R1:W-:Y:S04]  /*c350*/  STL [R1+0x800], R9 ;  /* 0x0008000901007387 */ /* 0x0003e80000100800 */
[----:B------:R2:W-:Y:S01]  /*c360*/  STL [R1+0x808], R8 ;  /* 0x0008080801007387 */ /* 0x0005e20000100800 */
[----:B0-----:R-:W-:Y:S02]  /*c370*/  LEA.HI.X.SX32 R7, R230, R3, 0x1, P2 ;  /* 0x00000003e6077211 */ /* 0x001fe400010f0eff */
[----:B-1----:R-:W-:-:S03]  /*c380*/  LOP3.LUT R9, R6, 0x10, RZ, 0x3c, !PT ;  /* 0x0000001006097812 */ /* 0x002fc600078e3cff */
[----:B------:R0:W-:Y:S01]  /*c390*/  STL [R1+0x810], R7 ;  /* 0x0008100701007387 */ /* 0x0001e20000100800 */
[----:B--2---:R-:W-:-:S03]  /*c3a0*/  LOP3.LUT R8, R6, 0x20, RZ, 0x3c, !PT ;  /* 0x0000002006087812 */ /* 0x004fc600078e3cff */
[----:B------:R1:W-:Y:S04]  /*c3b0*/  STL [R1+0x818], R2 ;  /* 0x0008180201007387 */ /* 0x0003e80000100800 */
[----:B------:R2:W-:Y:S01]  /*c3c0*/  STL [R1+0x878], R9 ;  /* 0x0008780901007387 */ /* 0x0005e20000100800 */
[----:B0-----:R-:W-:-:S03]  /*c3d0*/  LOP3.LUT R7, R6, 0x30, RZ, 0x3c, !PT ;  /* 0x0000003006077812 */ /* 0x001fc600078e3cff */
[----:B------:R0:W-:Y:S01]  /*c3e0*/  STL [R1+0x874], R8 ;  /* 0x0008740801007387 */ /* 0x0001e20000100800 */
[----:B-1----:R-:W-:-:S03]  /*c3f0*/  SHF.R.S32.HI R2, RZ, 0x1f, R5 ;  /* 0x0000001fff027819 */ /* 0x002fc60000011405 */
[----:B------:R1:W-:Y:S01]  /*c400*/  STL [R1+0x870], R7 ;  /* 0x0008700701007387 */ /* 0x0003e20000100800 */
[C---:B--2---:R-:W-:Y:S02]  /*c410*/  LOP3.LUT R9, R6.reuse, 0x40, RZ, 0x3c, !PT ;  /* 0x0000004006097812 */ /* 0x044fe400078e3cff */
[----:B0-----:R-:W-:-:S03]  /*c420*/  LOP3.LUT R8, R6, 0x50, RZ, 0x3c, !PT ;  /* 0x0000005006087812 */ /* 0x001fc600078e3cff */
[----:B------:R0:W-:Y:S01]  /*c430*/  STL [R1+0x86c], R9 ;  /* 0x00086c0901007387 */ /* 0x0001e20000100800 */
[----:B-1----:R-:W-:-:S03]  /*c440*/  LOP3.LUT R7, R6, 0x60, RZ, 0x3c, !PT ;  /* 0x0000006006077812 */ /* 0x002fc600078e3cff */
[----:B------:R0:W-:Y:S01]  /*c450*/  STL [R1+0x868], R8 ;  /* 0x0008680801007387 */ /* 0x0001e20000100800 */
[----:B------:R-:W-:-:S03]  /*c460*/  LOP3.LUT R6, R6, 0x70, RZ, 0x3c, !PT ;  /* 0x0000007006067812 */ /* 0x000fc600078e3cff */
[----:B------:R0:W-:Y:S04]  /*c470*/  STL [R1+0x864], R7 ;  /* 0x0008640701007387 */ /* 0x0001e80000100800 */
[----:B------:R0:W-:Y:S02]  /*c480*/  STL [R1+0x860], R6 ;  /* 0x0008600601007387 */ /* 0x0001e40000100800 */
.L_x_2:
[----:B------:R-:W2:Y:S01]  /*c490*/  LDL R2, [R1+0x810] ;  /* 0x0008100001027983 */ /* 0x000ea20000100800 */
[----:B-1----:R-:W1:Y:S03]  /*c4a0*/  LDC R180, c[0x0][0x230] ;  /* 0x00008c00ffb47b82 */ /* 0x002e660000000800 */
[----:B------:R-:W3:Y:S04]  /*c4b0*/  LDL R152, [R1+0x804] ;  /* 0x0008040001987983 */ /* 0x000ee80000100800 */
[----:B------:R-:W-:Y:S04]  /*c4c0*/  STL [R1+0x8d8], R161 ;  /* 0x0008d8a101007387 */ /* 0x000fe80000100800 */
[----:B------:R-:W-:Y:S04]  /*c4d0*/  STL [R1+0x8d4], R162 ;  /* 0x0008d4a201007387 */ /* 0x000fe80000100800 */
[----:B------:R-:W-:Y:S04]  /*c4e0*/  STL [R1+0x8d0], R163 ;  /* 0x0008d0a301007387 */ /* 0x000fe80000100800 */
[----:B------:R-:W-:Y:S04]  /*c4f0*/  STL [R1+0x8cc], R168 ;  /* 0x0008cca801007387 */ /* 0x000fe80000100800 */
[----:B------:R-:W-:Y:S04]  /*c500*/  STL [R1+0x8c8], R169 ;  /* 0x0008c8a901007387 */ /* 0x000fe80000100800 */
[----:B------:R-:W1:Y:S01]  /*c510*/  LDL.LU R5, [R1+0x38] ;  /* 0x0000380001057983 */ /* 0x000e620000300800 */
[----:B------:R-:W-:-:S03]  /*c520*/  PRMT R207, RZ, 0x7610, R207 ;  /* 0x00007610ffcf7816 */ /* 0x000fc600000000cf */
[----:B-----5:R-:W-:Y:S01]  /*c530*/  STL [R1+0x884], R0 ;  /* 0x0008840001007387 */ /* 0x020fe20000100800 */
[----:B-1----:R-:W-:-:S03]  /*c540*/  IMAD R180, R5, -0x80, R180 ;  /* 0xffffff8005b47824 */ /* 0x002fc600078e02b4 */
[----:B------:R-:W-:Y:S02]  /*c550*/  STL [R1+0x898], R5 ;  /* 0x0008980501007387 */ /* 0x000fe40000100800 */
[C---:B------:R-:W-:Y:S02]  /*c560*/  ISETP.GT.AND P2, PT, R180.reuse, RZ, PT ;  /* 0x000000ffb400720c */ /* 0x040fe40003f44270 */
[----:B------:R1:W-:Y:S04]  /*c570*/  STL [R1+0x8c4], R5 ;  /* 0x0008c40501007387 */ /* 0x0003e80000100800 */
[----:B-1----:R-:W4:Y:S01]  /*c580*/  LDL R5, [R1+0x81c] ;  /* 0x00081c0001057983 */ /* 0x002f220000100800 */
[----:B------:R-:W-:-:S06]  /*c590*/  ISETP.GT.AND P3, PT, R180, 0x1, PT ;  /* 0x00000001b400780c */ /* 0x000fcc0003f64270 */
[----:B0-----:R-:W-:Y:S01]  /*c5a0*/  @P2 IMAD.MOV.U32 R6, RZ, RZ, R4 ;  /* 0x000000ffff062224 */ /* 0x001fe200078e0004 */
[C---:B------:R-:W-:Y:S01]  /*c5b0*/  ISETP.GT.AND P4, PT, R180.reuse, 0x2, PT ;  /* 0x00000002b400780c */ /* 0x040fe20003f84270 */
[----:B------:R-:W-:Y:S01]  /*c5c0*/  @P2 IMAD.MOV.U32 R7, RZ, RZ, R3 ;  /* 0x000000ffff072224 */ /* 0x000fe200078e0003 */
[----:B------:R-:W-:Y:S01]  /*c5d0*/  STL [R1+0x89c], R4 ;  /* 0x00089c0401007387 */ /* 0x000fe20000100800 */
[----:B------:R-:W-:Y:S02]  /*c5e0*/  PRMT R170, RZ, 0x7610, R170 ;  /* 0x00007610ffaa7816 */ /* 0x000fe400000000aa */
[----:B------:R-:W-:Y:S01]  /*c5f0*/  PRMT R206, RZ, 0x7610, R206 ;  /* 0x00007610ffce7816 */ /* 0x000fe200000000ce */
[----:B------:R0:W-:Y:S01]  /*c600*/  STL [R1+0x894], R3 ;  /* 0x0008940301007387 */ /* 0x0001e20000100800 */
[C---:B------:R-:W-:Y:S02]  /*c610*/  ISETP.GT.AND P1, PT, R180.reuse, 0x3, PT ;  /* 0x00000003b400780c */ /* 0x040fe40003f24270 */
[----:B------:R-:W-:Y:S01]  /*c620*/  PRMT R171, RZ, 0x7610, R171 ;  /* 0x00007610ffab7816 */ /* 0x000fe200000000ab */
[----:B------:R4:W3:Y:S01]  /*c630*/  @P2 LDG.E.U8 R207, desc[UR40][R6.64] ;  /* 0x0000002806cf2981 */ /* 0x0008e2000c1e1100 */
[----:B------:R-:W-:-:S03]  /*c640*/  ISETP.GT.AND P0, PT, R180, 0x4, PT ;  /* 0x00000004b400780c */ /* 0x000fc60003f04270 */
[----:B0-----:R-:W2:Y:S04]  /*c650*/  LDL.LU R3, [R1+0x814] ;  /* 0x0008140001037983 */ /* 0x001ea80000300800 */
[----:B------:R-:W3:Y:S01]  /*c660*/  LDL R7, [R1+0x818] ;  /* 0x0008180001077983 */ /* 0x000ee20000100800 */
[----:B----4-:R-:W-:-:S03]  /*c670*/  @P3 IMAD.MOV.U32 R6, RZ, RZ, R5 ;  /* 0x000000ffff063224 */ /* 0x010fc600078e0005 */
[----:B------:R-:W4:Y:S04]  /*c680*/  LDL R5, [R1+0x7ec] ;  /* 0x0007ec0001057983 */ /* 0x000f280000100800 */
[----:B---3--:R0:W3:Y:S04]  /*c690*/  @P3 LDG.E.U8 R170, desc[UR40][R6.64] ;  /* 0x0000002806aa3981 */ /* 0x0080e8000c1e1100 */
[----:B--2---:R-:W-:Y:S01]  /*c6a0*/  STL [R1+0x8a0], R3 ;  /* 0x0008a00301007387 */ /* 0x004fe20000100800 */
[----:B0-----:R-:W-:Y:S02]  /*c6b0*/  @P4 IMAD.MOV.U32 R6, RZ, RZ, R3 ;  /* 0x000000ffff064224 */ /* 0x001fe400078e0003 */
[----:B------:R-:W-:-:S02]  /*c6c0*/  @P4 IMAD.MOV.U32 R7, RZ, RZ, R2 ;  /* 0x000000ffff074224 */ /* 0x000fc400078e0002 */
[----:B------:R-:W2:Y:S04]  /*c6d0*/  LDL.LU R2, [R1+0x7fc] ;  /* 0x0007fc0001027983 */ /* 0x000ea80000300800 */
[----:B------:R0:W3:Y:S04]  /*c6e0*/  @P4 LDG.E.U8 R206, desc[UR40][R6.64] ;  /* 0x0000002806ce4981 */ /* 0x0000e8000c1e1100 */
[----:B------:R-:W0:Y:S04]  /*c6f0*/  LDL R6, [R1+0x808] ;  /* 0x0008080001067983 */ /* 0x000e280000100800 */
[----:B------:R-:W0:Y:S02]  /*c700*/  LDL R7, [R1+0x80c] ;  /* 0x00080c0001077983 */ /* 0x000e240000100800 */
[----:B0-----:R-:W-:-:S04]  /*c710*/  @P1 LOP3.LUT R7, R7, R6, RZ, 0x3c, !PT ;  /* 0x0000000607071212 */ /* 0x001fc800078e3cff */
[----:B------:R-:W-:-:S04]  /*c720*/  @P1 LOP3.LUT R6, R7, R6, RZ, 0x3c, !PT ;  /* 0x0000000607061212 */ /* 0x000fc800078e3cff */
[----:B------:R-:W-:-:S05]  /*c730*/  @P1 LOP3.LUT R7, R7, R6, RZ, 0x3c, !PT ;  /* 0x0000000607071212 */ /* 0x000fca00078e3cff */
[----:B------:R0:W3:Y:S04]  /*c740*/  @P1 LDG.E.U8 R171, desc[UR40][R6.64] ;  /* 0x0000002806ab1981 */ /* 0x0000e8000c1e1100 */
[----:B------:R-:W4:Y:S01]  /*c750*/  LDL R7, [R1+0x800] ;  /* 0x0008000001077983 */ /* 0x000f220000100800 */
[----:B------:R-:W-:Y:S01]  /*c760*/  PRMT R172, RZ, 0x7610, R172 ;  /* 0x00007610ffac7816 */ /* 0x000fe200000000ac */
[----:B0-----:R-:W-:Y:S01]  /*c770*/  @P0 IMAD.MOV.U32 R6, RZ, RZ, R152 ;  /* 0x000000ffff060224 */ /* 0x001fe200078e0098 */
[----:B------:R-:W-:Y:S01]  /*c780*/  ISETP.GT.AND P2, PT, R180, 0x5, PT ;  /* 0x00000005b400780c */ /* 0x000fe20003f44270 */
[----:B------:R-:W3:Y:S01]  /*c790*/  LDL R152, [R1+0x7dc] ;  /* 0x0007dc0001987983 */ /* 0x000ee20000100800 */
[----:B------:R-:W-:-:S03]  /*c7a0*/  PRMT R205, RZ, 0x7610, R205 ;  /* 0x00007610ffcd7816 */ /* 0x000fc600000000cd */
[----:B----4-:R2:W4:Y:S04]  /*c7b0*/  @P0 LDG.E.U8 R172, desc[UR40][R6.64] ;  /* 0x0000002806ac0981 */ /* 0x010528000c1e1100 */
[----:B------:R-:W3:Y:S04]  /*c7c0*/  LDL R7, [R1+0x7f8] ;  /* 0x0007f80001077983 */ /* 0x000ee80000100800 */
[----:B--2---:R-:W-:Y:S01]  /*c7d0*/  @P2 IMAD.MOV.U32 R6, RZ, RZ, R2 ;  /* 0x000000ffff062224 */ /* 0x004fe200078e0002 */
[----:B------:R-:W-:Y:S01]  /*c7e0*/  STL [R1+0x8a4], R2 ;  /* 0x0008a40201007387 */ /* 0x000fe20000100800 */
[----:B------:R-:W-:-:S03]  /*c7f0*/  ISETP.GT.AND P3, PT, R180, 0x6, PT ;  /* 0x00000006b400780c */ /* 0x000fc60003f64270 */
[----:B---3--:R0:W2:Y:S04]  /*c800*/  @P2 LDG.E.U8 R205, desc[UR40][R6.64] ;  /* 0x0000002806cd2981 */ /* 0x0080a8000c1e1100 */
[----:B------:R-:W0:Y:S04]  /*c810*/  LDL R6, [R1+0x7f0] ;  /* 0x0007f00001067983 */ /* 0x000e280000100800 */
[----:B------:R-:W0:Y:S01]  /*c820*/  LDL R7, [R1+0x7f4] ;  /* 0x0007f40001077983 */ /* 0x000e220000100800 */
[----:B------:R-:W-:Y:S02]  /*c830*/  PRMT R204, RZ, 0x7610, R204 ;  /* 0x00007610ffcc7816 */ /* 0x000fe400000000cc */
[----:B------:R-:W-:-:S02]  /*c840*/  ISETP.GT.AND P4, PT, R180, 0x7, PT ;  /* 0x00000007b400780c */ /* 0x000fc40003f84270 */
        /* <DEDUP_REMOVED lines=8> */
[----:B------:R-:W2:Y:S04]  /*c8d0*/  LDL R5, [R1+0x7c4] ;  /* 0x0007c40001057983 */ /* 0x000ea80000100800 */
[----:B----4-:R0:W4:Y:S04]  /*c8e0*/  @P4 LDG.E.U8 R203, desc[UR40][R6.64] ;  /* 0x0000002806cb4981 */ /* 0x010128000c1e1100 */
[----:B------:R-:W0:Y:S04]  /*c8f0*/  LDL R6, [R1+0x7e0] ;  /* 0x0007e00001067983 */ /* 0x000e280000100800 */
[----:B------:R-:W0:Y:S01]  /*c900*/  LDL R7, [R1+0x7e4] ;  /* 0x0007e40001077983 */ /* 0x000e220000100800 */
[----:B------:R-:W-:-:S02]  /*c910*/  PRMT R154, RZ, 0x7610, R154 ;  /* 0x00007610ff9a7816 */ /* 0x000fc4000000009a */
[----:B------:R-:W-:Y:S02]  /*c920*/  ISETP.GT.AND P0, PT, R180, 0x9, PT ;  /* 0x00000009b400780c */ /* 0x000fe40003f04270 */
[----:B0-----:R-:W-:-:S04]  /*c930*/  @P1 LOP3.LUT R7, R7, R6, RZ, 0x3c, !PT ;  /* 0x0000000607071212 */ /* 0x001fc800078e3cff */
[----:B------:R-:W-:-:S04]  /*c940*/  @P1 LOP3.LUT R6, R7, R6, RZ, 0x3c, !PT ;  /* 0x0000000607061212 */ /* 0x000fc800078e3cff */
[----:B------:R-:W-:-:S05]  /*c950*/  @P1 LOP3.LUT R7, R7, R6, RZ, 0x3c, !PT ;  /* 0x0000000607071212 */ /* 0x000fca00078e3cff */
[----:B------:R0:W4:Y:S04]  /*c960*/  @P1 LDG.E.U8 R154, desc[UR40][R6.64] ;  /* 0x00000028069a1981 */ /* 0x000128000c1e1100 */
[----:B------:R-:W3:Y:S01]  /*c970*/  LDL R7, [R1+0x7d8] ;  /* 0x0007d80001077983 */ /* 0x000ee20000100800 */
[----:B------:R-:W-:Y:S01]  /*c980*/  PRMT R155, RZ, 0x7610, R155 ;  /* 0x00007610ff9b7816 */ /* 0x000fe2000000009b */
[----:B0-----:R-:W-:Y:S01]  /*c990*/  @P0 IMAD.MOV.U32 R6, RZ, RZ, R152 ;  /* 0x000000ffff060224 */ /* 0x001fe200078e0098 */
[----:B------:R-:W-:Y:S01]  /*c9a0*/  ISETP.GT.AND P2, PT, R180, 0xa, PT ;  /* 0x0000000ab400780c */ /* 0x000fe20003f44270 */
[----:B------:R-:W4:Y:S04]  /*c9b0*/  LDL R152, [R1+0x7b4] ;  /* 0x0007b40001987983 */ /* 0x000f280000100800 */
[----:B---3--:R0:W3:Y:S04]  /*c9c0*/  @P0 LDG.E.U8 R155, desc[UR40][R6.64] ;  /* 0x00000028069b0981 */ /* 0x0080e8000c1e1100 */
[----:B------:R-:W0:Y:S04]  /*c9d0*/  LDL R6, [R1+0x7d0] ;  /* 0x0007d00001067983 */ /* 0x000e280000100800 */
[----:B------:R-:W0:Y:S01]  /*c9e0*/  LDL R7, [R1+0x7d4] ;  /* 0x0007d40001077983 */ /* 0x000e220000100800 */
[----:B------:R-:W-:-:S02]  /*c9f0*/  PRMT R192, RZ, 0x7610, R192 ;  /* 0x00007610ffc07816 */ /* 0x000fc400000000c0 */
[----:B0-----:R-:W-:-:S04]  /*ca00*/  @P2 LOP3.LUT R7, R7, R6, RZ, 0x3c, !PT ;  /* 0x0000000607072212 */ /* 0x001fc800078e3cff */
[----:B------:R-:W-:-:S04]  /*ca10*/  @P2 LOP3.LUT R6, R7, R6, RZ, 0x3c, !PT ;  /* 0x0000000607062212 */ /* 0x000fc800078e3cff */
[----:B------:R-:W-:-:S05]  /*ca20*/  @P2 LOP3.LUT R7, R7, R6, RZ, 0x3c, !PT ;  /* 0x0000000607072212 */ /* 0x000fca00078e3cff */
[----:B------:R0:W3:Y:S04]  /*ca30*/  @P2 LDG.E.U8 R192, desc[UR40][R6.64] ;  /* 0x0000002806c02981 */ /* 0x0000e8000c1e1100 */
[----:B------:R-:W0:Y:S04]  /*ca40*/  LDL R6, [R1+0x7c8] ;  /* 0x0007c80001067983 */ /* 0x000e280000100800 */
[----:B------:R-:W0:Y:S01]  /*ca50*/  LDL R7, [R1+0x7cc] ;  /* 0x0007cc0001077983 */ /* 0x000e220000100800 */
[----:B------:R-:W-:Y:S02]  /*ca60*/  ISETP.GT.AND P3, PT, R180, 0xb, PT ;  /* 0x0000000bb400780c */ /* 0x000fe40003f64270 */
[----:B------:R-:W-:-:S11]  /*ca70*/  PRMT R193, RZ, 0x7610, R193 ;  /* 0x00007610ffc17816 */ /* 0x000fd600000000c1 */
[----:B0-----:R-:W-:-:S04]  /*ca80*/  @P3 LOP3.LUT R7, R7, R6, RZ, 0x3c, !PT ;  /* 0x0000000607073212 */ /* 0x001fc800078e3cff */
[----:B------:R-:W-:-:S04]  /*ca90*/  @P3 LOP3.LUT R6, R7, R6, RZ, 0x3c, !PT ;  /* 0x0000000607063212 */ /* 0x000fc800078e3cff */
[----:B------:R-:W-:-:S05]  /*caa0*/  @P3 LOP3.LUT R7, R7, R6, RZ, 0x3c, !PT ;  /* 0x0000000607073212 */ /* 0x000fca00078e3cff */
[----:B------:R2:W3:Y:S04]  /*cab0*/  @P3 LDG.E.U8 R193, desc[UR40][R6.64] ;  /* 0x0000002806c13981 */ /* 0x0004e8000c1e1100 */
[----:B------:R-:W4:Y:S01]  /*cac0*/  LDL R7, [R1+0x7c0] ;  /* 0x0007c00001077983 */ /* 0x000f220000100800 */
[----:B------:R-:W-:Y:S02]  /*cad0*/  ISETP.GT.AND P4, PT, R180, 0xc, PT ;  /* 0x0000000cb400780c */ /* 0x000fe40003f84270 */
[----:B------:R-:W-:-:S11]  /*cae0*/  PRMT R199, RZ, 0x7610, R199 ;  /* 0x00007610ffc77816 */ /* 0x000fd600000000c7 */
[----:B--2---:R-:W-:Y:S01]  /*caf0*/  @P4 IMAD.MOV.U32 R6, RZ, RZ, R5 ;  /* 0x000000ffff064224 */ /* 0x004fe200078e0005 */
        /* <DEDUP_REMOVED lines=190> */
[----:B------:R0:W3:Y:S04]  /*d6e0*/  @P1 LDG.E.U8 R164, desc[UR40][R6.64] ;  /* 0x0000002806a41981 */ /* 0x0000e8000c1e1100 */
[----:B------:R-:W2:Y:S01]  /*d6f0*/  LDL R7, [R1+0x6e8] ;  /* 0x0006e80001077983 */ /* 0x000ea20000100800 */
[----:B------:R-:W-:Y:S01]  /*d700*/  PRMT R175, RZ, 0x7610, R175 ;  /* 0x00007610ffaf7816 */ /* 0x000fe200000000af */
[----:B0-----:R-:W-:Y:S01]  /*d710*/  @P0 IMAD.MOV.U32 R6, RZ, RZ, R152 ;  /* 0x000000ffff060224 */ /* 0x001fe200078e0098 */
[----:B------:R-:W-:Y:S01]  /*d720*/  ISETP.GT.AND P2, PT, R180, 0x28, PT ;  /* 0x00000028b400780c */ /* 0x000fe20003f44270 */
[----:B------:R-:W4:Y:S04]  /*d730*/  LDL R152, [R1+0x6c4] ;  /* 0x0006c40001987983 */ /* 0x000f280000100800 */
[----:B--2---:R0:W2:Y:S04]  /*d740*/  @P0 LDG.E.U8 R175, desc[UR40][R6.64] ;  /* 0x0000002806af0981 */ /* 0x0040a8000c1e1100 */
[----:B------:R-:W0:Y:S04]  /*d750*/  LDL R6, [R1+0x6e0] ;  /* 0x0006e00001067983 */ /* 0x000e280000100800 */
[----:B------:R-:W0:Y:S01]  /*d760*/  LDL R7, [R1+0x6e4] ;  /* 0x0006e40001077983 */ /* 0x000e220000100800 */
[----:B------:R-:W-:-:S02]  /*d770*/  PRMT R23, RZ, 0x7610, R23 ;  /* 0x00007610ff177816 */ /* 0x000fc40000000017 */
[----:B0-----:R-:W-:-:S04]  /*d780*/  @P2 LOP3.LUT R7, R7, R6, RZ, 0x3c, !PT ;  /* 0x0000000607072212 */ /* 0x001fc800078e3cff */
[----:B------:R-:W-:-:S04]  /*d790*/  @P2 LOP3.LUT R6, R7, R6, RZ, 0x3c, !PT ;  /* 0x0000000607062212 */ /* 0x000fc800078e3cff */
[----:B------:R-:W-:-:S05]  /*d7a0*/  @P2 LOP3.LUT R7, R7, R6, RZ, 0x3c, !PT ;  /* 0x0000000607072212 */ /* 0x000fca00078e3cff */
[----:B------:R0:W2:Y:S04]  /*d7b0*/  @P2 LDG.E.U8 R23, desc[UR40][R6.64] ;  /* 0x0000002806172981 */ /* 0x0000a8000c1e1100 */
[----:B------:R-:W0:Y:S04]  /*d7c0*/  LDL R6, [R1+0x6d8] ;  /* 0x0006d80001067983 */ /* 0x000e280000100800 */
[----:B------:R-:W0:Y:S01]  /*d7d0*/  LDL R7, [R1+0x6dc] ;  /* 0x0006dc0001077983 */ /* 0x000e220000100800 */
[----:B------:R-:W-:Y:S02]  /*d7e0*/  ISETP.GT.AND P3, PT, R180, 0x29, PT ;  /* 0x00000029b400780c */ /* 0x000fe40003f64270 */
[----:B------:R-:W-:-:S11]  /*d7f0*/  PRMT R174, RZ, 0x7610, R174 ;  /* 0x00007610ffae7816 */ /* 0x000fd600000000ae */
[----:B0-----:R-:W-:-:S04]  /*d800*/  @P3 LOP3.LUT R7, R7, R6, RZ, 0x3c, !PT ;  /* 0x0000000607073212 */ /* 0x001fc800078e3cff */
[----:B------:R-:W-:-:S04]  /*d810*/  @P3 LOP3.LUT R6, R7, R6, RZ, 0x3c, !PT ;  /* 0x0000000607063212 */ /* 0x000fc800078e3cff */
[----:B------:R-:W-:-:S05]  /*d820*/  @P3 LOP3.LUT R7, R7, R6, RZ, 0x3c, !PT ;  /* 0x0000000607073212 */ /* 0x000fca00078e3cff */
[----:B------:R0:W2:Y:S04]  /*d830*/  @P3 LDG.E.U8 R174, desc[UR40][R6.64] ;  /* 0x0000002806ae3981 */ /* 0x0000a8000c1e1100 */
[----:B------:R-:W3:Y:S01]  /*d840*/  LDL R7, [R1+0x6d0] ;  /* 0x0006d00001077983 */ /* 0x000ee20000100800 */
[----:B------:R-:W-:Y:S02]  /*d850*/  ISETP.GT.AND P4, PT, R180, 0x2a, PT ;  /* 0x0000002ab400780c */ /* 0x000fe40003f84270 */
[----:B------:R-:W-:-:S11]  /*d860*/  PRMT R159, RZ, 0x7610, R159 ;  /* 0x00007610ff9f7816 */ /* 0x000fd6000000009f */
[----:B0-----:R-:W-:Y:S01]  /*d870*/  @P4 IMAD.MOV.U32 R6, RZ, RZ, R5 ;  /* 0x000000ffff064224 */ /* 0x001fe200078e0005 */
[----:B------:R-:W-:Y:S01]  /*d880*/  ISETP.GT.AND P1, PT, R180, 0x2b, PT ;  /* 0x0000002bb400780c */ /* 0x000fe20003f24270 */
[----:B------:R-:W2:Y:S04]  /*d890*/  LDL R5, [R1+0x6ac] ;  /* 0x0006ac0001057983 */ /* 0x000ea80000100800 */
[----:B---3--:R0:W3:Y:S04]  /*d8a0*/  @P4 LDG.E.U8 R159, desc[UR40][R6.64] ;  /* 0x00000028069f4981 */ /* 0x0080e8000c1e1100 */
        /* <DEDUP_REMOVED lines=10> */
[----:B----4-:R-:W-:Y:S01]  /*d950*/  @P0 IMAD.MOV.U32 R6, RZ, RZ, R152 ;  /* 0x000000ffff060224 */ /* 0x010fe200078e0098 */
        /* <DEDUP_REMOVED lines=153> */
[----:B------:R-:W3:Y:S04]  /*e2f0*/  @P2 LDG.E.U8 R161, desc[UR40][R6.64] ;  /* 0x0000002806a12981 */ /* 0x000ee8000c1e1100 */
[----:B--2---:R0:W-:Y:S04]  /*e300*/  STL [R1+0x8], R0 ;  /* 0x0000080001007387 */ /* 0x0041e80000100800 */
[----:B0-----:R-:W2:Y:S04]  /*e310*/  LDL R0, [R1+0x5fc] ;  /* 0x0005fc0001007983 */ /* 0x001ea80000100800 */
[----:B---3--:R0:W-:Y:S04]  /*e320*/  STL [R1+0x4], R161 ;  /* 0x000004a101007387 */ /* 0x0081e80000100800 */
[----:B0-----:R-:W3:Y:S04]  /*e330*/  LDL.LU R161, [R1+0x8d8] ;  /* 0x0008d80001a17983 */ /* 0x001ee80000300800 */
[----:B------:R-:W4:Y:S04]  /*e340*/  LDL R6, [R1+0x610] ;  /* 0x0006100001067983 */ /* 0x000f280000100800 */
[----:B------:R-:W4:Y:S01]  /*e350*/  LDL R7, [R1+0x614] ;  /* 0x0006140001077983 */ /* 0x000f220000100800 */
[----:B------:R-:W-:-:S02]  /*e360*/  ISETP.GT.AND P3, PT, R180, 0x42, PT ;  /* 0x00000042b400780c */ /* 0x000fc40003f64270 */
[----:B------:R-:W-:-:S11]  /*e370*/  PRMT R162, RZ, 0x7610, R162 ;  /* 0x00007610ffa27816 */ /* 0x000fd600000000a2 */
[----:B----4-:R-:W-:-:S04]  /*e380*/  @P3 LOP3.LUT R7, R7, R6, RZ, 0x3c, !PT ;  /* 0x0000000607073212 */ /* 0x010fc800078e3cff */
[----:B------:R-:W-:-:S04]  /*e390*/  @P3 LOP3.LUT R6, R7, R6, RZ, 0x3c, !PT ;  /* 0x0000000607063212 */ /* 0x000fc800078e3cff */
[----:B------:R-:W-:-:S05]  /*e3a0*/  @P3 LOP3.LUT R7, R7, R6, RZ, 0x3c, !PT ;  /* 0x0000000607073212 */ /* 0x000fca00078e3cff */
[----:B------:R-:W4:Y:S01]  /*e3b0*/  @P3 LDG.E.U8 R162, desc[UR40][R6.64] ;  /* 0x0000002806a23981 */ /* 0x000f22000c1e1100 */
[C---:B------:R-:W-:Y:S02]  /*e3c0*/  ISETP.GT.AND P4, PT, R180.reuse, 0x43, PT ;  /* 0x00000043b400780c */ /* 0x040fe40003f84270 */
[----:B------:R-:W-:Y:S01]  /*e3d0*/  PRMT R252, RZ, 0x7610, R252 ;  /* 0x00007610fffc7816 */ /* 0x000fe200000000fc */
[----:B----4-:R0:W-:Y:S04]  /*e3e0*/  STL [R1], R162 ;  /* 0x000000a201007387 */ /* 0x0101e80000100800 */
[----:B0-----:R-:W4:Y:S04]  /*e3f0*/  LDL.LU R162, [R1+0x8d4] ;  /* 0x0008d40001a27983 */ /* 0x001f280000300800 */
[----:B------:R-:W2:Y:S02]  /*e400*/  LDL R7, [R1+0x608] ;  /* 0x0006080001077983 */ /* 0x000ea40000100800 */
[----:B------:R-:W-:Y:S01]  /*e410*/  @P4 IMAD.MOV.U32 R6, RZ, RZ, R5 ;  /* 0x000000ffff064224 */ /* 0x000fe200078e0005 */
[----:B------:R-:W-:-:S02]  /*e420*/  ISETP.GT.AND P1, PT, R180, 0x44, PT ;  /* 0x00000044b400780c */ /* 0x000fc40003f24270 */
[----:B------:R-:W-:Y:S01]  /*e430*/  ISETP.GT.AND P0, PT, R180, 0x45, PT ;  /* 0x00000045b400780c */ /* 0x000fe20003f04270 */
[----:B------:R-:W3:Y:S04]  /*e440*/  LDL R5, [R1+0x5e4] ;  /* 0x0005e40001057983 */ /* 0x000ee80000100800 */
[----:B--2---:R0:W2:Y:S04]  /*e450*/  @P4 LDG.E.U8 R252, desc[UR40][R6.64] ;  /* 0x0000002806fc4981 */ /* 0x0040a8000c1e1100 */
[----:B------:R-:W0:Y:S04]  /*e460*/  LDL R6, [R1+0x600] ;  /* 0x0006000001067983 */ /* 0x000e280000100800 */
[----:B------:R-:W0:Y:S01]  /*e470*/  LDL R7, [R1+0x604] ;  /* 0x0006040001077983 */ /* 0x000e220000100800 */
[----:B------:R-:W-:-:S02]  /*e480*/  PRMT R240, RZ, 0x7610, R240 ;  /* 0x00007610fff07816 */ /* 0x000fc400000000f0 */
[----:B------:R-:W-:Y:S02]  /*e490*/  PRMT R239, RZ, 0x7610, R239 ;  /* 0x00007610ffef7816 */ /* 0x000fe400000000ef */
[----:B0-----:R-:W-:-:S04]  /*e4a0*/  @P1 LOP3.LUT R7, R7, R6, RZ, 0x3c, !PT ;  /* 0x0000000607071212 */ /* 0x001fc800078e3cff */
[----:B------:R-:W-:-:S04]  /*e4b0*/  @P1 LOP3.LUT R6, R7, R6, RZ, 0x3c, !PT ;  /* 0x0000000607061212 */ /* 0x000fc800078e3cff */
[----:B------:R-:W-:-:S05]  /*e4c0*/  @P1 LOP3.LUT R7, R7, R6, RZ, 0x3c, !PT ;  /* 0x0000000607071212 */ /* 0x000fca00078e3cff */
[----:B------:R0:W2:Y:S02]  /*e4d0*/  @P1 LDG.E.U8 R240, desc[UR40][R6.64] ;  /* 0x0000002806f01981 */ /* 0x0000a4000c1e1100 */
[----:B0-----:R-:W-:Y:S02]  /*e4e0*/  @P0 IMAD.MOV.U32 R6, RZ, RZ, R0 ;  /* 0x000000ffff060224 */ /* 0x001fe400078e0000 */
[----:B------:R-:W-:Y:S01]  /*e4f0*/  @P0 IMAD.MOV.U32 R7, RZ, RZ, R152 ;  /* 0x000000ffff070224 */ /* 0x000fe200078e0098 */
[----:B------:R-:W-:Y:S01]  /*e500*/  ISETP.GT.AND P2, PT, R180, 0x46, PT ;  /* 0x00000046b400780c */ /* 0x000fe20003f44270 */
[----:B------:R-:W4:Y:S04]  /*e510*/  LDL R152, [R1+0x5c8] ;  /* 0x0005c80001987983 */ /* 0x000f280000100800 */
[----:B------:R0:W2:Y:S01]  /*e520*/  @P0 LDG.E.U8 R239, desc[UR40][R6.64] ;  /* 0x0000002806ef0981 */ /* 0x0000a2000c1e1100 */
[----:B------:R-:W-:-:S02]  /*e530*/  PRMT R238, RZ, 0x7610, R238 ;  /* 0x00007610ffee7816 */ /* 0x000fc400000000ee */
[----:B------:R-:W-:Y:S01]  /*e540*/  ISETP.GT.AND P3, PT, R180, 0x47, PT ;  /* 0x00000047b400780c */ /* 0x000fe20003f64270 */
[----:B------:R-:W4:Y:S04]  /*e550*/  LDL R0, [R1+0x5cc] ;  /* 0x0005cc0001007983 */ /* 0x000f280000100800 */
[----:B------:R-:W0:Y:S04]  /*e560*/  LDL R6, [R1+0x5f0] ;  /* 0x0005f00001067983 */ /* 0x000e280000100800 */
[----:B------:R-:W0:Y:S02]  /*e570*/  LDL R7, [R1+0x5f4] ;  /* 0x0005f40001077983 */ /* 0x000e240000100800 */
[----:B0-----:R-:W-:-:S04]  /*e580*/  @P2 LOP3.LUT R7, R7, R6, RZ, 0x3c, !PT ;  /* 0x0000000607072212 */ /* 0x001fc800078e3cff */
[----:B------:R-:W-:-:S04]  /*e590*/  @P2 LOP3.LUT R6, R7, R6, RZ, 0x3c, !PT ;  /* 0x0000000607062212 */ /* 0x000fc800078e3cff */
[----:B------:R-:W-:-:S05]  /*e5a0*/  @P2 LOP3.LUT R7, R7, R6, RZ, 0x3c, !PT ;  /* 0x0000000607072212 */ /* 0x000fca00078e3cff */
[----:B------:R0:W2:Y:S04]  /*e5b0*/  @P2 LDG.E.U8 R238, desc[UR40][R6.64] ;  /* 0x0000002806ee2981 */ /* 0x0000a8000c1e1100 */
[----:B------:R-:W0:Y:S04]  /*e5c0*/  LDL R6, [R1+0x5e8] ;  /* 0x0005e80001067983 */ /* 0x000e280000100800 */
[----:B------:R-:W0:Y:S01]  /*e5d0*/  LDL R7, [R1+0x5ec] ;  /* 0x0005ec0001077983 */ /* 0x000e220000100800 */
[----:B------:R-:W-:Y:S02]  /*e5e0*/  PRMT R237, RZ, 0x7610, R237 ;  /* 0x00007610ffed7816 */ /* 0x000fe400000000ed */
[----:B------:R-:W-:-:S02]  /*e5f0*/  ISETP.GT.AND P4, PT, R180, 0x48, PT ;  /* 0x00000048b400780c */ /* 0x000fc40003f84270 */
[----:B0-----:R-:W-:-:S04]  /*e600*/  @P3 LOP3.LUT R7, R7, R6, RZ, 0x3c, !PT ;  /* 0x0000000607073212 */ /* 0x001fc800078e3cff */
[----:B------:R-:W-:-:S04]  /*e610*/  @P3 LOP3.LUT R6, R7, R6, RZ, 0x3c, !PT ;  /* 0x0000000607063212 */ /* 0x000fc800078e3cff */
[----:B------:R-:W-:-:S05]  /*e620*/  @P3 LOP3.LUT R7, R7, R6, RZ, 0x3c, !PT ;  /* 0x0000000607073212 */ /* 0x000fca00078e3cff */
[----:B------:R3:W2:Y:S04]  /*e630*/  @P3 LDG.E.U8 R237, desc[UR40][R6.64] ;  /* 0x0000002806ed3981 */ /* 0x0006a8000c1e1100 */
[----:B------:R-:W4:Y:S01]  /*e640*/  LDL R7, [R1+0x5e0] ;  /* 0x0005e00001077983 */ /* 0x000f220000100800 */
[----:B------:R-:W-:Y:S01]  /*e650*/  PRMT R236, RZ, 0x7610, R236 ;  /* 0x00007610ffec7816 */ /* 0x000fe200000000ec */
[----:B---3--:R-:W-:Y:S01]  /*e660*/  @P4 IMAD.MOV.U32 R6, RZ, RZ, R5 ;  /* 0x000000ffff064224 */ /* 0x008fe200078e0005 */
[----:B------:R-:W-:Y:S01]  /*e670*/  ISETP.GT.AND P0, PT, R180, 0x49, PT ;  /* 0x00000049b400780c */ /* 0x000fe20003f04270 */
[----:B------:R-:W3:Y:S04]  /*e680*/  LDL R5, [R1+0x5bc] ;  /* 0x0005bc0001057983 */ /* 0x000ee80000100800 */
[----:B----4-:R0:W4:Y:S04]  /*e690*/  @P4 LDG.E.U8 R236, desc[UR40][R6.64] ;  /* 0x0000002806ec4981 */ /* 0x010128000c1e1100 */
[----:B------:R-:W0:Y:S04]  /*e6a0*/  LDL R6, [R1+0x5d8] ;  /* 0x0005d80001067983 */ /* 0x000e280000100800 */
[----:B------:R-:W0:Y:S01]  /*e6b0*/  LDL R7, [R1+0x5dc] ;  /* 0x0005dc0001077983 */ /* 0x000e220000100800 */
[----:B------:R-:W-:-:S02]  /*e6c0*/  PRMT R235, RZ, 0x7610, R235 ;  /* 0x00007610ffeb7816 */ /* 0x000fc400000000eb */
[----:B0-----:R-:W-:-:S04]  /*e6d0*/  @P0 LOP3.LUT R7, R7, R6, RZ, 0x3c, !PT ;  /* 0x0000000607070212 */ /* 0x001fc800078e3cff */
[----:B------:R-:W-:-:S04]  /*e6e0*/  @P0 LOP3.LUT R6, R7, R6, RZ, 0x3c, !PT ;  /* 0x0000000607060212 */ /* 0x000fc800078e3cff */
[----:B------:R-:W-:-:S05]  /*e6f0*/  @P0 LOP3.LUT R7, R7, R6, RZ, 0x3c, !PT ;  /* 0x0000000607070212 */ /* 0x000fca00078e3cff */
[----:B------:R0:W4:Y:S04]  /*e700*/  @P0 LDG.E.U8 R235, desc[UR40][R6.64] ;  /* 0x0000002806eb0981 */ /* 0x000128000c1e1100 */
[----:B------:R-:W0:Y:S04]  /*e710*/  LDL R6, [R1+0x5d0] ;  /* 0x0005d00001067983 */ /* 0x000e280000100800 */
[----:B------:R-:W0:Y:S01]  /*e720*/  LDL R7, [R1+0x5d4] ;  /* 0x0005d40001077983 */ /* 0x000e220000100800 */
[C---:B------:R-:W-:Y:S02]  /*e730*/  ISETP.GT.AND P1, PT, R180.reuse, 0x4a, PT ;  /* 0x0000004ab400780c */ /* 0x040fe40003f24270 */
[----:B------:R-:W-:-:S02]  /*e740*/  ISETP.GT.AND P2, PT, R180, 0x4b, PT ;  /* 0x0000004bb400780c */ /* 0x000fc40003f44270 */
[----:B------:R-:W-:Y:S02]  /*e750*/  PRMT R234, RZ, 0x7610, R234 ;  /* 0x00007610ffea7816 */ /* 0x000fe400000000ea */
[----:B------:R-:W-:-:S07]  /*e760*/  PRMT R232, RZ, 0x7610, R232 ;  /* 0x00007610ffe87816 */ /* 0x000fce00000000e8 */
[----:B0-----:R-:W-:-:S04]  /*e770*/  @P1 LOP3.LUT R7, R7, R6, RZ, 0x3c, !PT ;  /* 0x0000000607071212 */ /* 0x001fc800078e3cff */
[----:B------:R-:W-:-:S04]  /*e780*/  @P1 LOP3.LUT R6, R7, R6, RZ, 0x3c, !PT ;  /* 0x0000000607061212 */ /* 0x000fc800078e3cff */
[----:B------:R-:W-:-:S05]  /*e790*/  @P1 LOP3.LUT R7, R7, R6, RZ, 0x3c, !PT ;  /* 0x0000000607071212 */ /* 0x000fca00078e3cff */
[----:B------:R0:W4:Y:S02]  /*e7a0*/  @P1 LDG.E.U8 R234, desc[UR40][R6.64] ;  /* 0x0000002806ea1981 */ /* 0x000124000c1e1100 */
[----:B0-----:R-:W-:Y:S02]  /*e7b0*/  @P2 IMAD.MOV.U32 R6, RZ, RZ, R0 ;  /* 0x000000ffff062224 */ /* 0x001fe400078e0000 */
[----:B------:R-:W-:Y:S01]  /*e7c0*/  @P2 IMAD.MOV.U32 R7, RZ, RZ, R152 ;  /* 0x000000ffff072224 */ /* 0x000fe200078e0098 */
[----:B------:R-:W-:Y:S01]  /*e7d0*/  ISETP.GT.AND P0, PT, R180, 0x4c, PT ;  /* 0x0000004cb400780c */ /* 0x000fe20003f04270 */
[----:B------:R-:W2:Y:S04]  /*e7e0*/  LDL R152, [R1+0x5a8] ;  /* 0x0005a80001987983 */ /* 0x000ea80000100800 */
[----:B------:R0:W4:Y:S01]  /*e7f0*/  @P2 LDG.E.U8 R232, desc[UR40][R6.64] ;  /* 0x0000002806e82981 */ /* 0x000122000c1e1100 */
[----:B------:R-:W-:-:S02]  /*e800*/  PRMT R230, RZ, 0x7610, R230 ;  /* 0x00007610ffe67816 */ /* 0x000fc400000000e6 */
[----:B------:R-:W-:Y:S01]  /*e810*/  ISETP.GT.AND P1, PT, R180, 0x4d, PT ;  /* 0x0000004db400780c */ /* 0x000fe20003f24270 */
[----:B------:R-:W2:Y:S04]  /*e820*/  LDL R0, [R1+0x5ac] ;  /* 0x0005ac0001007983 */ /* 0x000ea80000100800 */
[----:B------:R-:W0:Y:S04]  /*e830*/  LDL R6, [R1+0x5c0] ;  /* 0x0005c00001067983 */ /* 0x000e280000100800 */
[----:B------:R-:W0:Y:S02]  /*e840*/  LDL R7, [R1+0x5c4] ;  /* 0x0005c40001077983 */ /* 0x000e240000100800 */
[----:B0-----:R-:W-:-:S04]  /*e850*/  @P0 LOP3.LUT R7, R7, R6, RZ, 0x3c, !PT ;  /* 0x0000000607070212 */ /* 0x001fc800078e3cff */
[----:B------:R-:W-:-:S04]  /*e860*/  @P0 LOP3.LUT R6, R7, R6, RZ, 0x3c, !PT ;  /* 0x0000000607060212 */ /* 0x000fc800078e3cff */
[----:B------:R-:W-:-:S05]  /*e870*/  @P0 LOP3.LUT R7, R7, R6, RZ, 0x3c, !PT ;  /* 0x0000000607070212 */ /* 0x000fca00078e3cff */
[----:B------:R3:W4:Y:S04]  /*e880*/  @P0 LDG.E.U8 R230, desc[UR40][R6.64] ;  /* 0x0000002806e60981 */ /* 0x000728000c1e1100 */
[----:B------:R-:W2:Y:S01]  /*e890*/  LDL R7, [R1+0x5b8] ;  /* 0x0005b80001077983 */ /* 0x000ea20000100800 */
[----:B------:R-:W-:Y:S01]  /*e8a0*/  PRMT R229, RZ, 0x7610, R229 ;  /* 0x00007610ffe57816 */ /* 0x000fe200000000e5 */
[----:B---3--:R-:W-:Y:S01]  /*e8b0*/  @P1 IMAD.MOV.U32 R6, RZ, RZ, R5 ;  /* 0x000000ffff061224 */ /* 0x008fe200078e0005 */
[C---:B------:R-:W-:Y:S01]  /*e8c0*/  ISETP.GT.AND P0, PT, R180.reuse, 0x4e, PT ;  /* 0x0000004eb400780c */ /* 0x040fe20003f04270 */
[----:B------:R-:W3:Y:S04]  /*e8d0*/  LDL R5, [R1+0x59c] ;  /* 0x00059c0001057983 */ /* 0x000ee80000100800 */
[----:B--2---:R0:W2:Y:S04]  /*e8e0*/  @P1 LDG.E.U8 R229, desc[UR40][R6.64] ;  /* 0x0000002806e51981 */ /* 0x0040a8000c1e1100 */
[----:B------:R-:W0:Y:S04]  /*e8f0*/  LDL R6, [R1+0x5b0] ;  /* 0x0005b00001067983 */ /* 0x000e280000100800 */
[----:B------:R-:W0:Y:S01]  /*e900*/  LDL R7, [R1+0x5b4] ;  /* 0x0005b40001077983 */ /* 0x000e220000100800 */
[----:B------:R-:W-:-:S02]  /*e910*/  ISETP.GT.AND P1, PT, R180, 0x4f, PT ;  /* 0x0000004fb400780c */ /* 0x000fc40003f24270 */
[----:B------:R-:W-:Y:S02]  /*e920*/  PRMT R227, RZ, 0x7610, R227 ;  /* 0x00007610ffe37816 */ /* 0x000fe400000000e3 */
        /* <DEDUP_REMOVED lines=11> */
[----:B------:R-:W-:Y:S01]  /*e9e0*/  PRMT R233, RZ, 0x7610, R233 ;  /* 0x00007610ffe97816 */ /* 0x000fe200000000e9 */
[----:B------:R-:W4:Y:S04]  /*e9f0*/  LDL R0, [R1+0x58c] ;  /* 0x00058c0001007983 */ /* 0x000f280000100800 */
[----:B------:R-:W0:Y:S04]  /*ea00*/  LDL R6, [R1+0x5a0] ;  /* 0x0005a00001067983 */ /* 0x000e280000100800 */
[----:B------:R-:W0:Y:S01]  /*ea10*/  LDL R7, [R1+0x5a4] ;  /* 0x0005a40001077983 */ /* 0x000e220000100800 */
[----:B------:R-:W-:-:S02]  /*ea20*/  ISETP.GT.AND P1, PT, R180, 0x51, PT ;  /* 0x00000051b400780c */ /* 0x000fc40003f24270 */
[----:B0-----:R-:W-:-:S04]  /*ea30*/  @P0 LOP3.LUT R7, R7, R6, RZ, 0x3c, !PT ;  /* 0x0000000607070212 */ /* 0x001fc800078e3cff */
[----:B------:R-:W-:-:S04]  /*ea40*/  @P0 LOP3.LUT R6, R7, R6, RZ, 0x3c, !PT ;  /* 0x0000000607060212 */ /* 0x000fc800078e3cff */
[----:B------:R-:W-:-:S05]  /*ea50*/  @P0 LOP3.LUT R7, R7, R6, RZ, 0x3c, !PT ;  /* 0x0000000607070212 */ /* 0x000fca00078e3cff */
[----:B------:R3:W2:Y:S04]  /*ea60*/  @P0 LDG.E.U8 R251, desc[UR40][R6.64] ;  /* 0x0000002806fb0981 */ /* 0x0006a8000c1e1100 */
[----:B------:R-:W4:Y:S01]  /*ea70*/  LDL R7, [R1+0x598] ;  /* 0x0005980001077983 */ /* 0x000f220000100800 */
[----:B---3--:R-:W-:Y:S01]  /*ea80*/  @P1 IMAD.MOV.U32 R6, RZ, RZ, R5 ;  /* 0x000000ffff061224 */ /* 0x008fe200078e0005 */
[C---:B------:R-:W-:Y:S02]  /*ea90*/  ISETP.GT.AND P0, PT, R180.reuse, 0x52, PT ;  /* 0x00000052b400780c */ /* 0x040fe40003f04270 */
[----:B------:R-:W-:Y:S01]  /*eaa0*/  PRMT R231, RZ, 0x7610, R231 ;  /* 0x00007610ffe77816 */ /* 0x000fe200000000e7 */
[----:B------:R-:W3:Y:S04]  /*eab0*/  LDL R5, [R1+0x57c] ;  /* 0x00057c0001057983 */ /* 0x000ee80000100800 */
[----:B----4-:R0:W4:Y:S04]  /*eac0*/  @P1 LDG.E.U8 R233, desc[UR40][R6.64] ;  /* 0x0000002806e91981 */ /* 0x010128000c1e1100 */
[----:B------:R-:W0:Y:S04]  /*ead0*/  LDL R6, [R1+0x590] ;  /* 0x0005900001067983 */ /* 0x000e280000100800 */
[----:B------:R-:W0:Y:S01]  /*eae0*/  LDL R7, [R1+0x594] ;  /* 0x0005940001077983 */ /* 0x000e220000100800 */
[----:B------:R-:W-:-:S02]  /*eaf0*/  ISETP.GT.AND P1, PT, R180, 0x53, PT ;  /* 0x00000053b400780c */ /* 0x000fc40003f24270 */
[----:B------:R-:W-:Y:S02]  /*eb00*/  PRMT R228, RZ, 0x7610, R228 ;  /* 0x00007610ffe47816 */ /* 0x000fe400000000e4 */
        /* <DEDUP_REMOVED lines=10> */
[----:B------:R-:W-:Y:S01]  /*ebb0*/  PRMT R224, RZ, 0x7610, R224 ;  /* 0x00007610ffe07816 */ /* 0x000fe200000000e0 */
[----:B------:R-:W2:Y:S04]  /*ebc0*/  LDL R0, [R1+0x56c] ;  /* 0x00056c0001007983 */ /* 0x000ea80000100800 */
[----:B------:R-:W0:Y:S04]  /*ebd0*/  LDL R6, [R1+0x580] ;  /* 0x0005800001067983 */ /* 0x000e280000100800 */
[----:B------:R-:W0:Y:S01]  /*ebe0*/  LDL R7, [R1+0x584] ;  /* 0x0005840001077983 */ /* 0x000e220000100800 */
[----:B------:R-:W-:-:S02]  /*ebf0*/  ISETP.GT.AND P1, PT, R180, 0x55, PT ;  /* 0x00000055b400780c */ /* 0x000fc40003f24270 */
[----:B0-----:R-:W-:-:S04]  /*ec00*/  @P0 LOP3.LUT R7, R7, R6, RZ, 0x3c, !PT ;  /* 0x0000000607070212 */ /* 0x001fc800078e3cff */
[----:B------:R-:W-:-:S04]  /*ec10*/  @P0 LOP3.LUT R6, R7, R6, RZ, 0x3c, !PT ;  /* 0x0000000607060212 */ /* 0x000fc800078e3cff */
[----:B------:R-:W-:-:S05]  /*ec20*/  @P0 LOP3.LUT R7, R7, R6, RZ, 0x3c, !PT ;  /* 0x0000000607070212 */ /* 0x000fca00078e3cff */
[----:B------:R3:W4:Y:S04]  /*ec30*/  @P0 LDG.E.U8 R225, desc[UR40][R6.64] ;  /* 0x0000002806e10981 */ /* 0x000728000c1e1100 */
[----:B------:R-:W2:Y:S01]  /*ec40*/  LDL R7, [R1+0x578] ;  /* 0x0005780001077983 */ /* 0x000ea20000100800 */
[----:B---3--:R-:W-:Y:S01]  /*ec50*/  @P1 IMAD.MOV.U32 R6, RZ, RZ, R5 ;  /* 0x000000ffff061224 */ /* 0x008fe200078e0005 */
[C---:B------:R-:W-:Y:S02]  /*ec60*/  ISETP.GT.AND P0, PT, R180.reuse, 0x56, PT ;  /* 0x00000056b400780c */ /* 0x040fe40003f04270 */
[----:B------:R-:W-:Y:S01]  /*ec70*/  PRMT R223, RZ, 0x7610, R223 ;  /* 0x00007610ffdf7816 */ /* 0x000fe200000000df */
[----:B------:R-:W3:Y:S04]  /*ec80*/  LDL R5, [R1+0x55c] ;  /* 0x00055c0001057983 */ /* 0x000ee80000100800 */
[----:B--2---:R0:W2:Y:S04]  /*ec90*/  @P1 LDG.E.U8 R224, desc[UR40][R6.64] ;  /* 0x0000002806e01981 */ /* 0x0040a8000c1e1100 */
[----:B------:R-:W0:Y:S04]  /*eca0*/  LDL R6, [R1+0x570] ;  /* 0x0005700001067983 */ /* 0x000e280000100800 */
[----:B------:R-:W0:Y:S01]  /*ecb0*/  LDL R7, [R1+0x574] ;  /* 0x0005740001077983 */ /* 0x000e220000100800 */
[----:B------:R-:W-:-:S02]  /*ecc0*/  ISETP.GT.AND P1, PT, R180, 0x57, PT ;  /* 0x00000057b400780c */ /* 0x000fc40003f24270 */
        /* <DEDUP_REMOVED lines=68> */
[----:B------:R-:W-:-:S03]  /*f110*/  PRMT R163, RZ, 0x7610, R163 ;  /* 0x00007610ffa37816 */ /* 0x000fc600000000a3 */
[----:B------:R-:W4:Y:S04]  /*f120*/  LDL R0, [R1+0x50c] ;  /* 0x00050c0001007983 */ /* 0x000f280000100800 */
[----:B------:R-:W0:Y:S04]  /*f130*/  LDL R6, [R1+0x520] ;  /* 0x0005200001067983 */ /* 0x000e280000100800 */
[----:B------:R-:W0:Y:S02]  /*f140*/  LDL R7, [R1+0x524] ;  /* 0x0005240001077983 */ /* 0x000e240000100800 */
[----:B0-----:R-:W-:-:S04]  /*f150*/  @P0 LOP3.LUT R7, R7, R6, RZ, 0x3c, !PT ;  /* 0x0000000607070212 */ /* 0x001fc800078e3cff */
[----:B------:R-:W-:-:S04]  /*f160*/  @P0 LOP3.LUT R6, R7, R6, RZ, 0x3c, !PT ;  /* 0x0000000607060212 */ /* 0x000fc800078e3cff */
[----:B------:R-:W-:-:S05]  /*f170*/  @P0 LOP3.LUT R7, R7, R6, RZ, 0x3c, !PT ;  /* 0x0000000607070212 */ /* 0x000fca00078e3cff */
[----:B------:R-:W3:Y:S01]  /*f180*/  @P0 LDG.E.U8 R163, desc[UR40][R6.64] ;  /* 0x0000002806a30981 */ /* 0x000ee2000c1e1100 */
[C---:B------:R-:W-:Y:S02]  /*f190*/  ISETP.GT.AND P1, PT, R180.reuse, 0x61, PT ;  /* 0x00000061b400780c */ /* 0x040fe40003f24270 */
[----:B------:R-:W-:Y:S01]  /*f1a0*/  PRMT R221, RZ, 0x7610, R221 ;  /* 0x00007610ffdd7816 */ /* 0x000fe200000000dd */
[----:B---3--:R0:W-:Y:S04]  /*f1b0*/  STL [R1+0x10], R163 ;  /* 0x000010a301007387 */ /* 0x0081e80000100800 */
[----:B0-----:R-:W3:Y:S04]  /*f1c0*/  LDL.LU R163, [R1+0x8d0] ;  /* 0x0008d00001a37983 */ /* 0x001ee80000300800 */
[----:B------:R-:W2:Y:S02]  /*f1d0*/  LDL R7, [R1+0x518] ;  /* 0x0005180001077983 */ /* 0x000ea40000100800 */
[----:B------:R-:W-:Y:S01]  /*f1e0*/  @P1 IMAD.MOV.U32 R6, RZ, RZ, R5 ;  /* 0x000000ffff061224 */ /* 0x000fe200078e0005 */
[----:B------:R-:W-:-:S02]  /*f1f0*/  ISETP.GT.AND P0, PT, R180, 0x62, PT ;  /* 0x00000062b400780c */ /* 0x000fc40003f04270 */
        /* <DEDUP_REMOVED lines=11> */
[----:B----4-:R-:W-:Y:S02]  /*f2b0*/  @P1 IMAD.MOV.U32 R6, RZ, RZ, R0 ;  /* 0x000000ffff061224 */ /* 0x010fe400078e0000 */
        /* <DEDUP_REMOVED lines=99> */
[----:B------:R-:W-:Y:S02]  /*f8f0*/  ISETP.GT.AND P1, PT, R180, 0x71, PT ;  /* 0x00000071b400780c */ /* 0x000fe40003f24270 */
[----:B------:R-:W-:Y:S01]  /*f900*/  PRMT R169, RZ, 0x7610, R169 ;  /* 0x00007610ffa97816 */ /* 0x000fe200000000a9 */
[----:B---3--:R0:W-:Y:S04]  /*f910*/  STL [R1+0x18], R168 ;  /* 0x000018a801007387 */ /* 0x0081e80000100800 */
[----:B0-----:R-:W3:Y:S04]  /*f920*/  LDL.LU R168, [R1+0x8cc] ;  /* 0x0008cc0001a87983 */ /* 0x001ee80000300800 */
[----:B------:R-:W2:Y:S02]  /*f930*/  LDL R7, [R1+0x498] ;  /* 0x0004980001077983 */ /* 0x000ea40000100800 */
[----:B------:R-:W-:-:S02]  /*f940*/  @P1 IMAD.MOV.U32 R6, RZ, RZ, R5 ;  /* 0x000000ffff061224 */ /* 0x000fc400078e0005 */
[----:B------:R-:W3:Y:S04]  /*f950*/  LDL R5, [R1+0x47c] ;  /* 0x00047c0001057983 */ /* 0x000ee80000100800 */
[----:B--2---:R-:W2:Y:S01]  /*f960*/  @P1 LDG.E.U8 R169, desc[UR40][R6.64] ;  /* 0x0000002806a91981 */ /* 0x004ea2000c1e1100 */
[----:B------:R-:W-:-:S03]  /*f970*/  ISETP.GT.AND P0, PT, R180, 0x72, PT ;  /* 0x00000072b400780c */ /* 0x000fc60003f04270 */
[----:B--2---:R0:W-:Y:S04]  /*f980*/  STL [R1+0x14], R169 ;  /* 0x000014a901007387 */ /* 0x0041e80000100800 */
[----:B0-----:R-:W2:Y:S04]  /*f990*/  LDL.LU R169, [R1+0x8c8] ;  /* 0x0008c80001a97983 */ /* 0x001ea80000300800 */
[----:B------:R-:W4:Y:S04]  /*f9a0*/  LDL R6, [R1+0x490] ;  /* 0x0004900001067983 */ /* 0x000f280000100800 */
[----:B------:R-:W4:Y:S01]  /*f9b0*/  LDL R7, [R1+0x494] ;  /* 0x0004940001077983 */ /* 0x000f220000100800 */
[----:B------:R-:W-:-:S02]  /*f9c0*/  PRMT R153, RZ, 0x7610, R153 ;  /* 0x00007610ff997816 */ /* 0x000fc40000000099 */
[----:B----4-:R-:W-:-:S04]  /*f9d0*/  @P0 LOP3.LUT R7, R7, R6, RZ, 0x3c, !PT ;  /* 0x0000000607070212 */ /* 0x010fc800078e3cff */
[----:B------:R-:W-:-:S04]  /*f9e0*/  @P0 LOP3.LUT R6, R7, R6, RZ, 0x3c, !PT ;  /* 0x0000000607060212 */ /* 0x000fc800078e3cff */
[----:B------:R-:W-:-:S05]  /*f9f0*/  @P0 LOP3.LUT R7, R7, R6, RZ, 0x3c, !PT ;  /* 0x0000000607070212 */ /* 0x000fca00078e3cff */
[----:B------:R0:W4:Y:S01]  /*fa00*/  @P0 LDG.E.U8 R153, desc[UR40][R6.64] ;  /* 0x0000002806990981 */ /* 0x000122000c1e1100 */
[----:B------:R-:W-:Y:S02]  /*fa10*/  ISETP.GT.AND P1, PT, R180, 0x73, PT ;  /* 0x00000073b400780c */ /* 0x000fe40003f24270 */
[----:B0-----:R-:W-:Y:S01]  /*fa20*/  PRMT R6, RZ, 0x7610, R6 ;  /* 0x00007610ff067816 */ /* 0x001fe20000000006 */
[----:B----4-:R0:W-:Y:S10]  /*fa30*/  STL [R1+0xc], R153 ;  /* 0x00000c9901007387 */ /* 0x0101f40000100800 */
[----:B0-----:R-:W-:-:S02]  /*fa40*/  @P1 IMAD.MOV.U32 R153, RZ, RZ, R152 ;  /* 0x000000ffff991224 */ /* 0x001fc400078e0098 */
[----:B------:R-:W-:Y:S01]  /*fa50*/  @P1 IMAD.MOV.U32 R152, RZ, RZ, R0 ;  /* 0x000000ffff981224 */ /* 0x000fe200078e0000 */
[----:B------:R-:W-:Y:S01]  /*fa60*/  ISETP.GT.AND P0, PT, R180, 0x74, PT ;  /* 0x00000074b400780c */ /* 0x000fe20003f04270 */
[----:B------:R-:W4:Y:S04]  /*fa70*/  LDL R0, [R1+0x46c] ;  /* 0x00046c0001007983 */ /* 0x000f280000100800 */
[----:B------:R0:W2:Y:S04]  /*fa80*/  @P1 LDG.E.U8 R6, desc[UR40][R152.64] ;  /* 0x0000002898061981 */ /* 0x0000a8000c1e1100 */
[----:B------:R-:W0:Y:S04]  /*fa90*/  LDL R152, [R1+0x480] ;  /* 0x0004800001987983 */ /* 0x000e280000100800 */
[----:B------:R-:W0:Y:S01]  /*faa0*/  LDL R153, [R1+0x484] ;  /* 0x0004840001997983 */ /* 0x000e220000100800 */
[----:B------:R-:W-:-:S02]  /*fab0*/  PRMT R7, RZ, 0x7610, R7 ;  /* 0x00007610ff077816 */ /* 0x000fc40000000007 */
[----:B------:R-:W-:Y:S02]  /*fac0*/  ISETP.GT.AND P1, PT, R180, 0x75, PT ;  /* 0x00000075b400780c */ /* 0x000fe40003f24270 */
        /* <DEDUP_REMOVED lines=39> */
[----:B------:R-:W4:Y:S01]  /*fd40*/  LDL R153, [R1+0x450] ;  /* 0x0004500001997983 */ /* 0x000f220000100800 */
[----:B------:R-:W-:Y:S02]  /*fd50*/  ISETP.GT.AND P0, PT, R180, 0x7a, PT ;  /* 0x0000007ab400780c */ /* 0x000fe40003f04270 */
[----:B------:R-:W-:-:S11]  /*fd60*/  PRMT R169, RZ, 0x7610, R169 ;  /* 0x00007610ffa97816 */ /* 0x000fd600000000a9 */
[----:B---3--:R-:W-:-:S05]  /*fd70*/  @P0 IMAD.MOV.U32 R152, RZ, RZ, R5 ;  /* 0x000000ffff980224 */ /* 0x008fca00078e0005 */
[----:B----4-:R0:W3:Y:S04]  /*fd80*/  @P0 LDG.E.U8 R169, desc[UR40][R152.64] ;  /* 0x0000002898a90981 */ /* 0x0100e8000c1e1100 */
[----:B------:R-:W4:Y:S01]  /*fd90*/  LDL R153, [R1+0x448] ;  /* 0x0004480001997983 */ /* 0x000f220000100800 */
[----:B------:R-:W-:Y:S02]  /*fda0*/  ISETP.GT.AND P0, PT, R180, 0x7b, PT ;  /* 0x0000007bb400780c */ /* 0x000fe40003f04270 */
[----:B------:R-:W-:Y:S02]  /*fdb0*/  LOP3.LUT R207, R207, 0xffff, RZ, 0xc0, !PT ;  /* 0x0000ffffcfcf7812 */ /* 0x000fe400078ec0ff */
[----:B------:R-:W-:-:S04]  /*fdc0*/  LOP3.LUT R170, R170, 0xffff, RZ, 0xc0, !PT ;  /* 0x0000ffffaaaa7812 */ /* 0x000fc800078ec0ff */
[--C-:B------:R-:W-:Y:S02]  /*fdd0*/  PRMT R5, R207, 0x3340, R170.reuse ;  /* 0x00003340cf057816 */ /* 0x100fe400000000aa */
[----:B------:R-:W-:-:S03]  /*fde0*/  PRMT R170, RZ, 0x7610, R170 ;  /* 0x00007610ffaa7816 */ /* 0x000fc600000000aa */
[----:B0-----:R-:W-:Y:S01]  /*fdf0*/  @P0 IMAD.MOV.U32 R152, RZ, RZ, R0 ;  /* 0x000000ffff980224 */ /* 0x001fe200078e0000 */
[----:B------:R-:W-:Y:S01]  /*fe00*/  LOP3.LUT R206, R206, 0xffff, RZ, 0xc0, !PT ;  /* 0x0000ffffcece7812 */ /* 0x000fe200078ec0ff */
[----:B------:R-:W2:Y:S04]  /*fe10*/  LDL R0, [R1+0x434] ;  /* 0x0004340001007983 */ /* 0x000ea80000100800 */
[----:B----4-:R0:W4:Y:S04]  /*fe20*/  @P0 LDG.E.U8 R170, desc[UR40][R152.64] ;  /* 0x0000002898aa0981 */ /* 0x010128000c1e1100 */
[----:B------:R-:W0:Y:S04]  /*fe30*/  LDL R152, [R1+0x440] ;  /* 0x0004400001987983 */ /* 0x000e280000100800 */
[----:B------:R-:W0:Y:S01]  /*fe40*/  LDL R153, [R1+0x444] ;  /* 0x0004440001997983 */ /* 0x000e220000100800 */
[----:B------:R-:W-:-:S02]  /*fe50*/  ISETP.GT.AND P0, PT, R180, 0x7c, PT ;  /* 0x0000007cb400780c */ /* 0x000fc40003f04270 */
[----:B------:R-:W-:-:S04]  /*fe60*/  LOP3.LUT R171, R171, 0xffff, RZ, 0xc0, !PT ;  /* 0x0000ffffabab7812 */ /* 0x000fc800078ec0ff */
[--C-:B------:R-:W-:Y:S02]  /*fe70*/  PRMT R207, R206, 0x3340, R171.reuse ;  /* 0x00003340cecf7816 */ /* 0x100fe400000000ab */
[----:B------:R-:W-:-:S05]  /*fe80*/  PRMT R171, RZ, 0x7610, R171 ;  /* 0x00007610ffab7816 */ /* 0x000fca00000000ab */
[----:B0-----:R-:W-:-:S04]  /*fe90*/  @P0 LOP3.LUT R153, R153, R152, RZ, 0x3c, !PT ;  /* 0x0000009899990212 */ /* 0x001fc800078e3cff */
[----:B------:R-:W-:-:S04]  /*fea0*/  @P0 LOP3.LUT R152, R153, R152, RZ, 0x3c, !PT ;  /* 0x0000009899980212 */ /* 0x000fc800078e3cff */
[----:B------:R-:W-:-:S05]  /*feb0*/  @P0 LOP3.LUT R153, R153, R152, RZ, 0x3c, !PT ;  /* 0x0000009899990212 */ /* 0x000fca00078e3cff */
[----:B------:R0:W4:Y:S04]  /*fec0*/  @P0 LDG.E.U8 R171, desc[UR40][R152.64] ;  /* 0x0000002898ab0981 */ /* 0x000128000c1e1100 */
[----:B------:R-:W0:Y:S04]  /*fed0*/  LDL R152, [R1+0x438] ;  /* 0x0004380001987983 */ /* 0x000e280000100800 */
[----:B------:R-:W0:Y:S01]  /*fee0*/  LDL R153, [R1+0x43c] ;  /* 0x00043c0001997983 */ /* 0x000e220000100800 */
[----:B------:R-:W-:Y:S02]  /*fef0*/  ISETP.GT.AND P0, PT, R180, 0x7d, PT ;  /* 0x0000007db400780c */ /* 0x000fe40003f04270 */
[----:B------:R-:W-:-:S02]  /*ff00*/  LOP3.LUT R172, R172, 0xffff, RZ, 0xc0, !PT ;  /* 0x0000ffffacac7812 */ /* 0x000fc400078ec0ff */
[----:B------:R-:W-:-:S04]  /*ff10*/  LOP3.LUT R205, R205, 0xffff, RZ, 0xc0, !PT ;  /* 0x0000ffffcdcd7812 */ /* 0x000fc800078ec0ff */
[----:B------:R-:W-:Y:S02]  /*ff20*/  PRMT R206, R172, 0x3340, R205 ;  /* 0x00003340acce7816 */ /* 0x000fe400000000cd */
[----:B------:R-:W-:Y:S02]  /*ff30*/  PRMT R172, RZ, 0x7610, R172 ;  /* 0x00007610ffac7816 */ /* 0x000fe400000000ac */
[----:B------:R-:W-:Y:S02]  /*ff40*/  LOP3.LUT R204, R204, 0xffff, RZ, 0xc0, !PT ;  /* 0x0000ffffcccc7812 */ /* 0x000fe400078ec0ff */
[----:B------:R-:W-:Y:S02]  /*ff50*/  LOP3.LUT R203, R203, 0xffff, RZ, 0xc0, !PT ;  /* 0x0000ffffcbcb7812 */ /* 0x000fe400078ec0ff */
[----:B------:R-:W-:Y:S02]  /*ff60*/  LOP3.LUT R154, R154, 0xffff, RZ, 0xc0, !PT ;  /* 0x0000ffff9a9a7812 */ /* 0x000fe400078ec0ff */
[----:B------:R-:W-:-:S02]  /*ff70*/  LOP3.LUT R155, R155, 0xffff, RZ, 0xc0, !PT ;  /* 0x0000ffff9b9b7812 */ /* 0x000fc400078ec0ff */
[----:B------:R-:W-:Y:S02]  /*ff80*/  LOP3.LUT R192, R192, 0xffff, RZ, 0xc0, !PT ;  /* 0x0000ffffc0c07812 */ /* 0x000fe400078ec0ff */
[----:B------:R-:W-:Y:S02]  /*ff90*/  LOP3.LUT R193, R193, 0xffff, RZ, 0xc0, !PT ;  /* 0x0000ffffc1c17812 */ /* 0x000fe400078ec0ff */
[----:B------:R-:W-:Y:S02]  /*ffa0*/  PRMT R205, R204, 0x3340, R203 ;  /* 0x00003340cccd7816 */ /* 0x000fe400000000cb */
[----:B------:R-:W-:Y:S02]  /*ffb0*/  PRMT R204, R154, 0x3340, R155 ;  /* 0x000033409acc7816 */ /* 0x000fe4000000009b */
[----:B------:R-:W-:Y:S02]  /*ffc0*/  PRMT R154, R192, 0x3340, R193 ;  /* 0x00003340c09a7816 */ /* 0x000fe400000000c1 */
[----:B------:R-:W3:Y:S04]  /*ffd0*/  LDL R192, [R1+0x428] ;  /* 0x0004280001c07983 */ /* 0x000ee80000100800 */
[----:B------:R-:W3:Y:S01]  /*ffe0*/  LDL R193, [R1+0x42c] ;  /* 0x00042c0001c17983 */ /* 0x000ee20000100800 */
[----:B0-----:R-:W-:-:S04]  /*fff0*/  @P0 LOP3.LUT R153, R153, R152, RZ, 0x3c, !PT ;  /* 0x0000009899990212 */ /* 0x001fc800078e3cff */
[----:B------:R-:W-:-:S04]  /*10000*/  @P0 LOP3.LUT R152, R153, R152, RZ, 0x3c, !PT ;  /* 0x0000009899980212 */ /* 0x000fc800078e3cff */
[----:B------:R-:W-:-:S05]  /*10010*/  @P0 LOP3.LUT R153, R153, R152, RZ, 0x3c, !PT ;  /* 0x0000009899990212 */ /* 0x000fca00078e3cff */
[----:B------:R2:W4:Y:S04]  /*10020*/  @P0 LDG.E.U8 R172, desc[UR40][R152.64] ;  /* 0x0000002898ac0981 */ /* 0x000528000c1e1100 */
[----:B------:R-:W3:Y:S01]  /*10030*/  LDL R153, [R1+0x430] ;  /* 0x0004300001997983 */ /* 0x000ee20000100800 */
[----:B------:R-:W-:-:S13]  /*10040*/  ISETP.GT.AND P0, PT, R180, 0x7e, PT ;  /* 0x0000007eb400780c */ /* 0x000fda0003f04270 */
[----:B--2---:R-:W-:Y:S02]  /*10050*/  @P0 IMAD.MOV.U32 R152, RZ, RZ, R0 ;  /* 0x000000ffff980224 */ /* 0x004fe400078e0000 */
[----:B------:R-:W2:Y:S01]  /*10060*/  LDL R0, [R1+0x854] ;  /* 0x0008540001007983 */ /* 0x000ea20000100800 */
[----:B------:R-:W-:Y:S02]  /*10070*/  PRMT R203, RZ, 0x7610, R203 ;  /* 0x00007610ffcb7816 */ /* 0x000fe400000000cb */
[----:B------:R-:W-:Y:S02]  /*10080*/  LOP3.LUT R199, R199, 0xffff, RZ, 0xc0, !PT ;  /* 0x0000ffffc7c77812 */ /* 0x000fe400078ec0ff */
[----:B------:R-:W-:Y:S02]  /*10090*/  LOP3.LUT R200, R200, 0xffff, RZ, 0xc0, !PT ;  /* 0x0000ffffc8c87812 */ /* 0x000fe400078ec0ff */
[----:B------:R-:W-:Y:S02]  /*100a0*/  LOP3.LUT R201, R201, 0xffff, RZ, 0xc0, !PT ;  /* 0x0000ffffc9c97812 */ /* 0x000fe400078ec0ff */
[----:B------:R-:W-:-:S02]  /*100b0*/  LOP3.LUT R202, R202, 0xffff, RZ, 0xc0, !PT ;  /* 0x0000ffffcaca7812 */ /* 0x000fc400078ec0ff */
[----:B------:R-:W-:Y:S02]  /*100c0*/  PRMT R199, R199, 0x3340, R200 ;  /* 0x00003340c7c77816 */ /* 0x000fe400000000c8 */
[----:B------:R-:W-:-:S04]  /*100d0*/  PRMT R155, R201, 0x3340, R202 ;  /* 0x00003340c99b7816 */ /* 0x000fc800000000ca */
[----:B------:R-:W-:Y:S02]  /*100e0*/  PRMT R155, R199, 0x5410, R155 ;  /* 0x00005410c79b7816 */ /* 0x000fe4000000009b */
[----:B------:R-:W-:Y:S02]  /*100f0*/  PRMT R199, RZ, 0x7610, R199 ;  /* 0x00007610ffc77816 */ /* 0x000fe400000000c7 */
[----:B------:R-:W-:Y:S01]  /*10100*/  PRMT R154, R204, 0x5410, R154 ;  /* 0x00005410cc9a7816 */ /* 0x000fe2000000009a */
[----:B---3--:R0:W3:Y:S01]  /*10110*/  @P0 LDG.E.U8 R203, desc[UR40][R152.64] ;  /* 0x0000002898cb0981 */ /* 0x0080e2000c1e1100 */
[----:B------:R-:W-:-:S13]  /*10120*/  ISETP.GT.AND P0, PT, R180, 0x7f, PT ;  /* 0x0000007fb400780c */ /* 0x000fda0003f04270 */
[----:B------:R-:W-:-:S04]  /*10130*/  @P0 LOP3.LUT R193, R193, R192, RZ, 0x3c, !PT ;  /* 0x000000c0c1c10212 */ /* 0x000fc800078e3cff */
[----:B------:R-:W-:-:S04]  /*10140*/  @P0 LOP3.LUT R192, R193, R192, RZ, 0x3c, !PT ;  /* 0x000000c0c1c00212 */ /* 0x000fc800078e3cff */
[----:B------:R-:W-:-:S05]  /*10150*/  @P0 LOP3.LUT R193, R193, R192, RZ, 0x3c, !PT ;  /* 0x000000c0c1c10212 */ /* 0x000fca00078e3cff */
[----:B------:R-:W3:Y:S01]  /*10160*/  @P0 LDG.E.U8 R199, desc[UR40][R192.64] ;  /* 0x00000028c0c70981 */ /* 0x000ee2000c1e1100 */
[----:B0-----:R-:W-:Y:S02]  /*10170*/  PRMT R152, R5, 0x5410, R207 ;  /* 0x0000541005987816 */ /* 0x001fe400000000cf */
[----:B------:R-:W-:Y:S01]  /*10180*/  PRMT R153, R206, 0x5410, R205 ;  /* 0x00005410ce997816 */ /* 0x000fe200000000cd */
[----:B------:R-:W-:Y:S06]  /*10190*/  BAR.SYNC.DEFER_BLOCKING 0x0 ;  /* 0x0000000000007b1d */ /* 0x000fec0000010000 */
[----:B------:R-:W4:Y:S04]  /*101a0*/  LDL.LU R5, [R1+0x8c4] ;  /* 0x0008c40001057983 */ /* 0x000f280000300800 */
[----:B--2---:R0:W-:Y:S04]  /*101b0*/  STS.128 [R0+UR8], R152 ;  /* 0x0000009800007988 */ /* 0x0041e80008000c08 */
[----:B0-----:R-:W2:Y:S01]  /*101c0*/  LDL R0, [R1+0x878] ;  /* 0x0008780001007983 */ /* 0x001ea20000100800 */
[----:B------:R-:W-:-:S02]  /*101d0*/  LOP3.LUT R184, R184, 0xffff, RZ, 0xc0, !PT ;  /* 0x0000ffffb8b87812 */ /* 0x000fc400078ec0ff */
[----:B------:R-:W-:-:S04]  /*101e0*/  LOP3.LUT R183, R183, 0xffff, RZ, 0xc0, !PT ;  /* 0x0000ffffb7b77812 */ /* 0x000fc800078ec0ff */
[----:B------:R-:W-:Y:S02]  /*101f0*/  PRMT R152, R183, 0x3340, R184 ;  /* 0x00003340b7987816 */ /* 0x000fe400000000b8 */
[----:B------:R-:W0:Y:S01]  /*10200*/  S2R R184, SR_TID.X ;  /* 0x0000000000b87919 */ /* 0x000e220000002100 */
[----:B------:R-:W-:Y:S02]  /*10210*/  LOP3.LUT R181, R181, 0xffff, RZ, 0xc0, !PT ;  /* 0x0000ffffb5b57812 */ /* 0x000fe400078ec0ff */
[----:B------:R-:W-:Y:S02]  /*10220*/  LOP3.LUT R182, R182, 0xffff, RZ, 0xc0, !PT ;  /* 0x0000ffffb6b67812 */ /* 0x000fe400078ec0ff */
[----:B------:R-:W-:Y:S02]  /*10230*/  LOP3.LUT R185, R185, 0xffff, RZ, 0xc0, !PT ;  /* 0x0000ffffb9b97812 */ /* 0x000fe400078ec0ff */
[----:B------:R-:W-:Y:S02]  /*10240*/  LOP3.LUT R186, R186, 0xffff, RZ, 0xc0, !PT ;  /* 0x0000ffffbaba7812 */ /* 0x000fe400078ec0ff */
[----:B------:R-:W-:-:S02]  /*10250*/  LOP3.LUT R187, R187, 0xffff, RZ, 0xc0, !PT ;  /* 0x0000ffffbbbb7812 */ /* 0x000fc400078ec0ff */
[----:B------:R-:W-:Y:S02]  /*10260*/  LOP3.LUT R188, R188, 0xffff, RZ, 0xc0, !PT ;  /* 0x0000ffffbcbc7812 */ /* 0x000fe400078ec0ff */
        /* <DEDUP_REMOVED lines=8> */
[----:B------:R-:W-:Y:S02]  /*102f0*/  PRMT R181, R181, 0x3340, R182 ;  /* 0x00003340b5b57816 */ /* 0x000fe400000000b6 */
[----:B------:R-:W-:Y:S02]  /*10300*/  PRMT R185, R185, 0x3340, R186 ;  /* 0x00003340b9b97816 */ /* 0x000fe400000000ba */
[----:B------:R-:W-:-:S02]  /*10310*/  PRMT R153, R187, 0x3340, R188 ;  /* 0x00003340bb997816 */ /* 0x000fc400000000bc */
[----:B------:R-:W-:Y:S02]  /*10320*/  PRMT R189, R189, 0x3340, R190 ;  /* 0x00003340bdbd7816 */ /* 0x000fe400000000be */
[----:B------:R-:W-:Y:S02]  /*10330*/  PRMT R154, R191, 0x3340, R194 ;  /* 0x00003340bf9a7816 */ /* 0x000fe400000000c2 */
[----:B------:R-:W-:Y:S02]  /*10340*/  PRMT R195, R195, 0x3340, R196 ;  /* 0x00003340c3c37816 */ /* 0x000fe400000000c4 */
[----:B------:R-:W-:Y:S02]  /*10350*/  PRMT R155, R197, 0x3340, R198 ;  /* 0x00003340c59b7816 */ /* 0x000fe400000000c6 */
[----:B------:R-:W-:Y:S02]  /*10360*/  PRMT R152, R181, 0x5410, R152 ;  /* 0x00005410b5987816 */ /* 0x000fe40000000098 */
[----:B------:R-:W-:-:S02]  /*10370*/  PRMT R153, R185, 0x5410, R153 ;  /* 0x00005410b9997816 */ /* 0x000fc40000000099 */
[----:B------:R-:W-:Y:S02]  /*10380*/  PRMT R154, R189, 0x5410, R154 ;  /* 0x00005410bd9a7816 */ /* 0x000fe4000000009a */
[----:B------:R-:W-:Y:S02]  /*10390*/  PRMT R155, R195, 0x5410, R155 ;  /* 0x00005410c39b7816 */ /* 0x000fe4000000009b */
[----:B------:R-:W-:Y:S02]  /*103a0*/  LOP3.LUT R176, R176, 0xffff, RZ, 0xc0, !PT ;  /* 0x0000ffffb0b07812 */ /* 0x000fe400078ec0ff */
[----:B------:R-:W-:Y:S02]  /*103b0*/  LOP3.LUT R177, R177, 0xffff, RZ, 0xc0, !PT ;  /* 0x0000ffffb1b17812 */ /* 0x000fe400078ec0ff */
[----:B------:R-:W-:Y:S02]  /*103c0*/  LOP3.LUT R157, R157, 0xffff, RZ, 0xc0, !PT ;  /* 0x0000ffff9d9d7812 */ /* 0x000fe400078ec0ff */
[----:B------:R-:W-:-:S02]  /*103d0*/  LOP3.LUT R165, R165, 0xffff, RZ, 0xc0, !PT ;  /* 0x0000ffffa5a57812 */ /* 0x000fc400078ec0ff */
[----:B------:R-:W-:Y:S02]  /*103e0*/  PRMT R157, R157, 0x3340, R176 ;  /* 0x000033409d9d7816 */ /* 0x000fe400000000b0 */
[----:B------:R-:W-:Y:S02]  /*103f0*/  LOP3.LUT R179, R179, 0xffff, RZ, 0xc0, !PT ;  /* 0x0000ffffb3b37812 */ /* 0x000fe400078ec0ff */
[----:B0-----:R-:W-:Y:S02]  /*10400*/  LOP3.LUT R184, R184, 0x7f, RZ, 0xc0, !PT ;  /* 0x0000007fb8b87812 */ /* 0x001fe400078ec0ff */
[----:B------:R-:W-:Y:S02]  /*10410*/  LOP3.LUT R178, R178, 0xffff, RZ, 0xc0, !PT ;  /* 0x0000ffffb2b27812 */ /* 0x000fe400078ec0ff */
[----:B------:R-:W-:Y:S02]  /*10420*/  ISETP.GE.AND P0, PT, R184, R180, PT ;  /* 0x000000b4b800720c */ /* 0x000fe40003f06270 */
[----:B------:R-:W-:Y:S01]  /*10430*/  PRMT R178, R179, 0x3340, R178 ;  /* 0x00003340b3b27816 */ /* 0x000fe200000000b2 */
[----:B--2---:R0:W-:Y:S04]  /*10440*/  STS.128 [R0+UR8], R152 ;  /* 0x0000009800007988 */ /* 0x0041e80008000c08 */
[----:B0-----:R-:W2:Y:S01]  /*10450*/  LDL.LU R0, [R1+0x3c] ;  /* 0x00003c0001007983 */ /* 0x001ea20000300800 */
[----:B------:R-:W-:-:S03]  /*10460*/  PRMT R152, R165, 0x3340, R177 ;  /* 0x00003340a5987816 */ /* 0x000fc600000000b1 */
[----:B------:R-:W3:Y:S04]  /*10470*/  LDL R176, [R1+0x874] ;  /* 0x0008740001b07983 */ /* 0x000ee80000100800 */
[----:B------:R-:W2:Y:S04]  /*10480*/  LDL R177, [R1+0x40] ;  /* 0x0000400001b17983 */ /* 0x000ea80000100800 */
        /* <DEDUP_REMOVED lines=9> */
[----:B------:R-:W2:Y:S01]  /*10520*/  LDL R181, [R1+0x338] ;  /* 0x0003380001b57983 */ /* 0x000ea20000100800 */
        /* <DEDUP_REMOVED lines=19> */
[----:B----4-:R-:W-:Y:S02]  /*10660*/  PRMT R5, RZ, 0x7610, R5 ;  /* 0x00007610ff057816 */ /* 0x010fe40000000005 */
[----:B------:R-:W-:Y:S02]  /*10670*/  PRMT R175, RZ, 0x7610, R175 ;  /* 0x00007610ffaf7816 */ /* 0x000fe400000000af */
[----:B------:R-:W-:Y:S02]  /*10680*/  PRMT R174, RZ, 0x7610, R174 ;  /* 0x00007610ffae7816 */ /* 0x000fe400000000ae */
[----:B------:R-:W-:Y:S02]  /*10690*/  PRMT R173, RZ, 0x7610, R173 ;  /* 0x00007610ffad7816 */ /* 0x000fe400000000ad */
[----:B------:R-:W-:Y:S01]  /*106a0*/  PRMT R23, RZ, 0x7610, R23 ;  /* 0x00007610ff177816 */ /* 0x000fe20000000017 */
[----:B---3--:R2:W-:Y:S02]  /*106b0*/  STS.128 [R176+UR8], R152 ;  /* 0x00000098b0007988 */ /* 0x0085e40008000c08 */
[----:B--2---:R-:W-:-:S02]  /*106c0*/  @!P0 IMAD.MOV.U32 R152, RZ, RZ, R177 ;  /* 0x000000ffff988224 */ /* 0x004fc400078e00b1 */
[----:B------:R-:W-:-:S05]  /*106d0*/  @!P0 IMAD.MOV.U32 R153, RZ, RZ, R0 ;  /* 0x000000ffff998224 */ /* 0x000fca00078e0000 */
[----:B------:R0:W2:Y:S02]  /*106e0*/  @!P0 LDG.E.U8 R5, desc[UR40][R152.64] ;  /* 0x0000002898058981 */ /* 0x0000a4000c1e1100 */
[----:B0-----:R-:W-:Y:S02]  /*106f0*/  @!P0 IMAD.MOV.U32 R152, RZ, RZ, R180 ;  /* 0x000000ffff988224 */ /* 0x001fe400078e00b4 */
[----:B------:R-:W-:-:S05]  /*10700*/  @!P0 IMAD.MOV.U32 R153, RZ, RZ, R179 ;  /* 0x000000ffff998224 */ /* 0x000fca00078e00b3 */
[----:B------:R0:W3:Y:S02]  /*10710*/  @!P0 LDG.E.U8 R175, desc[UR40][R152.64] ;  /* 0x0000002898af8981 */ /* 0x0000e4000c1e1100 */
[----:B0-----:R-:W-:Y:S02]  /*10720*/  @!P0 IMAD.MOV.U32 R152, RZ, RZ, R190 ;  /* 0x000000ffff988224 */ /* 0x001fe400078e00be */
[----:B------:R-:W-:-:S05]  /*10730*/  @!P0 IMAD.MOV.U32 R153, RZ, RZ, R191 ;  /* 0x000000ffff998224 */ /* 0x000fca00078e00bf */
[----:B------:R0:W4:Y:S02]  /*10740*/  @!P0 LDG.E.U8 R174, desc[UR40][R152.64] ;  /* 0x0000002898ae8981 */ /* 0x000124000c1e1100 */
[----:B0-----:R-:W-:Y:S02]  /*10750*/  @!P0 IMAD.MOV.U32 R152, RZ, RZ, R186 ;  /* 0x000000ffff988224 */ /* 0x001fe400078e00ba */
[----:B------:R-:W-:-:S05]  /*10760*/  @!P0 IMAD.MOV.U32 R153, RZ, RZ, R187 ;  /* 0x000000ffff998224 */ /* 0x000fca00078e00bb */
[----:B------:R0:W3:Y:S04]  /*10770*/  @!P0 LDG.E.U8 R173, desc[UR40][R152.64] ;  /* 0x0000002898ad8981 */ /* 0x0000e8000c1e1100 */
[----:B------:R1:W-:Y:S01]  /*10780*/  STL [R1+0x888], R0 ;  /* 0x0008880001007387 */ /* 0x0003e20000100800 */
[----:B0-----:R-:W-:Y:S02]  /*10790*/  @!P0 IMAD.MOV.U32 R152, RZ, RZ, R184 ;  /* 0x000000ffff988224 */ /* 0x001fe400078e00b8 */
[----:B------:R-:W-:Y:S01]  /*107a0*/  @!P0 IMAD.MOV.U32 R153, RZ, RZ, R185 ;  /* 0x000000ffff998224 */ /* 0x000fe200078e00b9 */
[----:B-1----:R-:W-:-:S04]  /*107b0*/  PRMT R0, RZ, 0x7610, R0 ;  /* 0x00007610ff007816 */ /* 0x002fc80000000000 */
[----:B------:R0:W4:Y:S02]  /*107c0*/  @!P0 LDG.E.U8 R23, desc[UR40][R152.64] ;  /* 0x0000002898178981 */ /* 0x000124000c1e1100 */
[----:B0-----:R-:W-:Y:S02]  /*107d0*/  @!P0 IMAD.MOV.U32 R152, RZ, RZ, R181 ;  /* 0x000000ffff988224 */ /* 0x001fe400078e00b5 */
[----:B------:R-:W-:-:S05]  /*107e0*/  @!P0 IMAD.MOV.U32 R153, RZ, RZ, R183 ;  /* 0x000000ffff998224 */ /* 0x000fca00078e00b7 */
[----:B------:R-:W4:Y:S04]  /*107f0*/  @!P0 LDG.E.U8 R0, desc[UR40][R152.64] ;  /* 0x0000002898008981 */ /* 0x000f28000c1e1100 */
[----:B--2---:R-:W-:Y:S04]  /*10800*/  STL [R1+0x8a8], R5 ;  /* 0x0008a80501007387 */ /* 0x004fe80000100800 */
[----:B---3--:R0:W-:Y:S04]  /*10810*/  STL [R1+0x2c], R173 ;  /* 0x00002cad01007387 */ /* 0x0081e80000100800 */
[----:B0-----:R-:W2:Y:S04]  /*10820*/  LDL R173, [R1+0x2f4] ;  /* 0x0002f40001ad7983 */ /* 0x001ea80000100800 */
[----:B----4-:R0:W-:Y:S04]  /*10830*/  STL [R1+0x34], R0 ;  /* 0x0000340001007387 */ /* 0x0101e80000100800 */
[----:B------:R-:W3:Y:S04]  /*10840*/  LDL R181, [R1+0x870] ;  /* 0x0008700001b57983 */ /* 0x000ee80000100800 */
[----:B------:R-:W4:Y:S04]  /*10850*/  LDL R180, [R1+0x2b4] ;  /* 0x0002b40001b47983 */ /* 0x000f280000100800 */
[----:B------:R-:W2:Y:S04]  /*10860*/  LDL R179, [R1+0x2b8] ;  /* 0x0002b80001b37983 */ /* 0x000ea80000100800 */
[----:B------:R-:W4:Y:S04]  /*10870*/  LDL R177, [R1+0x274] ;  /* 0x0002740001b17983 */ /* 0x000f280000100800 */
[----:B------:R-:W4:Y:S04]  /*10880*/  LDL R176, [R1+0x278] ;  /* 0x0002780001b07983 */ /* 0x000f280000100800 */
[----:B0-----:R-:W4:Y:S01]  /*10890*/  LDL R0, [R1+0x2f8] ;  /* 0x0002f80001007983 */ /* 0x001f220000100800 */
[----:B------:R-:W-:-:S02]  /*108a0*/  LOP3.LUT R250, R250, 0xffff, RZ, 0xc0, !PT ;  /* 0x0000fffffafa7812 */ /* 0x000fc400078ec0ff */
[----:B------:R-:W-:Y:S01]  /*108b0*/  LOP3.LUT R249, R249, 0xffff, RZ, 0xc0, !PT ;  /* 0x0000fffff9f97812 */ /* 0x000fe200078ec0ff */
[----:B------:R0:W-:Y:S01]  /*108c0*/  STL [R1+0x24], R175 ;  /* 0x000024af01007387 */ /* 0x0001e20000100800 */
        /* <DEDUP_REMOVED lines=13> */
[----:B------:R-:W-:Y:S01]  /*109a0*/  LOP3.LUT R21, R21, 0xffff, RZ, 0xc0, !PT ;  /* 0x0000ffff15157812 */ /* 0x000fe200078ec0ff */
[----:B------:R1:W-:Y:S01]  /*109b0*/  STL [R1+0x28], R174 ;  /* 0x000028ae01007387 */ /* 0x0003e20000100800 */
[----:B------:R-:W-:Y:S02]  /*109c0*/  PRMT R249, R250, 0x3340, R249 ;  /* 0x00003340faf97816 */ /* 0x000fe400000000f9 */
[----:B------:R-:W-:Y:S01]  /*109d0*/  PRMT R247, R248, 0x3340, R247 ;  /* 0x00003340f8f77816 */ /* 0x000fe200000000f7 */
[----:B------:R1:W-:Y:S01]  /*109e0*/  STL [R1+0x30], R23 ;  /* 0x0000301701007387 */ /* 0x0003e20000100800 */
[----:B------:R-:W-:-:S02]  /*109f0*/  PRMT R245, R246, 0x3340, R245 ;  /* 0x00003340f6f57816 */ /* 0x000fc400000000f5 */
[----:B------:R-:W-:Y:S01]  /*10a00*/  PRMT R243, R244, 0x3340, R243 ;  /* 0x00003340f4f37816 */ /* 0x000fe200000000f3 */
[----:B0-----:R-:W4:Y:S01]  /*10a10*/  LDL R175, [R1+0x234] ;  /* 0x0002340001af7983 */ /* 0x001f220000100800 */
[----:B------:R-:W-:Y:S02]  /*10a20*/  PRMT R241, R242, 0x3340, R241 ;  /* 0x00003340f2f17816 */ /* 0x000fe400000000f1 */
[----:B------:R-:W-:Y:S01]  /*10a30*/  PRMT R208, R209, 0x3340, R208 ;  /* 0x00003340d1d07816 */ /* 0x000fe200000000d0 */
[----:B-1----:R-:W4:Y:S01]  /*10a40*/  LDL R174, [R1+0x1f4] ;  /* 0x0001f40001ae7983 */ /* 0x002f220000100800 */
[----:B------:R-:W-:Y:S02]  /*10a50*/  PRMT R17, R17, 0x3340, R22 ;  /* 0x0000334011117816 */ /* 0x000fe40000000016 */
[----:B------:R-:W-:Y:S02]  /*10a60*/  PRMT R23, R20, 0x3340, R21 ;  /* 0x0000334014177816 */ /* 0x000fe40000000015 */
[----:B------:R-:W-:-:S02]  /*10a70*/  PRMT R20, R249, 0x5410, R247 ;  /* 0x00005410f9147816 */ /* 0x000fc400000000f7 */
[----:B------:R-:W-:Y:S02]  /*10a80*/  PRMT R21, R245, 0x5410, R243 ;  /* 0x00005410f5157816 */ /* 0x000fe400000000f3 */
[----:B------:R-:W-:Y:S02]  /*10a90*/  PRMT R22, R241, 0x5410, R208 ;  /* 0x00005410f1167816 */ /* 0x000fe400000000d0 */
[----:B------:R-:W-:Y:S02]  /*10aa0*/  PRMT R23, R17, 0x5410, R23 ;  /* 0x0000541011177816 */ /* 0x000fe40000000017 */
[----:B------:R-:W-:Y:S01]  /*10ab0*/  PRMT R178, RZ, 0x7610, R178 ;  /* 0x00007610ffb27816 */ /* 0x000fe200000000b2 */
[----:B------:R-:W4:Y:S01]  /*10ac0*/  LDL R17, [R1+0x238] ;  /* 0x0002380001117983 */ /* 0x000f220000100800 */
[----:B------:R-:W-:-:S03]  /*10ad0*/  PRMT R5, RZ, 0x7610, R5 ;  /* 0x00007610ff057816 */ /* 0x000fc60000000005 */
[----:B---3--:R2:W-:Y:S02]  /*10ae0*/  STS.128 [R181+UR8], R20 ;  /* 0x00000014b5007988 */ /* 0x0085e40008000c08 */
[----:B--2---:R-:W-:Y:S01]  /*10af0*/  @!P0 IMAD.MOV.U32 R20, RZ, RZ, R179 ;  /* 0x000000ffff148224 */ /* 0x004fe200078e00b3 */
[----:B------:R-:W-:Y:S01]  /*10b00*/  PRMT R182, RZ, 0x7610, R182 ;  /* 0x00007610ffb67816 */ /* 0x000fe200000000b6 */
[----:B----4-:R-:W-:Y:S01]  /*10b10*/  @!P0 IMAD.MOV.U32 R21, RZ, RZ, R180 ;  /* 0x000000ffff158224 */ /* 0x010fe200078e00b4 */
[----:B------:R-:W2:Y:S04]  /*10b20*/  LDL R23, [R1+0x174] ;  /* 0x0001740001177983 */ /* 0x000ea80000100800 */
[----:B------:R0:W3:Y:S01]  /*10b30*/  @!P0 LDG.E.U8 R178, desc[UR40][R20.64] ;  /* 0x0000002814b28981 */ /* 0x0000e2000c1e1100 */
[----:B------:R-:W-:-:S03]  /*10b40*/  @!P0 IMAD.MOV.U32 R152, RZ, RZ, R0 ;  /* 0x000000ffff988224 */ /* 0x000fc600078e0000 */
[----:B------:R-:W4:Y:S01]  /*10b50*/  LDL R0, [R1+0x1f8] ;  /* 0x0001f80001007983 */ /* 0x000f220000100800 */
[----:B------:R-:W-:-:S03]  /*10b60*/  @!P0 IMAD.MOV.U32 R153, RZ, RZ, R173 ;  /* 0x000000ffff998224 */ /* 0x000fc600078e00ad */
[----:B------:R-:W2:Y:S01]  /*10b70*/  LDL R173, [R1+0x1b8] ;  /* 0x0001b80001ad7983 */ /* 0x000ea20000100800 */
[----:B0-----:R-:W-:Y:S02]  /*10b80*/  @!P0 IMAD.MOV.U32 R20, RZ, RZ, R176 ;  /* 0x000000ffff148224 */ /* 0x001fe400078e00b0 */
[----:B------:R-:W-:Y:S01]  /*10b90*/  @!P0 IMAD.MOV.U32 R21, RZ, RZ, R177 ;  /* 0x000000ffff158224 */ /* 0x000fe200078e00b1 */
[----:B------:R-:W3:Y:S04]  /*10ba0*/  @!P0 LDG.E.U8 R182, desc[UR40][R152.64] ;  /* 0x0000002898b68981 */ /* 0x000ee8000c1e1100 */
[----:B------:R0:W2:Y:S04]  /*10bb0*/  @!P0 LDG.E.U8 R5, desc[UR40][R20.64] ;  /* 0x0000002814058981 */ /* 0x0000a8000c1e1100 */
[----:B------:R-:W3:Y:S04]  /*10bc0*/  LDL R22, [R1+0x178] ;  /* 0x0001780001167983 */ /* 0x000ee80000100800 */
[----:B------:R-:W3:Y:S01]  /*10bd0*/  LDL R152, [R1+0x1b4] ;  /* 0x0001b40001987983 */ /* 0x000ee20000100800 */
[----:B------:R-:W-:-:S02]  /*10be0*/  PRMT R2, RZ, 0x7610, R2 ;  /* 0x00007610ff027816 */ /* 0x000fc40000000002 */
[----:B------:R-:W-:Y:S01]  /*10bf0*/  PRMT R3, RZ, 0x7610, R3 ;  /* 0x00007610ff037816 */ /* 0x000fe20000000003 */
[----:B0-----:R-:W-:Y:S02]  /*10c00*/  @!P0 IMAD.MOV.U32 R21, RZ, RZ, R175 ;  /* 0x000000ffff158224 */ /* 0x001fe400078e00af */
[----:B------:R-:W-:-:S05]  /*10c10*/  @!P0 IMAD.MOV.U32 R20, RZ, RZ, R17 ;  /* 0x000000ffff148224 */ /* 0x000fca00078e0011 */
[----:B------:R0:W3:Y:S02]  /*10c20*/  @!P0 LDG.E.U8 R2, desc[UR40][R20.64] ;  /* 0x0000002814028981 */ /* 0x0000e4000c1e1100 */
[----:B0-----:R-:W-:Y:S02]  /*10c30*/  @!P0 IMAD.MOV.U32 R21, RZ, RZ, R174 ;  /* 0x000000ffff158224 */ /* 0x001fe400078e00ae */
[----:B----4-:R-:W-:-:S05]  /*10c40*/  @!P0 IMAD.MOV.U32 R20, RZ, RZ, R0 ;  /* 0x000000ffff148224 */ /* 0x010fca00078e0000 */
[----:B------:R0:W4:Y:S04]  /*10c50*/  @!P0 LDG.E.U8 R3, desc[UR40][R20.64] ;  /* 0x0000002814038981 */ /* 0x000128000c1e1100 */
[----:B--2---:R1:W-:Y:S04]  /*10c60*/  STL [R1+0x8ac], R5 ;  /* 0x0008ac0501007387 */ /* 0x0043e80000100800 */
[----:B------:R-:W2:Y:S04]  /*10c70*/  LDL R17, [R1+0x134] ;  /* 0x0001340001117983 */ /* 0x000ea80000100800 */
[----:B-1----:R-:W4:Y:S01]  /*10c80*/  LDL R5, [R1+0x138] ;  /* 0x0001380001057983 */ /* 0x002f220000100800 */
[----:B------:R-:W-:Y:S01]  /*10c90*/  PRMT R4, RZ, 0x7610, R4 ;  /* 0x00007610ff047816 */ /* 0x000fe20000000004 */
[----:B0-----:R-:W-:-:S02]  /*10ca0*/  @!P0 IMAD.MOV.U32 R20, RZ, RZ, R173 ;  /* 0x000000ffff148224 */ /* 0x001fc400078e00ad */
[----:B---3--:R-:W-:-:S05]  /*10cb0*/  @!P0 IMAD.MOV.U32 R21, RZ, RZ, R152 ;  /* 0x000000ffff158224 */ /* 0x008fca00078e0098 */
[----:B------:R0:W3:Y:S01]  /*10cc0*/  @!P0 LDG.E.U8 R4, desc[UR40][R20.64] ;  /* 0x0000002814048981 */ /* 0x0000e2000c1e1100 */
[----:B------:R-:W-:Y:S01]  /*10cd0*/  PRMT R250, RZ, 0x7610, R250 ;  /* 0x00007610fffa7816 */ /* 0x000fe200000000fa */
[----:B0-----:R-:W-:Y:S02]  /*10ce0*/  @!P0 IMAD.MOV.U32 R20, RZ, RZ, R22 ;  /* 0x000000ffff148224 */ /* 0x001fe400078e0016 */
[----:B------:R-:W-:-:S05]  /*10cf0*/  @!P0 IMAD.MOV.U32 R21, RZ, RZ, R23 ;  /* 0x000000ffff158224 */ /* 0x000fca00078e0017 */
[----:B------:R2:W3:Y:S01]  /*10d00*/  @!P0 LDG.E.U8 R250, desc[UR40][R20.64] ;  /* 0x0000002814fa8981 */ /* 0x0004e2000c1e1100 */
[----:B------:R-:W-:-:S03]  /*10d10*/  PRMT R249, RZ, 0x7610, R249 ;  /* 0x00007610fff97816 */ /* 0x000fc600000000f9 */
[----:B------:R0:W-:Y:S04]  /*10d20*/  STL [R1+0x8b0], R2 ;  /* 0x0008b00201007387 */ /* 0x0001e80000100800 */
[----:B------:R-:W3:Y:S01]  /*10d30*/  LDL R0, [R1+0xf8] ;  /* 0x0000f80001007983 */ /* 0x000ee20000100800 */
[----:B--2---:R-:W-:Y:S02]  /*10d40*/  @!P0 IMAD.MOV.U32 R21, RZ, RZ, R17 ;  /* 0x000000ffff158224 */ /* 0x004fe400078e0011 */
[----:B----4-:R-:W-:-:S05]  /*10d50*/  @!P0 IMAD.MOV.U32 R20, RZ, RZ, R5 ;  /* 0x000000ffff148224 */ /* 0x010fca00078e0005 */
[----:B------:R-:W2:Y:S04]  /*10d60*/  @!P0 LDG.E.U8 R249, desc[UR40][R20.64] ;  /* 0x0000002814f98981 */ /* 0x000ea8000c1e1100 */
[----:B------:R-:W-:Y:S04]  /*10d70*/  STL [R1+0x8b4], R3 ;  /* 0x0008b40301007387 */ /* 0x000fe80000100800 */
[----:B0-----:R-:W4:Y:S04]  /*10d80*/  LDL R2, [R1+0xf4] ;  /* 0x0000f40001027983 */ /* 0x001f280000100800 */
[----:B---3--:R-:W-:Y:S04]  /*10d90*/  STL [R1+0x8b8], R4 ;  /* 0x0008b80401007387 */ /* 0x008fe80000100800 */
[----:B------:R-:W3:Y:S04]  /*10da0*/  LDL R176, [R1+0xb4] ;  /* 0x0000b40001b07983 */ /* 0x000ee80000100800 */
[----:B------:R-:W3:Y:S04]  /*10db0*/  LDL R175, [R1+0xb8] ;  /* 0x0000b80001af7983 */ /* 0x000ee80000100800 */
[----:B------:R0:W-:Y:S04]  /*10dc0*/  STL [R1+0x20], R182 ;  /* 0x000020b601007387 */ /* 0x0001e80000100800 */
[----:B------:R-:W3:Y:S04]  /*10dd0*/  LDL R174, [R1+0x74] ;  /* 0x0000740001ae7983 */ /* 0x000ee80000100800 */
[----:B------:R-:W3:Y:S04]  /*10de0*/  LDL R173, [R1+0x78] ;  /* 0x0000780001ad7983 */ /* 0x000ee80000100800 */
[----:B------:R-:W3:Y:S04]  /*10df0*/  LDL R152, [R1+0x82c] ;  /* 0x00082c0001987983 */ /* 0x000ee80000100800 */
[----:B------:R-:W3:Y:S04]  /*10e00*/  LDL.LU R183, [R1+0x8] ;  /* 0x0000080001b77983 */ /* 0x000ee80000300800 */
[----:B------:R-:W3:Y:S04]  /*10e10*/  LDL.LU R184, [R1+0x4] ;  /* 0x0000040001b87983 */ /* 0x000ee80000300800 */
[----:B0-----:R-:W3:Y:S04]  /*10e20*/  LDL.LU R182, [R1] ;  /* 0x0000000001b67983 */ /* 0x001ee80000300800 */
[----:B------:R-:W-:Y:S04]  /*10e30*/  STL [R1+0x8bc], R250 ;  /* 0x0008bcfa01007387 */ /* 0x000fe80000100800 */
[----:B------:R0:W-:Y:S04]  /*10e40*/  STL [R1+0x1c], R178 ;  /* 0x00001cb201007387 */ /* 0x0001e80000100800 */
[----:B------:R-:W3:Y:S04]  /*10e50*/  LDL R153, [R1+0x424] ;  /* 0x0004240001997983 */ /* 0x000ee80000100800 */
[----:B------:R-:W3:Y:S04]  /*10e60*/  LDL R23, [R1+0x3f0] ;  /* 0x0003f00001177983 */ /* 0x000ee80000100800 */
[----:B------:R-:W3:Y:S04]  /*10e70*/  LDL R22, [R1+0x3f4] ;  /* 0x0003f40001167983 */ /* 0x000ee80000100800 */
[----:B------:R-:W3:Y:S04]  /*10e80*/  LDL R17, [R1+0x3ac] ;  /* 0x0003ac0001117983 */ /* 0x000ee80000100800 */
[----:B------:R-:W3:Y:S04]  /*10e90*/  LDL R5, [R1+0x3b0] ;  /* 0x0003b00001057983 */ /* 0x000ee80000100800 */
[----:B--2---:R-:W-:Y:S04]  /*10ea0*/  STL [R1+0x8c0], R249 ;  /* 0x0008c0f901007387 */ /* 0x004fe80000100800 */
[----:B------:R-:W2:Y:S04]  /*10eb0*/  LDL R4, [R1+0x36c] ;  /* 0x00036c0001047983 */ /* 0x000ea80000100800 */
[----:B------:R-:W2:Y:S01]  /*10ec0*/  LDL R3, [R1+0x370] ;  /* 0x0003700001037983 */ /* 0x000ea20000100800 */
[----:B----4-:R-:W-:-:S03]  /*10ed0*/  @!P0 IMAD.MOV.U32 R21, RZ, RZ, R2 ;  /* 0x000000ffff158224 */ /* 0x010fc600078e0002 */
[----:B------:R-:W4:Y:S01]  /*10ee0*/  LDL R2, [R1+0x32c] ;  /* 0x00032c0001027983 */ /* 0x000f220000100800 */
[----:B------:R-:W-:Y:S01]  /*10ef0*/  PRMT R248, RZ, 0x7610, R248 ;  /* 0x00007610fff87816 */ /* 0x000fe200000000f8 */
[----:B------:R-:W-:Y:S01]  /*10f00*/  @!P0 IMAD.MOV.U32 R20, RZ, RZ, R0 ;  /* 0x000000ffff148224 */ /* 0x000fe200078e0000 */
[----:B------:R-:W-:Y:S01]  /*10f10*/  PRMT R247, RZ, 0x7610, R247 ;  /* 0x00007610fff77816 */ /* 0x000fe200000000f7 */
[----:B------:R-:W4:Y:S04]  /*10f20*/  LDL R0, [R1+0x330] ;  /* 0x0003300001007983 */ /* 0x000f280000100800 */
[----:B------:R3:W4:Y:S01]  /*10f30*/  @!P0 LDG.E.U8 R248, desc[UR40][R20.64] ;  /* 0x0000002814f88981 */ /* 0x000722000c1e1100 */
[----:B------:R-:W-:Y:S02]  /*10f40*/  PRMT R246, RZ, 0x7610, R246 ;  /* 0x00007610fff67816 */ /* 0x000fe400000000f6 */
[----:B------:R-:W-:Y:S01]  /*10f50*/  PRMT R245, RZ, 0x7610, R245 ;  /* 0x00007610fff57816 */ /* 0x000fe200000000f5 */
[----:B0-----:R-:W4:Y:S01]  /*10f60*/  LDL R178, [R1+0x86c] ;  /* 0x00086c0001b27983 */ /* 0x001f220000100800 */
[----:B------:R-:W-:-:S02]  /*10f70*/  PRMT R244, RZ, 0x7610, R244 ;  /* 0x00007610fff47816 */ /* 0x000fc400000000f4 */
[----:B------:R-:W-:Y:S01]  /*10f80*/  PRMT R243, RZ, 0x7610, R243 ;  /* 0x00007610fff37816 */ /* 0x000fe200000000f3 */
[----:B------:R-:W4:Y:S01]  /*10f90*/  LDL R177, [R1+0x2ac] ;  /* 0x0002ac0001b17983 */ /* 0x000f220000100800 */
[----:B---3--:R-:W-:Y:S02]  /*10fa0*/  @!P0 IMAD.MOV.U32 R20, RZ, RZ, R175 ;  /* 0x000000ffff148224 */ /* 0x008fe400078e00af */
[----:B------:R-:W-:Y:S01]  /*10fb0*/  @!P0 IMAD.MOV.U32 R21, RZ, RZ, R176 ;  /* 0x000000ffff158224 */ /* 0x000fe200078e00b0 */
[----:B------:R-:W-:Y:S01]  /*10fc0*/  PRMT R242, RZ, 0x7610, R242 ;  /* 0x00007610fff27816 */ /* 0x000fe200000000f2 */
[----:B------:R-:W3:Y:S04]  /*10fd0*/  LDL R176, [R1+0x22c] ;  /* 0x00022c0001b07983 */ /* 0x000ee80000100800 */
[----:B------:R0:W3:Y:S04]  /*10fe0*/  @!P0 LDG.E.U8 R247, desc[UR40][R20.64] ;  /* 0x0000002814f78981 */ /* 0x0000e8000c1e1100 */
[----:B------:R-:W3:Y:S01]  /*10ff0*/  LDL R175, [R1+0x230] ;  /* 0x0002300001af7983 */ /* 0x000ee20000100800 */
[----:B------:R-:W-:-:S02]  /*11000*/  PRMT R241, RZ, 0x7610, R241 ;  /* 0x00007610fff17816 */ /* 0x000fc400000000f1 */
[----:B------:R-:W-:Y:S01]  /*11010*/  LOP3.LUT R252, R252, 0xffff, RZ, 0xc0, !PT ;  /* 0x0000fffffcfc7812 */ /* 0x000fe200078ec0ff */
[----:B------:R-:W3:Y:S01]  /*11020*/  LDL R179, [R1+0xa4] ;  /* 0x0000a40001b37983 */ /* 0x000ee20000100800 */
[----:B0-----:R-:W-:Y:S02]  /*11030*/  @!P0 IMAD.MOV.U32 R20, RZ, RZ, R173 ;  /* 0x000000ffff148224 */ /* 0x001fe400078e00ad */
[----:B------:R-:W-:Y:S01]  /*11040*/  @!P0 IMAD.MOV.U32 R21, RZ, RZ, R174 ;  /* 0x000000ffff158224 */ /* 0x000fe200078e00ae */
[----:B------:R-:W-:Y:S01]  /*11050*/  LOP3.LUT R240, R240, 0xffff, RZ, 0xc0, !PT ;  /* 0x0000fffff0f07812 */ /* 0x000fe200078ec0ff */
[----:B------:R-:W3:Y:S04]  /*11060*/  LDL R174, [R1+0x1ac] ;  /* 0x0001ac0001ae7983 */ /* 0x000ee80000100800 */
[----:B------:R0:W3:Y:S01]  /*11070*/  @!P0 LDG.E.U8 R246, desc[UR40][R20.64] ;  /* 0x0000002814f68981 */ /* 0x0000e2000c1e1100 */
[----:B------:R-:W-:-:S02]  /*11080*/  LOP3.LUT R239, R239, 0xffff, RZ, 0xc0, !PT ;  /* 0x0000ffffefef7812 */ /* 0x000fc400078ec0ff */
        /* <DEDUP_REMOVED lines=11> */
[----:B------:R-:W-:-:S05]  /*11140*/  @!P0 IMAD.MOV.U32 R21, RZ, RZ, R23 ;  /* 0x000000ffff158224 */ /* 0x000fca00078e0017 */
[----:B------:R0:W3:Y:S02]  /*11150*/  @!P0 LDG.E.U8 R244, desc[UR40][R20.64] ;  /* 0x0000002814f48981 */ /* 0x0000e4000c1e1100 */
[----:B0-----:R-:W-:Y:S02]  /*11160*/  @!P0 IMAD.MOV.U32 R20, RZ, RZ, R5 ;  /* 0x000000ffff148224 */ /* 0x001fe400078e0005 */
[----:B------:R-:W-:Y:S01]  /*11170*/  @!P0 IMAD.MOV.U32 R21, RZ, RZ, R17 ;  /* 0x000000ffff158224 */ /* 0x000fe200078e0011 */
[----:B------:R-:W3:Y:S04]  /*11180*/  LDL R5, [R1+0x2b0] ;  /* 0x0002b00001057983 */ /* 0x000ee80000100800 */
[----:B------:R2:W3:Y:S02]  /*11190*/  @!P0 LDG.E.U8 R243, desc[UR40][R20.64] ;  /* 0x0000002814f38981 */ /* 0x0004e4000c1e1100 */
[----:B--2---:R-:W-:-:S02]  /*111a0*/  @!P0 IMAD.MOV.U32 R21, RZ, RZ, R4 ;  /* 0x000000ffff158224 */ /* 0x004fc400078e0004 */
[----:B------:R-:W2:Y:S01]  /*111b0*/  LDL R4, [R1+0x26c] ;  /* 0x00026c0001047983 */ /* 0x000ea20000100800 */
[----:B------:R-:W-:-:S03]  /*111c0*/  @!P0 IMAD.MOV.U32 R20, RZ, RZ, R3 ;  /* 0x000000ffff148224 */ /* 0x000fc600078e0003 */
[----:B------:R-:W2:Y:S04]  /*111d0*/  LDL R3, [R1+0x270] ;  /* 0x0002700001037983 */ /* 0x000ea80000100800 */
[----:B------:R4:W2:Y:S02]  /*111e0*/  @!P0 LDG.E.U8 R242, desc[UR40][R20.64] ;  /* 0x0000002814f28981 */ /* 0x0008a4000c1e1100 */
[----:B----4-:R-:W-:Y:S02]  /*111f0*/  @!P0 IMAD.MOV.U32 R21, RZ, RZ, R2 ;  /* 0x000000ffff158224 */ /* 0x010fe400078e0002 */
[----:B------:R-:W4:Y:S01]  /*11200*/  LDL R2, [R1+0x1ec] ;  /* 0x0001ec0001027983 */ /* 0x000f220000100800 */
[----:B------:R-:W-:-:S03]  /*11210*/  @!P0 IMAD.MOV.U32 R20, RZ, RZ, R0 ;  /* 0x000000ffff148224 */ /* 0x000fc600078e0000 */
[----:B------:R-:W4:Y:S01]  /*11220*/  LDL R0, [R1+0x1f0] ;  /* 0x0001f00001007983 */ /* 0x000f220000100800 */
[----:B------:R-:W-:-:S03]  /*11230*/  LOP3.LUT R17, R183, 0xffff, RZ, 0xc0, !PT ;  /* 0x0000ffffb7117812 */ /* 0x000fc600078ec0ff */
[----:B------:R0:W4:Y:S01]  /*11240*/  @!P0 LDG.E.U8 R241, desc[UR40][R20.64] ;  /* 0x0000002814f18981 */ /* 0x000122000c1e1100 */
[----:B------:R-:W-:Y:S02]  /*11250*/  LOP3.LUT R234, R234, 0xffff, RZ, 0xc0, !PT ;  /* 0x0000ffffeaea7812 */ /* 0x000fe400078ec0ff */
[----:B------:R-:W-:Y:S02]  /*11260*/  LOP3.LUT R232, R232, 0xffff, RZ, 0xc0, !PT ;  /* 0x0000ffffe8e87812 */ /* 0x000fe400078ec0ff */
[----:B------:R-:W-:Y:S02]  /*11270*/  LOP3.LUT R230, R230, 0xffff, RZ, 0xc0, !PT ;  /* 0x0000ffffe6e67812 */ /* 0x000fe400078ec0ff */
[----:B------:R-:W-:Y:S02]  /*11280*/  LOP3.LUT R229, R229, 0xffff, RZ, 0xc0, !PT ;  /* 0x0000ffffe5e57812 */ /* 0x000fe400078ec0ff */
[----:B0-----:R-:W-:Y:S02]  /*11290*/  LOP3.LUT R20, R184, 0xffff, RZ, 0xc0, !PT ;  /* 0x0000ffffb8147812 */ /* 0x001fe400078ec0ff */
[----:B------:R-:W-:-:S02]  /*112a0*/  LOP3.LUT R21, R182, 0xffff, RZ, 0xc0, !PT ;  /* 0x0000ffffb6157812 */ /* 0x000fc400078ec0ff */
[----:B------:R-:W-:Y:S02]  /*112b0*/  LOP3.LUT R227, R227, 0xffff, RZ, 0xc0, !PT ;  /* 0x0000ffffe3e37812 */ /* 0x000fe400078ec0ff */
[----:B------:R-:W-:Y:S02]  /*112c0*/  LOP3.LUT R226, R226, 0xffff, RZ, 0xc0, !PT ;  /* 0x0000ffffe2e27812 */ /* 0x000fe400078ec0ff */
[----:B------:R-:W-:Y:S02]  /*112d0*/  PRMT R17, R17, 0x3340, R20 ;  /* 0x0000334011117816 */ /* 0x000fe40000000014 */
        /* <DEDUP_REMOVED lines=8> */
[----:B------:R-:W-:Y:S01]  /*11360*/  PRMT R21, R239, 0x5410, R21 ;  /* 0x00005410ef157816 */ /* 0x000fe20000000015 */
[----:B------:R-:W4:Y:S01]  /*11370*/  LDL R17, [R1+0x16c] ;  /* 0x00016c0001117983 */ /* 0x000f220000100800 */
[----:B------:R-:W-:-:S02]  /*11380*/  PRMT R22, R235, 0x5410, R22 ;  /* 0x00005410eb167816 */ /* 0x000fc40000000016 */
[----:B------:R-:W-:Y:S02]  /*11390*/  PRMT R23, R229, 0x5410, R23 ;  /* 0x00005410e5177816 */ /* 0x000fe40000000017 */
[----:B------:R-:W-:-:S03]  /*113a0*/  PRMT R237, RZ, 0x7610, R237 ;  /* 0x00007610ffed7816 */ /* 0x000fc600000000ed */
[----:B------:R0:W-:Y:S01]  /*113b0*/  STS.128 [R178+UR8], R20 ;  /* 0x00000014b2007988 */ /* 0x0001e20008000c08 */
[----:B------:R-:W-:Y:S02]  /*113c0*/  PRMT R229, RZ, 0x7610, R229 ;  /* 0x00007610ffe57816 */ /* 0x000fe400000000e5 */
[----:B------:R-:W-:Y:S01]  /*113d0*/  PRMT R227, RZ, 0x7610, R227 ;  /* 0x00007610ffe37816 */ /* 0x000fe200000000e3 */
[----:B0-----:R-:W-:Y:S01]  /*113e0*/  @!P0 IMAD.MOV.U32 R21, RZ, RZ, R177 ;  /* 0x000000ffff158224 */ /* 0x001fe200078e00b1 */
[----:B------:R-:W4:Y:S04]  /*113f0*/  LDL R178, [R1+0xac] ;  /* 0x0000ac0001b27983 */ /* 0x000f280000100800 */
[----:B------:R-:W4:Y:S01]  /*11400*/  LDL R177, [R1+0xb0] ;  /* 0x0000b00001b17983 */ /* 0x000f220000100800 */
[----:B---3--:R-:W-:Y:S01]  /*11410*/  @!P0 IMAD.MOV.U32 R20, RZ, RZ, R5 ;  /* 0x000000ffff148224 */ /* 0x008fe200078e0005 */
[----:B------:R-:W-:-:S02]  /*11420*/  PRMT R226, RZ, 0x7610, R226 ;  /* 0x00007610ffe27816 */ /* 0x000fc400000000e2 */
[----:B------:R-:W3:Y:S04]  /*11430*/  LDL R5, [R1+0x170] ;  /* 0x0001700001057983 */ /* 0x000ee80000100800 */
[----:B------:R2:W3:Y:S01]  /*11440*/  @!P0 LDG.E.U8 R237, desc[UR40][R20.64] ;  /* 0x0000002814ed8981 */ /* 0x0004e2000c1e1100 */
[----:B------:R-:W-:-:S03]  /*11450*/  PRMT R209, RZ, 0x7610, R209 ;  /* 0x00007610ffd17816 */ /* 0x000fc600000000d1 */
[----:B------:R-:W3:Y:S04]  /*11460*/  LDL R23, [R1+0x3e4] ;  /* 0x0003e40001177983 */ /* 0x000ee80000100800 */
[----:B------:R-:W3:Y:S01]  /*11470*/  LDL R22, [R1+0x3e8] ;  /* 0x0003e80001167983 */ /* 0x000ee20000100800 */
[----:B--2---:R-:W-:-:S03]  /*11480*/  @!P0 IMAD.MOV.U32 R21, RZ, RZ, R4 ;  /* 0x000000ffff158224 */ /* 0x004fc600078e0004 */
[----:B------:R-:W2:Y:S01]  /*11490*/  LDL R4, [R1+0x12c] ;  /* 0x00012c0001047983 */ /* 0x000ea20000100800 */
[----:B------:R-:W-:-:S03]  /*114a0*/  @!P0 IMAD.MOV.U32 R20, RZ, RZ, R3 ;  /* 0x000000ffff148224 */ /* 0x000fc600078e0003 */
[----:B------:R-:W2:Y:S04]  /*114b0*/  LDL R3, [R1+0x130] ;  /* 0x0001300001037983 */ /* 0x000ea80000100800 */
[----:B------:R0:W2:Y:S02]  /*114c0*/  @!P0 LDG.E.U8 R229, desc[UR40][R20.64] ;  /* 0x0000002814e58981 */ /* 0x0000a4000c1e1100 */
[----:B0-----:R-:W-:Y:S02]  /*114d0*/  @!P0 IMAD.MOV.U32 R20, RZ, RZ, R175 ;  /* 0x000000ffff148224 */ /* 0x001fe400078e00af */
[----:B------:R-:W-:Y:S01]  /*114e0*/  @!P0 IMAD.MOV.U32 R21, RZ, RZ, R176 ;  /* 0x000000ffff158224 */ /* 0x000fe200078e00b0 */
[----:B------:R-:W2:Y:S04]  /*114f0*/  LDL R175, [R1+0x70] ;  /* 0x0000700001af7983 */ /* 0x000ea80000100800 */
[----:B------:R4:W2:Y:S04]  /*11500*/  @!P0 LDG.E.U8 R227, desc[UR40][R20.64] ;  /* 0x0000002814e38981 */ /* 0x0008a8000c1e1100 */
[----:B------:R-:W2:Y:S01]  /*11510*/  LDL R176, [R1+0x6c] ;  /* 0x00006c0001b07983 */ /* 0x000ea20000100800 */
[----:B----4-:R-:W-:-:S03]  /*11520*/  @!P0 IMAD.MOV.U32 R21, RZ, RZ, R2 ;  /* 0x000000ffff158224 */ /* 0x010fc600078e0002 */
[----:B------:R-:W4:Y:S01]  /*11530*/  LDL R2, [R1+0xec] ;  /* 0x0000ec0001027983 */ /* 0x000f220000100800 */
[----:B------:R-:W-:-:S03]  /*11540*/  @!P0 IMAD.MOV.U32 R20, RZ, RZ, R0 ;  /* 0x000000ffff148224 */ /* 0x000fc600078e0000 */
[----:B------:R-:W4:Y:S04]  /*11550*/  LDL R0, [R1+0xf0] ;  /* 0x0000f00001007983 */ /* 0x000f280000100800 */
[----:B------:R0:W4:Y:S02]  /*11560*/  @!P0 LDG.E.U8 R226, desc[UR40][R20.64] ;  /* 0x0000002814e28981 */ /* 0x000124000c1e1100 */
[----:B0-----:R-:W-:Y:S02]  /*11570*/  @!P0 IMAD.MOV.U32 R20, RZ, RZ, R173 ;  /* 0x000000ffff148224 */ /* 0x001fe400078e00ad */
[----:B------:R-:W-:Y:S01]  /*11580*/  @!P0 IMAD.MOV.U32 R21, RZ, RZ, R174 ;  /* 0x000000ffff158224 */ /* 0x000fe200078e00ae */
[----:B------:R-:W4:Y:S04]  /*11590*/  LDL R173, [R1+0x828] ;  /* 0x0008280001ad7983 */ /* 0x000f280000100800 */
[----:B------:R-:W4:Y:S01]  /*115a0*/  LDL R174, [R1+0x824] ;  /* 0x0008240001ae7983 */ /* 0x000f220000100800 */
[----:B------:R-:W-:-:S03]  /*115b0*/  PRMT R207, RZ, 0x7610, R207 ;  /* 0x00007610ffcf7816 */ /* 0x000fc600000000cf */
[----:B------:R0:W4:Y:S01]  /*115c0*/  @!P0 LDG.E.U8 R209, desc[UR40][R20.64] ;  /* 0x0000002814d18981 */ /* 0x000122000c1e1100 */
[----:B------:R-:W-:Y:S01]  /*115d0*/  PRMT R205, RZ, 0x7610, R205 ;  /* 0x00007610ffcd7816 */ /* 0x000fe200000000cd */
[----:B0-----:R-:W-:Y:S02]  /*115e0*/  @!P0 IMAD.MOV.U32 R21, RZ, RZ, R17 ;  /* 0x000000ffff158224 */ /* 0x001fe400078e0011 */
[----:B------:R-:W4:Y:S01]  /*115f0*/  LDL R17, [R1+0x3a4] ;  /* 0x0003a40001117983 */ /* 0x000f220000100800 */
[----:B---3--:R-:W-:-:S03]  /*11600*/  @!P0 IMAD.MOV.U32 R20, RZ, RZ, R5 ;  /* 0x000000ffff148224 */ /* 0x008fc600078e0005 */
[----:B------:R-:W3:Y:S04]  /*11610*/  LDL R5, [R1+0x3a8] ;  /* 0x0003a80001057983 */ /* 0x000ee80000100800 */
[----:B------:R2:W3:Y:S02]  /*11620*/  @!P0 LDG.E.U8 R207, desc[UR40][R20.64] ;  /* 0x0000002814cf8981 */ /* 0x0004e4000c1e1100 */
[----:B--2---:R-:W-:Y:S02]  /*11630*/  @!P0 IMAD.MOV.U32 R21, RZ, RZ, R4 ;  /* 0x000000ffff158224 */ /* 0x004fe400078e0004 */
[----:B------:R-:W2:Y:S01]  /*11640*/  LDL R4, [R1+0x364] ;  /* 0x0003640001047983 */ /* 0x000ea20000100800 */
[----:B------:R-:W-:-:S03]  /*11650*/  @!P0 IMAD.MOV.U32 R20, RZ, RZ, R3 ;  /* 0x000000ffff148224 */ /* 0x000fc600078e0003 */
[----:B------:R-:W2:Y:S04]  /*11660*/  LDL R3, [R1+0x368] ;  /* 0x0003680001037983 */ /* 0x000ea80000100800 */
[----:B------:R4:W2:Y:S02]  /*11670*/  @!P0 LDG.E.U8 R205, desc[UR40][R20.64] ;  /* 0x0000002814cd8981 */ /* 0x0008a4000c1e1100 */
[----:B----4-:R-:W-:Y:S02]  /*11680*/  @!P0 IMAD.MOV.U32 R21, RZ, RZ, R2 ;  /* 0x000000ffff158224 */ /* 0x010fe400078e0002 */
[----:B------:R-:W4:Y:S01]  /*11690*/  LDL R2, [R1+0x324] ;  /* 0x0003240001027983 */ /* 0x000f220000100800 */
[----:B------:R-:W-:Y:S01]  /*116a0*/  PRMT R204, RZ, 0x7610, R204 ;  /* 0x00007610ffcc7816 */ /* 0x000fe200000000cc */
[----:B------:R-:W-:Y:S01]  /*116b0*/  @!P0 IMAD.MOV.U32 R20, RZ, RZ, R0 ;  /* 0x000000ffff148224 */ /* 0x000fe200078e0000 */
[----:B------:R-:W-:Y:S01]  /*116c0*/  PRMT R201, RZ, 0x7610, R201 ;  /* 0x00007610ffc97816 */ /* 0x000fe200000000c9 */
[----:B------:R-:W4:Y:S04]  /*116d0*/  LDL R0, [R1+0x328] ;  /* 0x0003280001007983 */ /* 0x000f280000100800 */
[----:B------:R0:W4:Y:S01]  /*116e0*/  @!P0 LDG.E.U8 R204, desc[UR40][R20.64] ;  /* 0x0000002814cc8981 */ /* 0x000122000c1e1100 */
[----:B------:R-:W-:Y:S01]  /*116f0*/  PRMT R200, RZ, 0x7610, R200 ;  /* 0x00007610ffc87816 */ /* 0x000fe200000000c8 */
[----:B0-----:R-:W-:-:S02]  /*11700*/  @!P0 IMAD.MOV.U32 R20, RZ, RZ, R177 ;  /* 0x000000ffff148224 */ /* 0x001fc400078e00b1 */
[----:B------:R-:W-:Y:S01]  /*11710*/  @!P0 IMAD.MOV.U32 R21, RZ, RZ, R178 ;  /* 0x000000ffff158224 */ /* 0x000fe200078e00b2 */
[----:B------:R-:W-:Y:S01]  /*11720*/  PRMT R236, RZ, 0x7610, R236 ;  /* 0x00007610ffec7816 */ /* 0x000fe200000000ec */
[----:B------:R-:W4:Y:S04]  /*11730*/  LDL R177, [R1+0x868] ;  /* 0x0008680001b17983 */ /* 0x000f280000100800 */
[----:B------:R0:W4:Y:S02]  /*11740*/  @!P0 LDG.E.U8 R201, desc[UR40][R20.64] ;  /* 0x0000002814c98981 */ /* 0x000124000c1e1100 */
[----:B0-----:R-:W-:Y:S02]  /*11750*/  @!P0 IMAD.MOV.U32 R20, RZ, RZ, R175 ;  /* 0x000000ffff148224 */ /* 0x001fe400078e00af */
[----:B------:R-:W-:Y:S01]  /*11760*/  @!P0 IMAD.MOV.U32 R21, RZ, RZ, R176 ;  /* 0x000000ffff158224 */ /* 0x000fe200078e00b0 */
[----:B------:R-:W-:Y:S01]  /*11770*/  PRMT R235, RZ, 0x7610, R235 ;  /* 0x00007610ffeb7816 */ /* 0x000fe200000000eb */
[----:B------:R-:W4:Y:S04]  /*11780*/  LDL R176, [R1+0x224] ;  /* 0x0002240001b07983 */ /* 0x000f280000100800 */
[----:B------:R0:W4:Y:S01]  /*11790*/  @!P0 LDG.E.U8 R200, desc[UR40][R20.64] ;  /* 0x0000002814c88981 */ /* 0x000122000c1e1100 */
[----:B------:R-:W-:-:S02]  /*117a0*/  PRMT R234, RZ, 0x7610, R234 ;  /* 0x00007610ffea7816 */ /* 0x000fc400000000ea */
[----:B------:R-:W-:Y:S01]  /*117b0*/  PRMT R232, RZ, 0x7610, R232 ;  /* 0x00007610ffe87816 */ /* 0x000fe200000000e8 */
[----:B------:R-:W4:Y:S01]  /*117c0*/  LDL R175, [R1+0x228] ;  /* 0x0002280001af7983 */ /* 0x000f220000100800 */
[----:B0-----:R-:W-:Y:S02]  /*117d0*/  @!P0 IMAD.MOV.U32 R20, RZ, RZ, R173 ;  /* 0x000000ffff148224 */ /* 0x001fe400078e00ad */
[----:B------:R-:W-:Y:S01]  /*117e0*/  @!P0 IMAD.MOV.U32 R21, RZ, RZ, R174 ;  /* 0x000000ffff158224 */ /* 0x000fe200078e00ae */
[----:B------:R-:W4:Y:S04]  /*117f0*/  LDL R173, [R1+0x2a4] ;  /* 0x0002a40001ad7983 */ /* 0x000f280000100800 */
[----:B------:R0:W4:Y:S04]  /*11800*/  @!P0 LDG.E.U8 R236, desc[UR40][R20.64] ;  /* 0x0000002814ec8981 */ /* 0x000128000c1e1100 */
[----:B------:R-:W4:Y:S01]  /*11810*/  LDL R174, [R1+0x2e4] ;  /* 0x0002e40001ae7983 */ /* 0x000f220000100800 */
[----:B0-----:R-:W-:-:S02]  /*11820*/  @!P0 IMAD.MOV.U32 R20, RZ, RZ, R22 ;  /* 0x000000ffff148224 */ /* 0x001fc400078e0016 */
[----:B------:R-:W-:-:S05]  /*11830*/  @!P0 IMAD.MOV.U32 R21, RZ, RZ, R23 ;  /* 0x000000ffff158224 */ /* 0x000fca00078e0017 */
[----:B------:R3:W4:Y:S02]  /*11840*/  @!P0 LDG.E.U8 R235, desc[UR40][R20.64] ;  /* 0x0000002814eb8981 */ /* 0x000724000c1e1100 */
[----:B---3--:R-:W-:Y:S02]  /*11850*/  @!P0 IMAD.MOV.U32 R20, RZ, RZ, R5 ;  /* 0x000000ffff148224 */ /* 0x008fe400078e0005 */
[----:B------:R-:W-:Y:S01]  /*11860*/  @!P0 IMAD.MOV.U32 R21, RZ, RZ, R17 ;  /* 0x000000ffff158224 */ /* 0x000fe200078e0011 */
[----:B------:R-:W3:Y:S04]  /*11870*/  LDL R5, [R1+0x264] ;  /* 0x0002640001057983 */ /* 0x000ee80000100800 */
[----:B------:R2:W3:Y:S04]  /*11880*/  @!P0 LDG.E.U8 R234, desc[UR40][R20.64] ;  /* 0x0000002814ea8981 */ /* 0x0004e8000c1e1100 */
[----:B------:R-:W3:Y:S01]  /*11890*/  LDL R17, [R1+0x2a8] ;  /* 0x0002a80001117983 */ /* 0x000ee20000100800 */
[----:B--2---:R-:W-:-:S03]  /*118a0*/  @!P0 IMAD.MOV.U32 R21, RZ, RZ, R4 ;  /* 0x000000ffff158224 */ /* 0x004fc600078e0004 */
[----:B------:R-:W2:Y:S01]  /*118b0*/  LDL R4, [R1+0x268] ;  /* 0x0002680001047983 */ /* 0x000ea20000100800 */
[----:B------:R-:W-:Y:S01]  /*118c0*/  @!P0 IMAD.MOV.U32 R20, RZ, RZ, R3 ;  /* 0x000000ffff148224 */ /* 0x000fe200078e0003 */
[----:B------:R-:W-:Y:S02]  /*118d0*/  LOP3.LUT R212, R212, 0xffff, RZ, 0xc0, !PT ;  /* 0x0000ffffd4d47812 */ /* 0x000fe400078ec0ff */
[----:B------:R-:W2:Y:S04]  /*118e0*/  LDL R3, [R1+0x1e4] ;  /* 0x0001e40001037983 */ /* 0x000ea80000100800 */
[----:B------:R4:W2:Y:S02]  /*118f0*/  @!P0 LDG.E.U8 R232, desc[UR40][R20.64] ;  /* 0x0000002814e88981 */ /* 0x0008a4000c1e1100 */
[----:B----4-:R-:W-:-:S02]  /*11900*/  @!P0 IMAD.MOV.U32 R21, RZ, RZ, R2 ;  /* 0x000000ffff158224 */ /* 0x010fc400078e0002 */
[----:B------:R-:W4:Y:S01]  /*11910*/  LDL R2, [R1+0x2e8] ;  /* 0x0002e80001027983 */ /* 0x000f220000100800 */
[----:B------:R-:W-:Y:S02]  /*11920*/  LOP3.LUT R210, R210, 0xffff, RZ, 0xc0, !PT ;  /* 0x0000ffffd2d27812 */ /* 0x000fe400078ec0ff */
[----:B------:R-:W-:Y:S02]  /*11930*/  LOP3.LUT R18, R18, 0xffff, RZ, 0xc0, !PT ;  /* 0x0000ffff12127812 */ /* 0x000fe400078ec0ff */
[----:B------:R-:W-:Y:S01]  /*11940*/  LOP3.LUT R19, R19, 0xffff, RZ, 0xc0, !PT ;  /* 0x0000ffff13137812 */ /* 0x000fe200078ec0ff */
[----:B------:R-:W-:Y:S01]  /*11950*/  @!P0 IMAD.MOV.U32 R20, RZ, RZ, R0 ;  /* 0x000000ffff148224 */ /* 0x000fe200078e0000 */
[----:B------:R-:W-:Y:S01]  /*11960*/  PRMT R23, R212, 0x3340, R210 ;  /* 0x00003340d4177816 */ /* 0x000fe200000000d2 */
[----:B------:R-:W2:Y:S01]  /*11970*/  LDL R0, [R1+0x1e8] ;  /* 0x0001e80001007983 */ /* 0x000ea20000100800 */
[----:B------:R-:W-:-:S04]  /*11980*/  PRMT R18, R18, 0x3340, R19 ;  /* 0x0000334012127816 */ /* 0x000fc80000000013 */
[----:B------:R-:W-:Y:S02]  /*11990*/  PRMT R23, R23, 0x5410, R18 ;  /* 0x0000541017177816 */ /* 0x000fe40000000012 */
[----:B------:R-:W-:Y:S02]  /*119a0*/  PRMT R167, RZ, 0x7610, R167 ;  /* 0x00007610ffa77816 */ /* 0x000fe400000000a7 */
[----:B------:R-:W-:Y:S01]  /*119b0*/  PRMT R166, RZ, 0x7610, R166 ;  /* 0x00007610ffa67816 */ /* 0x000fe200000000a6 */
[----:B----4-:R-:W-:Y:S02]  /*119c0*/  @!P0 IMAD.MOV.U32 R18, RZ, RZ, R2 ;  /* 0x000000ffff128224 */ /* 0x010fe400078e0002 */
[----:B------:R-:W4:Y:S01]  /*119d0*/  LDL R2, [R1+0x1a8] ;  /* 0x0001a80001027983 */ /* 0x000f220000100800 */
[----:B------:R-:W-:-:S03]  /*119e0*/  @!P0 IMAD.MOV.U32 R19, RZ, RZ, R174 ;  /* 0x000000ffff138224 */ /* 0x000fc600078e00ae */
[----:B------:R-:W4:Y:S04]  /*119f0*/  LDL R174, [R1+0x1a4] ;  /* 0x0001a40001ae7983 */ /* 0x000f280000100800 */
[----:B------:R3:W4:Y:S01]  /*11a00*/  @!P0 LDG.E.U8 R167, desc[UR40][R18.64] ;  /* 0x0000002812a78981 */ /* 0x000722000c1e1100 */
[----:B------:R-:W-:Y:S01]  /*11a10*/  PRMT R165, RZ, 0x7610, R165 ;  /* 0x00007610ffa57816 */ /* 0x000fe200000000a5 */
[----:B---3--:R-:W-:Y:S02]  /*11a20*/  @!P0 IMAD.MOV.U32 R18, RZ, RZ, R17 ;  /* 0x000000ffff128224 */ /* 0x008fe400078e0011 */
[----:B------:R-:W-:Y:S01]  /*11a30*/  @!P0 IMAD.MOV.U32 R19, RZ, RZ, R173 ;  /* 0x000000ffff138224 */ /* 0x000fe200078e00ad */
[----:B------:R-:W3:Y:S04]  /*11a40*/  LDL R17, [R1+0x168] ;  /* 0x0001680001117983 */ /* 0x000ee80000100800 */
[----:B------:R2:W3:Y:S04]  /*11a50*/  @!P0 LDG.E.U8 R166, desc[UR40][R18.64] ;  /* 0x0000002812a68981 */ /* 0x0004e8000c1e1100 */
[----:B------:R-:W3:Y:S01]  /*11a60*/  LDL R173, [R1+0x164] ;  /* 0x0001640001ad7983 */ /* 0x000ee20000100800 */
[----:B------:R-:W-:Y:S01]  /*11a70*/  PRMT R164, RZ, 0x7610, R164 ;  /* 0x00007610ffa47816 */ /* 0x000fe200000000a4 */
[----:B--2---:R-:W-:-:S02]  /*11a80*/  @!P0 IMAD.MOV.U32 R18, RZ, RZ, R4 ;  /* 0x000000ffff128224 */ /* 0x004fc400078e0004 */
[----:B------:R-:W-:Y:S01]  /*11a90*/  @!P0 IMAD.MOV.U32 R19, RZ, RZ, R5 ;  /* 0x000000ffff138224 */ /* 0x000fe200078e0005 */
[----:B------:R-:W2:Y:S04]  /*11aa0*/  LDL R4, [R1+0x128] ;  /* 0x0001280001047983 */ /* 0x000ea80000100800 */
[----:B------:R0:W2:Y:S04]  /*11ab0*/  @!P0 LDG.E.U8 R165, desc[UR40][R18.64] ;  /* 0x0000002812a58981 */ /* 0x0000a8000c1e1100 */
[----:B------:R-:W2:Y:S01]  /*11ac0*/  LDL R5, [R1+0x124] ;  /* 0x0001240001057983 */ /* 0x000ea20000100800 */
[----:B------:R-:W-:Y:S01]  /*11ad0*/  PRMT R159, RZ, 0x7610, R159 ;  /* 0x00007610ff9f7816 */ /* 0x000fe2000000009f */
[----:B0-----:R-:W-:-:S02]  /*11ae0*/  @!P0 IMAD.MOV.U32 R18, RZ, RZ, R175 ;  /* 0x000000ffff128224 */ /* 0x001fc400078e00af */
[----:B------:R-:W-:-:S05]  /*11af0*/  @!P0 IMAD.MOV.U32 R19, RZ, RZ, R176 ;  /* 0x000000ffff138224 */ /* 0x000fca00078e00b0 */
[----:B------:R0:W2:Y:S02]  /*11b00*/  @!P0 LDG.E.U8 R164, desc[UR40][R18.64] ;  /* 0x0000002812a48981 */ /* 0x0000a4000c1e1100 */
[----:B0-----:R-:W-:Y:S02]  /*11b10*/  @!P0 IMAD.MOV.U32 R18, RZ, RZ, R0 ;  /* 0x000000ffff128224 */ /* 0x001fe400078e0000 */
[----:B------:R-:W-:Y:S01]  /*11b20*/  @!P0 IMAD.MOV.U32 R19, RZ, RZ, R3 ;  /* 0x000000ffff138224 */ /* 0x000fe200078e0003 */
[----:B------:R-:W2:Y:S04]  /*11b30*/  LDL R0, [R1+0xe8] ;  /* 0x0000e80001007983 */ /* 0x000ea80000100800 */
[----:B------:R-:W2:Y:S04]  /*11b40*/  LDL R3, [R1+0xe4] ;  /* 0x0000e40001037983 */ /* 0x000ea80000100800 */
[----:B------:R4:W2:Y:S02]  /*11b50*/  @!P0 LDG.E.U8 R159, desc[UR40][R18.64] ;  /* 0x00000028129f8981 */ /* 0x0008a4000c1e1100 */
[----:B----4-:R-:W-:-:S02]  /*11b60*/  @!P0 IMAD.MOV.U32 R18, RZ, RZ, R2 ;  /* 0x000000ffff128224 */ /* 0x010fc400078e0002 */
[----:B------:R-:W4:Y:S01]  /*11b70*/  LDL R2, [R1+0xa8] ;  /* 0x0000a80001027983 */ /* 0x000f220000100800 */
[----:B------:R-:W-:Y:S02]  /*11b80*/  PRMT R230, RZ, 0x7610, R230 ;  /* 0x00007610ffe67816 */ /* 0x000fe400000000e6 */
[----:B------:R-:W-:Y:S01]  /*11b90*/  LOP3.LUT R251, R251, 0xffff, RZ, 0xc0, !PT ;  /* 0x0000fffffbfb7812 */ /* 0x000fe200078ec0ff */
[----:B------:R-:W4:Y:S01]  /*11ba0*/  LDL.LU R182, [R1+0x10] ;  /* 0x0000100001b67983 */ /* 0x000f220000300800 */
[----:B------:R-:W-:Y:S02]  /*11bb0*/  LOP3.LUT R233, R233, 0xffff, RZ, 0xc0, !PT ;  /* 0x0000ffffe9e97812 */ /* 0x000fe400078ec0ff */
[----:B------:R-:W-:Y:S01]  /*11bc0*/  LOP3.LUT R231, R231, 0xffff, RZ, 0xc0, !PT ;  /* 0x0000ffffe7e77812 */ /* 0x000fe200078ec0ff */
[----:B------:R0:W4:Y:S01]  /*11bd0*/  @!P0 LDG.E.U8 R230, desc[UR40][R20.64] ;  /* 0x0000002814e68981 */ /* 0x000122000c1e1100 */
[----:B------:R-:W-:Y:S02]  /*11be0*/  LOP3.LUT R228, R228, 0xffff, RZ, 0xc0, !PT ;  /* 0x0000ffffe4e47812 */ /* 0x000fe400078ec0ff */
[----:B------:R-:W-:Y:S01]  /*11bf0*/  LOP3.LUT R225, R225, 0xffff, RZ, 0xc0, !PT ;  /* 0x0000ffffe1e17812 */ /* 0x000fe200078ec0ff */
[----:B------:R-:W4:Y:S01]  /*11c00*/  LDL R178, [R1+0x64] ;  /* 0x0000640001b27983 */ /* 0x000f220000100800 */
[----:B------:R-:W-:-:S02]  /*11c10*/  LOP3.LUT R224, R224, 0xffff, RZ, 0xc0, !PT ;  /* 0x0000ffffe0e07812 */ /* 0x000fc400078ec0ff */
[----:B------:R-:W-:Y:S02]  /*11c20*/  LOP3.LUT R223, R223, 0xffff, RZ, 0xc0, !PT ;  /* 0x0000ffffdfdf7812 */ /* 0x000fe400078ec0ff */
[----:B------:R-:W-:Y:S02]  /*11c30*/  LOP3.LUT R222, R222, 0xffff, RZ, 0xc0, !PT ;  /* 0x0000ffffdede7812 */ /* 0x000fe400078ec0ff */
[----:B------:R-:W-:Y:S02]  /*11c40*/  LOP3.LUT R220, R220, 0xffff, RZ, 0xc0, !PT ;  /* 0x0000ffffdcdc7812 */ /* 0x000fe400078ec0ff */
[----:B------:R-:W-:Y:S02]  /*11c50*/  LOP3.LUT R218, R218, 0xffff, RZ, 0xc0, !PT ;  /* 0x0000ffffdada7812 */ /* 0x000fe400078ec0ff */
[----:B------:R-:W-:Y:S02]  /*11c60*/  LOP3.LUT R216, R216, 0xffff, RZ, 0xc0, !PT ;  /* 0x0000ffffd8d87812 */ /* 0x000fe400078ec0ff */
[----:B------:R-:W-:Y:S01]  /*11c70*/  LOP3.LUT R214, R214, 0xffff, RZ, 0xc0, !PT ;  /* 0x0000ffffd6d67812 */ /* 0x000fe200078ec0ff */
[----:B------:R-:W-:Y:S01]  /*11c80*/  @!P0 IMAD.MOV.U32 R19, RZ, RZ, R174 ;  /* 0x000000ffff138224 */ /* 0x000fe200078e00ae */
[----:B------:R-:W-:Y:S01]  /*11c90*/  PRMT R233, R251, 0x3340, R233 ;  /* 0x00003340fbe97816 */ /* 0x000fe200000000e9 */
[----:B------:R-:W4:Y:S01]  /*11ca0*/  LDL R175, [R1+0x820] ;  /* 0x0008200001af7983 */ /* 0x000f220000100800 */
[----:B0-----:R-:W-:-:S02]  /*11cb0*/  PRMT R20, R231, 0x3340, R228 ;  /* 0x00003340e7147816 */ /* 0x001fc400000000e4 */
[----:B------:R-:W-:Y:S01]  /*11cc0*/  PRMT R224, R225, 0x3340, R224 ;  /* 0x00003340e1e07816 */ /* 0x000fe200000000e0 */
[----:B------:R-:W4:Y:S01]  /*11cd0*/  LDL R176, [R1+0x420] ;  /* 0x0004200001b07983 */ /* 0x000f220000100800 */
[----:B------:R-:W-:Y:S02]  /*11ce0*/  PRMT R21, R223, 0x3340, R222 ;  /* 0x00003340df157816 */ /* 0x000fe400000000de */
[----:B------:R-:W-:Y:S01]  /*11cf0*/  PRMT R218, R220, 0x3340, R218 ;  /* 0x00003340dcda7816 */ /* 0x000fe200000000da */
[----:B------:R-:W4:Y:S01]  /*11d00*/  LDL R174, [R1+0x3dc] ;  /* 0x0003dc0001ae7983 */ /* 0x000f220000100800 */
[----:B------:R-:W-:Y:S02]  /*11d10*/  PRMT R22, R216, 0x3340, R214 ;  /* 0x00003340d8167816 */ /* 0x000fe400000000d6 */
[----:B------:R-:W-:Y:S02]  /*11d20*/  PRMT R20, R233, 0x5410, R20 ;  /* 0x00005410e9147816 */ /* 0x000fe40000000014 */
[----:B------:R-:W-:-:S02]  /*11d30*/  PRMT R21, R224, 0x5410, R21 ;  /* 0x00005410e0157816 */ /* 0x000fc40000000015 */
[----:B------:R-:W-:-:S05]  /*11d40*/  PRMT R22, R218, 0x5410, R22 ;  /* 0x00005410da167816 */ /* 0x000fca0000000016 */
[----:B------:R0:W-:Y:S01]  /*11d50*/  STS.128 [R177+UR8], R20 ;  /* 0x00000014b1007988 */ /* 0x0001e20008000c08 */
[----:B------:R-:W-:Y:S02]  /*11d60*/  PRMT R158, RZ, 0x7610, R158 ;  /* 0x00007610ff9e7816 */ /* 0x000fe4000000009e */
[----:B------:R-:W-:-:S04]  /*11d70*/  PRMT R157, RZ, 0x7610, R157 ;  /* 0x00007610ff9d7816 */ /* 0x000fc8000000009d */
[----:B------:R3:W4:Y:S04]  /*11d80*/  @!P0 LDG.E.U8 R158, desc[UR40][R18.64] ;  /* 0x00000028129e8981 */ /* 0x000728000c1e1100 */
[----:B0-----:R-:W4:Y:S01]  /*11d90*/  LDL R177, [R1+0x68] ;  /* 0x0000680001b17983 */ /* 0x001f220000100800 */
[----:B---3--:R-:W-:Y:S02]  /*11da0*/  @!P0 IMAD.MOV.U32 R18, RZ, RZ, R17 ;  /* 0x000000ffff128224 */ /* 0x008fe400078e0011 */
[----:B------:R-:W-:Y:S01]  /*11db0*/  @!P0 IMAD.MOV.U32 R19, RZ, RZ, R173 ;  /* 0x000000ffff138224 */ /* 0x000fe200078e00ad */
[----:B------:R-:W-:Y:S01]  /*11dc0*/  PRMT R156, RZ, 0x7610, R156 ;  /* 0x00007610ff9c7816 */ /* 0x000fe2000000009c */
[----:B------:R-:W3:Y:S04]  /*11dd0*/  LDL R173, [R1+0x3e0] ;  /* 0x0003e00001ad7983 */ /* 0x000ee80000100800 */
[----:B------:R2:W3:Y:S04]  /*11de0*/  @!P0 LDG.E.U8 R157, desc[UR40][R18.64] ;  /* 0x00000028129d8981 */ /* 0x0004e8000c1e1100 */
[----:B------:R-:W3:Y:S01]  /*11df0*/  LDL R17, [R1+0x39c] ;  /* 0x00039c0001117983 */ /* 0x000ee20000100800 */
[----:B------:R-:W-:Y:S01]  /*11e00*/  PRMT R155, RZ, 0x7610, R155 ;  /* 0x00007610ff9b7816 */ /* 0x000fe2000000009b */
[----:B--2---:R-:W-:-:S02]  /*11e10*/  @!P0 IMAD.MOV.U32 R18, RZ, RZ, R4 ;  /* 0x000000ffff128224 */ /* 0x004fc400078e0004 */
[----:B------:R-:W-:Y:S01]  /*11e20*/  @!P0 IMAD.MOV.U32 R19, RZ, RZ, R5 ;  /* 0x000000ffff138224 */ /* 0x000fe200078e0005 */
[----:B------:R-:W2:Y:S04]  /*11e30*/  LDL R4, [R1+0x35c] ;  /* 0x00035c0001047983 */ /* 0x000ea80000100800 */
[----:B------:R-:W2:Y:S04]  /*11e40*/  LDL R5, [R1+0x3a0] ;  /* 0x0003a00001057983 */ /* 0x000ea80000100800 */
[----:B------:R0:W2:Y:S02]  /*11e50*/  @!P0 LDG.E.U8 R156, desc[UR40][R18.64] ;  /* 0x00000028129c8981 */ /* 0x0000a4000c1e1100 */
[----:B0-----:R-:W-:-:S02]  /*11e60*/  @!P0 IMAD.MOV.U32 R18, RZ, RZ, R0 ;  /* 0x000000ffff128224 */ /* 0x001fc400078e0000 */
[----:B------:R-:W-:Y:S01]  /*11e70*/  @!P0 IMAD.MOV.U32 R19, RZ, RZ, R3 ;  /* 0x000000ffff138224 */ /* 0x000fe200078e0003 */
[----:B------:R-:W2:Y:S04]  /*11e80*/  LDL R0, [R1+0x320] ;  /* 0x0003200001007983 */ /* 0x000ea80000100800 */
[----:B------:R-:W2:Y:S04]  /*11e90*/  LDL R3, [R1+0x360] ;  /* 0x0003600001037983 */ /* 0x000ea80000100800 */
[----:B------:R4:W2:Y:S02]  /*11ea0*/  @!P0 LDG.E.U8 R155, desc[UR40][R18.64] ;  /* 0x00000028129b8981 */ /* 0x0008a4000c1e1100 */
[----:B----4-:R-:W-:-:S02]  /*11eb0*/  @!P0 IMAD.MOV.U32 R18, RZ, RZ, R2 ;  /* 0x000000ffff128224 */ /* 0x010fc400078e0002 */
[----:B------:R-:W4:Y:S01]  /*11ec0*/  LDL R2, [R1+0x31c] ;  /* 0x00031c0001027983 */ /* 0x000f220000100800 */
[----:B------:R-:W-:Y:S01]  /*11ed0*/  PRMT R238, RZ, 0x7610, R238 ;  /* 0x00007610ffee7816 */ /* 0x000fe200000000ee */
[----:B------:R-:W-:Y:S01]  /*11ee0*/  @!P0 IMAD.MOV.U32 R19, RZ, RZ, R179 ;  /* 0x000000ffff138224 */ /* 0x000fe200078e00b3 */
[----:B------:R-:W-:-:S04]  /*11ef0*/  PRMT R154, RZ, 0x7610, R154 ;  /* 0x00007610ff9a7816 */ /* 0x000fc8000000009a */
[----:B------:R0:W4:Y:S04]  /*11f00*/  @!P0 LDG.E.U8 R238, desc[UR40][R152.64] ;  /* 0x0000002898ee8981 */ /* 0x000128000c1e1100 */
[----:B------:R1:W4:Y:S01]  /*11f10*/  @!P0 LDG.E.U8 R154, desc[UR40][R18.64] ;  /* 0x00000028129a8981 */ /* 0x000322000c1e1100 */
[----:B0-----:R-:W-:Y:S01]  /*11f20*/  PRMT R153, RZ, 0x7610, R153 ;  /* 0x00007610ff997816 */ /* 0x001fe20000000099 */
[----:B-1----:R-:W-:Y:S01]  /*11f30*/  @!P0 IMAD.MOV.U32 R19, RZ, RZ, R178 ;  /* 0x000000ffff138224 */ /* 0x002fe200078e00b2 */
[----:B------:R-:W-:Y:S01]  /*11f40*/  PRMT R197, RZ, 0x7610, R197 ;  /* 0x00007610ffc57816 */ /* 0x000fe200000000c5 */
[----:B------:R-:W4:Y:S01]  /*11f50*/  LDL R178, [R1+0x864] ;  /* 0x0008640001b27983 */ /* 0x000f220000100800 */
[----:B------:R-:W-:Y:S02]  /*11f60*/  PRMT R195, RZ, 0x7610, R195 ;  /* 0x00007610ffc37816 */ /* 0x000fe400000000c3 */
[----:B------:R-:W-:-:S02]  /*11f70*/  PRMT R152, RZ, 0x7610, R152 ;  /* 0x00007610ff987816 */ /* 0x000fc40000000098 */
[----:B------:R-:W-:Y:S01]  /*11f80*/  PRMT R23, RZ, 0x7610, R23 ;  /* 0x00007610ff177816 */ /* 0x000fe20000000017 */
[----:B------:R-:W-:Y:S02]  /*11f90*/  @!P0 IMAD.MOV.U32 R18, RZ, RZ, R177 ;  /* 0x000000ffff128224 */ /* 0x000fe400078e00b1 */
[----:B------:R-:W4:Y:S04]  /*11fa0*/  LDL R177, [R1+0x21c] ;  /* 0x00021c0001b17983 */ /* 0x000f280000100800 */
[----:B------:R0:W4:Y:S02]  /*11fb0*/  @!P0 LDG.E.U8 R153, desc[UR40][R18.64] ;  /* 0x0000002812998981 */ /* 0x000124000c1e1100 */
[----:B0-----:R-:W-:Y:S02]  /*11fc0*/  @!P0 IMAD.MOV.U32 R18, RZ, RZ, R175 ;  /* 0x000000ffff128224 */ /* 0x001fe400078e00af */
[----:B------:R-:W-:Y:S01]  /*11fd0*/  @!P0 IMAD.MOV.U32 R19, RZ, RZ, R176 ;  /* 0x000000ffff138224 */ /* 0x000fe200078e00b0 */
[----:B------:R-:W4:Y:S04]  /*11fe0*/  LDL R175, [R1+0x29c] ;  /* 0x00029c0001af7983 */ /* 0x000f280000100800 */
[----:B------:R3:W4:Y:S01]  /*11ff0*/  @!P0 LDG.E.U8 R197, desc[UR40][R18.64] ;  /* 0x0000002812c58981 */ /* 0x000722000c1e1100 */
[----:B------:R-:W-:-:S03]  /*12000*/  LOP3.LUT R8, R8, 0xffff, RZ, 0xc0, !PT ;  /* 0x0000ffff08087812 */ /* 0x000fc600078ec0ff */
[----:B------:R-:W4:Y:S01]  /*12010*/  LDL R176, [R1+0x220] ;  /* 0x0002200001b07983 */ /* 0x000f220000100800 */
[----:B---3--:R-:W-:Y:S02]  /*12020*/  @!P0 IMAD.MOV.U32 R18, RZ, RZ, R173 ;  /* 0x000000ffff128224 */ /* 0x008fe400078e00ad */
[----:B------:R-:W-:Y:S01]  /*12030*/  @!P0 IMAD.MOV.U32 R19, RZ, RZ, R174 ;  /* 0x000000ffff138224 */ /* 0x000fe200078e00ae */
[----:B------:R-:W3:Y:S04]  /*12040*/  LDL R173, [R1+0x25c] ;  /* 0x00025c0001ad7983 */ /* 0x000ee80000100800 */
[----:B------:R2:W3:Y:S04]  /*12050*/  @!P0 LDG.E.U8 R195, desc[UR40][R18.64] ;  /* 0x0000002812c38981 */ /* 0x0004e8000c1e1100 */
[----:B------:R-:W3:Y:S01]  /*12060*/  LDL R174, [R1+0x2a0] ;  /* 0x0002a00001ae7983 */ /* 0x000ee20000100800 */
[----:B--2---:R-:W-:-:S02]  /*12070*/  @!P0 IMAD.MOV.U32 R18, RZ, RZ, R5 ;  /* 0x000000ffff128224 */ /* 0x004fc400078e0005 */
[----:B------:R-:W-:Y:S01]  /*12080*/  @!P0 IMAD.MOV.U32 R19, RZ, RZ, R17 ;  /* 0x000000ffff138224 */ /* 0x000fe200078e0011 */
[----:B------:R-:W2:Y:S04]  /*12090*/  LDL R5, [R1+0x260] ;  /* 0x0002600001057983 */ /* 0x000ea80000100800 */
[----:B------:R0:W2:Y:S02]  /*120a0*/  @!P0 LDG.E.U8 R152, desc[UR40][R18.64] ;  /* 0x0000002812988981 */ /* 0x0000a4000c1e1100 */
[----:B0-----:R-:W-:Y:S02]  /*120b0*/  @!P0 IMAD.MOV.U32 R18, RZ, RZ, R3 ;  /* 0x000000ffff128224 */ /* 0x001fe400078e0003 */
[----:B------:R-:W-:Y:S01]  /*120c0*/  @!P0 IMAD.MOV.U32 R19, RZ, RZ, R4 ;  /* 0x000000ffff138224 */ /* 0x000fe200078e0004 */
[----:B------:R-:W-:Y:S01]  /*120d0*/  LOP3.LUT R14, R14, 0xffff, RZ, 0xc0, !PT ;  /* 0x0000ffff0e0e7812 */ /* 0x000fe200078ec0ff */
[----:B------:R-:W2:Y:S04]  /*120e0*/  LDL R3, [R1+0x1e0] ;  /* 0x0001e00001037983 */ /* 0x000ea80000100800 */
[----:B------:R0:W2:Y:S01]  /*120f0*/  @!P0 LDG.E.U8 R23, desc[UR40][R18.64] ;  /* 0x0000002812178981 */ /* 0x0000a2000c1e1100 */
[----:B------:R-:W-:-:S02]  /*12100*/  LOP3.LUT R9, R9, 0xffff, RZ, 0xc0, !PT ;  /* 0x0000ffff09097812 */ /* 0x000fc400078ec0ff */
[----:B------:R-:W-:Y:S01]  /*12110*/  LOP3.LUT R13, R13, 0xffff, RZ, 0xc0, !PT ;  /* 0x0000ffff0d0d7812 */ /* 0x000fe200078ec0ff */
[----:B------:R-:W2:Y:S01]  /*12120*/  LDL R4, [R1+0x1dc] ;  /* 0x0001dc0001047983 */ /* 0x000ea20000100800 */
[----:B0-----:R-:W-:-:S03]  /*12130*/  @!P0 IMAD.MOV.U32 R18, RZ, RZ, R0 ;  /* 0x000000ffff128224 */ /* 0x001fc600078e0000 */
[----:B------:R-:W3:Y:S01]  /*12140*/  LDL R0, [R1+0x2e0] ;  /* 0x0002e00001007983 */ /* 0x000ee20000100800 */
[----:B----4-:R-:W-:-:S03]  /*12150*/  @!P0 IMAD.MOV.U32 R19, RZ, RZ, R2 ;  /* 0x000000ffff138224 */ /* 0x010fc600078e0002 */
[----:B------:R-:W4:Y:S01]  /*12160*/  LDL R2, [R1+0x2dc] ;  /* 0x0002dc0001027983 */ /* 0x000f220000100800 */
[----:B------:R-:W-:Y:S02]  /*12170*/  LOP3.LUT R16, R16, 0xffff, RZ, 0xc0, !PT ;  /* 0x0000ffff10107812 */ /* 0x000fe400078ec0ff */
[----:B------:R-:W-:Y:S02]  /*12180*/  LOP3.LUT R12, R12, 0xffff, RZ, 0xc0, !PT ;  /* 0x0000ffff0c0c7812 */ /* 0x000fe400078ec0ff */
[----:B------:R-:W-:Y:S02]  /*12190*/  LOP3.LUT R10, R10, 0xffff, RZ, 0xc0, !PT ;  /* 0x0000ffff0a0a7812 */ /* 0x000fe400078ec0ff */
[----:B------:R-:W-:Y:S02]  /*121a0*/  LOP3.LUT R11, R11, 0xffff, RZ, 0xc0, !PT ;  /* 0x0000ffff0b0b7812 */ /* 0x000fe400078ec0ff */
[----:B------:R-:W-:Y:S02]  /*121b0*/  PRMT R14, R8, 0x3340, R14 ;  /* 0x00003340080e7816 */ /* 0x000fe4000000000e */
[----:B------:R-:W-:-:S02]  /*121c0*/  PRMT R13, R9, 0x3340, R13 ;  /* 0x00003340090d7816 */ /* 0x000fc4000000000d */
[----:B------:R-:W-:Y:S02]  /*121d0*/  PRMT R12, R16, 0x3340, R12 ;  /* 0x00003340100c7816 */ /* 0x000fe4000000000c */
[----:B------:R-:W-:Y:S02]  /*121e0*/  PRMT R11, R10, 0x3340, R11 ;  /* 0x000033400a0b7816 */ /* 0x000fe4000000000b */
[----:B------:R-:W-:Y:S02]  /*121f0*/  PRMT R10, R14, 0x5410, R13 ;  /* 0x000054100e0a7816 */ /* 0x000fe4000000000d */
[----:B------:R-:W-:Y:S01]  /*12200*/  PRMT R11, R12, 0x5410, R11 ;  /* 0x000054100c0b7816 */ /* 0x000fe2000000000b */
[----:B---3--:R-:W-:Y:S02]  /*12210*/  @!P0 IMAD.MOV.U32 R12, RZ, RZ, R0 ;  /* 0x000000ffff0c8224 */ /* 0x008fe400078e0000 */
[----:B------:R-:W3:Y:S01]  /*12220*/  LDL R0, [R1+0x1a0] ;  /* 0x0001a00001007983 */ /* 0x000ee20000100800 */
[----:B----4-:R-:W-:-:S03]  /*12230*/  @!P0 IMAD.MOV.U32 R13, RZ, RZ, R2 ;  /* 0x000000ffff0d8224 */ /* 0x010fc600078e0002 */
[----:B------:R-:W4:Y:S01]  /*12240*/  LDL R2, [R1+0x19c] ;  /* 0x00019c0001027983 */ /* 0x000f220000100800 */
        /* <DEDUP_REMOVED lines=14> */
[----:B------:R-:W-:Y:S02]  /*12330*/  PRMT R22, RZ, 0x7610, R22 ;  /* 0x00007610ff167816 */ /* 0x000fe40000000016 */
[----:B------:R-:W-:Y:S01]  /*12340*/  PRMT R20, RZ, 0x7610, R20 ;  /* 0x00007610ff147816 */ /* 0x000fe20000000014 */
[----:B------:R0:W-:Y:S04]  /*12350*/  STS.128 [R178+UR8], R8 ;  /* 0x00000008b2007988 */ /* 0x0001e80008000c08 */
[----:B------:R1:W4:Y:S01]  /*12360*/  @!P0 LDG.E.U8 R22, desc[UR40][R18.64] ;  /* 0x0000002812168981 */ /* 0x000322000c1e1100 */
[----:B0-----:R-:W-:-:S02]  /*12370*/  @!P0 IMAD.MOV.U32 R8, RZ, RZ, R174 ;  /* 0x000000ffff088224 */ /* 0x001fc400078e00ae */
[----:B------:R-:W-:Y:S01]  /*12380*/  @!P0 IMAD.MOV.U32 R9, RZ, RZ, R175 ;  /* 0x000000ffff098224 */ /* 0x000fe200078e00af */
[----:B-1----:R-:W-:Y:S01]  /*12390*/  PRMT R19, RZ, 0x7610, R19 ;  /* 0x00007610ff137816 */ /* 0x002fe20000000013 */
[----:B------:R-:W4:Y:S04]  /*123a0*/  LDL R175, [R1+0x15c] ;  /* 0x00015c0001af7983 */ /* 0x000f280000100800 */
[----:B------:R2:W4:Y:S04]  /*123b0*/  @!P0 LDG.E.U8 R20, desc[UR40][R8.64] ;  /* 0x0000002808148981 */ /* 0x000528000c1e1100 */
[----:B------:R-:W4:Y:S01]  /*123c0*/  LDL R174, [R1+0x160] ;  /* 0x0001600001ae7983 */ /* 0x000f220000100800 */
        /* <DEDUP_REMOVED lines=15> */
[----:B---3--:R-:W-:-:S02]  /*124c0*/  @!P0 IMAD.MOV.U32 R8, RZ, RZ, R0 ;  /* 0x000000ffff088224 */ /* 0x008fc400078e0000 */
[----:B------:R-:W3:Y:S01]  /*124d0*/  LDL R0, [R1+0xa0] ;  /* 0x0000a00001007983 */ /* 0x000ee20000100800 */
[----:B----4-:R-:W-:-:S03]  /*124e0*/  @!P0 IMAD.MOV.U32 R9, RZ, RZ, R2 ;  /* 0x000000ffff098224 */ /* 0x010fc600078e0002 */
[----:B------:R-:W4:Y:S04]  /*124f0*/  LDL R2, [R1+0x9c] ;  /* 0x00009c0001027983 */ /* 0x000f280000100800 */
[----:B------:R-:W4:Y:S04]  /*12500*/  LDL.LU R183, [R1+0x18] ;  /* 0x0000180001b77983 */ /* 0x000f280000300800 */
[----:B------:R-:W4:Y:S04]  /*12510*/  LDL.LU R184, [R1+0x14] ;  /* 0x0000140001b87983 */ /* 0x000f280000300800 */
[----:B------:R-:W4:Y:S04]  /*12520*/  LDL.LU R182, [R1+0xc] ;  /* 0x00000c0001b67983 */ /* 0x000f280000300800 */
[----:B------:R-:W4:Y:S04]  /*12530*/  LDL R179, [R1+0x5c] ;  /* 0x00005c0001b37983 */ /* 0x000f280000100800 */
[----:B------:R-:W4:Y:S01]  /*12540*/  LDL R178, [R1+0x60] ;  /* 0x0000600001b27983 */ /* 0x000f220000100800 */
[----:B------:R-:W-:-:S03]  /*12550*/  PRMT R16, RZ, 0x7610, R16 ;  /* 0x00007610ff107816 */ /* 0x000fc60000000010 */
[----:B------:R-:W4:Y:S04]  /*12560*/  LDL R177, [R1+0x418] ;  /* 0x0004180001b17983 */ /* 0x000f280000100800 */
[----:B------:R-:W4:Y:S01]  /*12570*/  LDL R176, [R1+0x41c] ;  /* 0x00041c0001b07983 */ /* 0x000f220000100800 */
[----:B------:R-:W-:-:S03]  /*12580*/  PRMT R15, RZ, 0x7610, R15 ;  /* 0x00007610ff0f7816 */ /* 0x000fc6000000000f */
[----:B------:R0:W4:Y:S01]  /*12590*/  @!P0 LDG.E.U8 R16, desc[UR40][R8.64] ;  /* 0x0000002808108981 */ /* 0x000122000c1e1100 */
[----:B------:R-:W-:Y:S02]  /*125a0*/  PRMT R21, RZ, 0x7610, R21 ;  /* 0x00007610ff157816 */ /* 0x000fe40000000015 */
[----:B------:R-:W-:Y:S01]  /*125b0*/  PRMT R14, RZ, 0x7610, R14 ;  /* 0x00007610ff0e7816 */ /* 0x000fe2000000000e */
[----:B------:R-:W4:Y:S04]  /*125c0*/  LDL R181, [R1+0x860] ;  /* 0x0008600001b57983 */ /* 0x000f280000100800 */
[----:B------:R1:W4:Y:S01]  /*125d0*/  @!P0 LDG.E.U8 R21, desc[UR40][R12.64] ;  /* 0x000000280c158981 */ /* 0x000322000c1e1100 */
[----:B------:R-:W-:Y:S02]  /*125e0*/  PRMT R11, RZ, 0x7610, R11 ;  /* 0x00007610ff0b7816 */ /* 0x000fe4000000000b */
[----:B------:R-:W-:Y:S01]  /*125f0*/  PRMT R193, RZ, 0x7610, R193 ;  /* 0x00007610ffc17816 */ /* 0x000fe200000000c1 */
[----:B------:R-:W4:Y:S01]  /*12600*/  LDL R180, [R1+0x294] ;  /* 0x0002940001b47983 */ /* 0x000f220000100800 */
[----:B0-----:R-:W-:-:S03]  /*12610*/  @!P0 IMAD.MOV.U32 R9, RZ, RZ, R175 ;  /* 0x000000ffff098224 */ /* 0x001fc600078e00af */
[----:B------:R-:W4:Y:S01]  /*12620*/  LDL R175, [R1+0x3d4] ;  /* 0x0003d40001af7983 */ /* 0x000f220000100800 */
[----:B------:R-:W-:-:S03]  /*12630*/  @!P0 IMAD.MOV.U32 R8, RZ, RZ, R174 ;  /* 0x000000ffff088224 */ /* 0x000fc600078e00ae */
[----:B------:R-:W4:Y:S04]  /*12640*/  LDL R174, [R1+0x3d8] ;  /* 0x0003d80001ae7983 */ /* 0x000f280000100800 */
[----:B------:R2:W4:Y:S01]  /*12650*/  @!P0 LDG.E.U8 R15, desc[UR40][R8.64] ;  /* 0x00000028080f8981 */ /* 0x000522000c1e1100 */
[----:B-1----:R-:W-:Y:S01]  /*12660*/  PRMT R13, RZ, 0x7610, R13 ;  /* 0x00007610ff0d7816 */ /* 0x002fe2000000000d */
[----:B--2---:R-:W-:Y:S02]  /*12670*/  @!P0 IMAD.MOV.U32 R8, RZ, RZ, R5 ;  /* 0x000000ffff088224 */ /* 0x004fe400078e0005 */
[----:B------:R-:W-:Y:S01]  /*12680*/  @!P0 IMAD.MOV.U32 R9, RZ, RZ, R173 ;  /* 0x000000ffff098224 */ /* 0x000fe200078e00ad */
[----:B------:R-:W2:Y:S04]  /*12690*/  LDL R5, [R1+0x398] ;  /* 0x0003980001057983 */ /* 0x000ea80000100800 */
[----:B------:R-:W2:Y:S04]  /*126a0*/  LDL R173, [R1+0x394] ;  /* 0x0003940001ad7983 */ /* 0x000ea80000100800 */
[----:B------:R0:W2:Y:S02]  /*126b0*/  @!P0 LDG.E.U8 R14, desc[UR40][R8.64] ;  /* 0x00000028080e8981 */ /* 0x0000a4000c1e1100 */
[----:B0-----:R-:W-:-:S02]  /*126c0*/  @!P0 IMAD.MOV.U32 R8, RZ, RZ, R3 ;  /* 0x000000ffff088224 */ /* 0x001fc400078e0003 */
[----:B------:R-:W2:Y:S01]  /*126d0*/  LDL R3, [R1+0x358] ;  /* 0x0003580001037983 */ /* 0x000ea20000100800 */
[----:B------:R-:W-:-:S03]  /*126e0*/  @!P0 IMAD.MOV.U32 R9, RZ, RZ, R4 ;  /* 0x000000ffff098224 */ /* 0x000fc600078e0004 */
[----:B------:R-:W2:Y:S04]  /*126f0*/  LDL R4, [R1+0x354] ;  /* 0x0003540001047983 */ /* 0x000ea80000100800 */
[----:B------:R3:W2:Y:S02]  /*12700*/  @!P0 LDG.E.U8 R13, desc[UR40][R8.64] ;  /* 0x00000028080d8981 */ /* 0x0006a4000c1e1100 */
[----:B---3--:R-:W-:Y:S02]  /*12710*/  @!P0 IMAD.MOV.U32 R8, RZ, RZ, R0 ;  /* 0x000000ffff088224 */ /* 0x008fe400078e0000 */
[----:B------:R-:W3:Y:S01]  /*12720*/  LDL R0, [R1+0x318] ;  /* 0x0003180001007983 */ /* 0x000ee20000100800 */
[----:B----4-:R-:W-:-:S03]  /*12730*/  @!P0 IMAD.MOV.U32 R9, RZ, RZ, R2 ;  /* 0x000000ffff098224 */ /* 0x010fc600078e0002 */
[----:B------:R-:W4:Y:S01]  /*12740*/  LDL R2, [R1+0x314] ;  /* 0x0003140001027983 */ /* 0x000f220000100800 */
[----:B------:R-:W-:-:S06]  /*12750*/  PRMT R12, RZ, 0x7610, R12 ;  /* 0x00007610ff0c7816 */ /* 0x000fcc000000000c */
[----:B------:R0:W4:Y:S02]  /*12760*/  @!P0 LDG.E.U8 R12, desc[UR40][R8.64] ;  /* 0x00000028080c8981 */ /* 0x000124000c1e1100 */
[----:B0-----:R-:W-:Y:S02]  /*12770*/  @!P0 IMAD.MOV.U32 R9, RZ, RZ, R179 ;  /* 0x000000ffff098224 */ /* 0x001fe400078e00b3 */
[----:B------:R-:W-:Y:S01]  /*12780*/  @!P0 IMAD.MOV.U32 R8, RZ, RZ, R178 ;  /* 0x000000ffff088224 */ /* 0x000fe200078e00b2 */
[----:B------:R-:W-:Y:S01]  /*12790*/  PRMT R189, RZ, 0x7610, R189 ;  /* 0x00007610ffbd7816 */ /* 0x000fe200000000bd */
[----:B------:R-:W4:Y:S04]  /*127a0*/  LDL R179, [R1+0x254] ;  /* 0x0002540001b37983 */ /* 0x000f280000100800 */
[----:B------:R0:W4:Y:S01]  /*127b0*/  @!P0 LDG.E.U8 R11, desc[UR40][R8.64] ;  /* 0x00000028080b8981 */ /* 0x000122000c1e1100 */
[----:B------:R-:W-:-:S02]  /*127c0*/  PRMT R10, RZ, 0x7610, R10 ;  /* 0x00007610ff0a7816 */ /* 0x000fc4000000000a */
[----:B------:R-:W-:Y:S01]  /*127d0*/  LOP3.LUT R161, R161, 0xffff, RZ, 0xc0, !PT ;  /* 0x0000ffffa1a17812 */ /* 0x000fe200078ec0ff */
[----:B------:R-:W4:Y:S01]  /*127e0*/  LDL R178, [R1+0x214] ;  /* 0x0002140001b27983 */ /* 0x000f220000100800 */
[----:B0-----:R-:W-:Y:S02]  /*127f0*/  @!P0 IMAD.MOV.U32 R8, RZ, RZ, R176 ;  /* 0x000000ffff088224 */ /* 0x001fe400078e00b0 */
[----:B------:R-:W-:Y:S01]  /*12800*/  @!P0 IMAD.MOV.U32 R9, RZ, RZ, R177 ;  /* 0x000000ffff098224 */ /* 0x000fe200078e00b1 */
[----:B------:R-:W-:Y:S01]  /*12810*/  LOP3.LUT R162, R162, 0xffff, RZ, 0xc0, !PT ;  /* 0x0000ffffa2a27812 */ /* 0x000fe200078ec0ff */
[----:B------:R-:W4:Y:S04]  /*12820*/  LDL R177, [R1+0x1d4] ;  /* 0x0001d40001b17983 */ /* 0x000f280000100800 */
[----:B------:R0:W4:Y:S01]  /*12830*/  @!P0 LDG.E.U8 R193, desc[UR40][R8.64] ;  /* 0x0000002808c18981 */ /* 0x000122000c1e1100 */
[----:B------:R-:W-:-:S02]  /*12840*/  LOP3.LUT R163, R163, 0xffff, RZ, 0xc0, !PT ;  /* 0x0000ffffa3a37812 */ /* 0x000fc400078ec0ff */
[----:B------:R-:W-:Y:S01]  /*12850*/  LOP3.LUT R168, R168, 0xffff, RZ, 0xc0, !PT ;  /* 0x0000ffffa8a87812 */ /* 0x000fe200078ec0ff */
[----:B------:R-:W4:Y:S01]  /*12860*/  LDL R176, [R1+0x1d8] ;  /* 0x0001d80001b07983 */ /* 0x000f220000100800 */
[----:B0-----:R-:W-:Y:S02]  /*12870*/  @!P0 IMAD.MOV.U32 R9, RZ, RZ, R175 ;  /* 0x000000ffff098224 */ /* 0x001fe400078e00af */
[----:B------:R-:W-:-:S05]  /*12880*/  @!P0 IMAD.MOV.U32 R8, RZ, RZ, R174 ;  /* 0x000000ffff088224 */ /* 0x000fca00078e00ae */
[----:B------:R2:W4:Y:S02]  /*12890*/  @!P0 LDG.E.U8 R189, desc[UR40][R8.64] ;  /* 0x0000002808bd8981 */ /* 0x000524000c1e1100 */
[----:B--2---:R-:W-:Y:S02]  /*128a0*/  @!P0 IMAD.MOV.U32 R8, RZ, RZ, R5 ;  /* 0x000000ffff088224 */ /* 0x004fe400078e0005 */
[----:B------:R-:W2:Y:S01]  /*128b0*/  LDL R5, [R1+0x298] ;  /* 0x0002980001057983 */ /* 0x000ea20000100800 */
[----:B------:R-:W-:-:S05]  /*128c0*/  @!P0 IMAD.MOV.U32 R9, RZ, RZ, R173 ;  /* 0x000000ffff098224 */ /* 0x000fca00078e00ad */
[----:B------:R0:W2:Y:S02]  /*128d0*/  @!P0 LDG.E.U8 R10, desc[UR40][R8.64] ;  /* 0x00000028080a8981 */ /* 0x0000a4000c1e1100 */
[----:B0-----:R-:W-:Y:S01]  /*128e0*/  PRMT R9, RZ, 0x7610, R9 ;  /* 0x00007610ff097816 */ /* 0x001fe20000000009 */
[----:B------:R-:W-:Y:S02]  /*128f0*/  @!P0 IMAD.MOV.U32 R174, RZ, RZ, R3 ;  /* 0x000000ffffae8224 */ /* 0x000fe400078e0003 */
        /* <DEDUP_REMOVED lines=8> */
[----:B------:R-:W-:Y:S02]  /*12980*/  LOP3.LUT R169, R169, 0xffff, RZ, 0xc0, !PT ;  /* 0x0000ffffa9a97812 */ /* 0x000fe400078ec0ff */
[----:B------:R-:W-:Y:S02]  /*12990*/  LOP3.LUT R170, R170, 0xffff, RZ, 0xc0, !PT ;  /* 0x0000ffffaaaa7812 */ /* 0x000fe400078ec0ff */
[----:B------:R-:W-:Y:S02]  /*129a0*/  PRMT R161, R161, 0x3340, R162 ;  /* 0x00003340a1a17816 */ /* 0x000fe400000000a2 */
[----:B------:R-:W-:Y:S02]  /*129b0*/  PRMT R168, R163, 0x3340, R168 ;  /* 0x00003340a3a87816 */ /* 0x000fe400000000a8 */
[----:B------:R-:W-:-:S04]  /*129c0*/  PRMT R162, R169, 0x3340, R170 ;  /* 0x00003340a9a27816 */ /* 0x000fc800000000aa */
[----:B------:R-:W-:Y:S01]  /*129d0*/  PRMT R162, R168, 0x5410, R162 ;  /* 0x00005410a8a27816 */ /* 0x000fe200000000a2 */
[----:B---3--:R-:W-:Y:S02]  /*129e0*/  @!P0 IMAD.MOV.U32 R168, RZ, RZ, R0 ;  /* 0x000000ffffa88224 */ /* 0x008fe400078e0000 */
[----:B------:R-:W3:Y:S01]  /*129f0*/  LDL R0, [R1+0x198] ;  /* 0x0001980001007983 */ /* 0x000ee20000100800 */
[----:B----4-:R-:W-:-:S03]  /*12a00*/  @!P0 IMAD.MOV.U32 R169, RZ, RZ, R2 ;  /* 0x000000ffffa98224 */ /* 0x010fc600078e0002 */
        /* <DEDUP_REMOVED lines=11> */
[----:B------:R-:W-:Y:S01]  /*12ac0*/  LOP3.LUT R203, R203, 0xffff, RZ, 0xc0, !PT ;  /* 0x0000ffffcbcb7812 */ /* 0x000fe200078ec0ff */
[----:B------:R-:W4:Y:S01]  /*12ad0*/  LDL R183, [R1+0x30c] ;  /* 0x00030c0001b77983 */ /* 0x000f220000100800 */
[----:B------:R-:W-:Y:S02]  /*12ae0*/  LOP3.LUT R199, R199, 0xffff, RZ, 0xc0, !PT ;  /* 0x0000ffffc7c77812 */ /* 0x000fe400078ec0ff */
[----:B0-----:R-:W-:Y:S01]  /*12af0*/  LOP3.LUT R174, R184, 0xffff, RZ, 0xc0, !PT ;  /* 0x0000ffffb8ae7812 */ /* 0x001fe200078ec0ff */
[----:B------:R-:W4:Y:S01]  /*12b00*/  LDL R187, [R1+0x14c] ;  /* 0x00014c0001bb7983 */ /* 0x000f220000100800 */
[----:B------:R-:W-:Y:S02]  /*12b10*/  LOP3.LUT R175, R182, 0xffff, RZ, 0xc0, !PT ;  /* 0x0000ffffb6af7812 */ /* 0x000fe400078ec0ff */
[----:B------:R-:W-:Y:S01]  /*12b20*/  PRMT R173, R173, 0x3340, R174 ;  /* 0x00003340adad7816 */ /* 0x000fe200000000ae */
[----:B------:R-:W4:Y:S01]  /*12b30*/  LDL R182, [R1+0x310] ;  /* 0x0003100001b67983 */ /* 0x000f220000100800 */
[----:B------:R-:W-:-:S02]  /*12b40*/  PRMT R6, R175, 0x3340, R6 ;  /* 0x00003340af067816 */ /* 0x000fc40000000006 */
[----:B------:R-:W-:Y:S01]  /*12b50*/  PRMT R7, R7, 0x3340, R160 ;  /* 0x0000334007077816 */ /* 0x000fe200000000a0 */
[----:B------:R-:W4:Y:S01]  /*12b60*/  LDL R174, [R1+0x98] ;  /* 0x0000980001ae7983 */ /* 0x000f220000100800 */
[----:B------:R-:W-:Y:S02]  /*12b70*/  PRMT R171, R171, 0x3340, R172 ;  /* 0x00003340abab7816 */ /* 0x000fe400000000ac */
[----:B------:R-:W-:Y:S01]  /*12b80*/  PRMT R163, R203, 0x3340, R199 ;  /* 0x00003340cba37816 */ /* 0x000fe200000000c7 */
[----:B------:R-:W4:Y:S01]  /*12b90*/  LDL R172, [R1+0xd8] ;  /* 0x0000d80001ac7983 */ /* 0x000f220000100800 */
[----:B------:R-:W-:Y:S02]  /*12ba0*/  PRMT R160, R173, 0x5410, R6 ;  /* 0x00005410ada07816 */ /* 0x000fe40000000006 */
[----:B------:R-:W-:Y:S01]  /*12bb0*/  PRMT R161, R7, 0x5410, R161 ;  /* 0x0000541007a17816 */ /* 0x000fe200000000a1 */
[----:B------:R-:W4:Y:S01]  /*12bc0*/  LDL R173, [R1+0xd4] ;  /* 0x0000d40001ad7983 */ /* 0x000f220000100800 */
[----:B------:R-:W-:-:S03]  /*12bd0*/  PRMT R163, R171, 0x5410, R163 ;  /* 0x00005410aba37816 */ /* 0x000fc600000000a3 */
[----:B------:R-:W4:Y:S04]  /*12be0*/  LDL R175, [R1+0x94] ;  /* 0x0000940001af7983 */ /* 0x000f280000100800 */
[----:B------:R2:W-:Y:S01]  /*12bf0*/  STS.128 [R181+UR8], R160 ;  /* 0x000000a0b5007988 */ /* 0x0005e20008000c08 */
[----:B------:R-:W-:Y:S02]  /*12c00*/  PRMT R7, RZ, 0x7610, R7 ;  /* 0x00007610ff077816 */ /* 0x000fe40000000007 */
[----:B------:R-:W-:Y:S01]  /*12c10*/  PRMT R6, RZ, 0x7610, R6 ;  /* 0x00007610ff067816 */ /* 0x000fe20000000006 */
[----:B------:R-:W4:Y:S04]  /*12c20*/  LDL R184, [R1+0x20c] ;  /* 0x00020c0001b87983 */ /* 0x000f280000100800 */
[----:B------:R0:W4:Y:S04]  /*12c30*/  @!P0 LDG.E.U8 R7, desc[UR40][R168.64] ;  /* 0x00000028a8078981 */ /* 0x000128000c1e1100 */
[----:B------:R-:W4:Y:S01]  /*12c40*/  LDL R186, [R1+0x150] ;  /* 0x0001500001ba7983 */ /* 0x000f220000100800 */
[----:B--2---:R-:W-:Y:S01]  /*12c50*/  @!P0 IMAD.MOV.U32 R162, RZ, RZ, R5 ;  /* 0x000000ffffa28224 */ /* 0x004fe200078e0005 */
[----:B------:R-:W-:-:S02]  /*12c60*/  PRMT R160, RZ, 0x7610, R160 ;  /* 0x00007610ffa07816 */ /* 0x000fc400000000a0 */
[----:B------:R-:W2:Y:S01]  /*12c70*/  LDL R5, [R1+0x158] ;  /* 0x0001580001057983 */ /* 0x000ea20000100800 */
[----:B------:R-:W-:Y:S01]  /*12c80*/  @!P0 IMAD.MOV.U32 R163, RZ, RZ, R180 ;  /* 0x000000ffffa38224 */ /* 0x000fe200078e00b4 */
[----:B------:R-:W-:Y:S01]  /*12c90*/  PRMT R161, RZ, 0x7610, R161 ;  /* 0x00007610ffa17816 */ /* 0x000fe200000000a1 */
[----:B0-----:R-:W-:Y:S01]  /*12ca0*/  @!P0 IMAD.MOV.U32 R168, RZ, RZ, R4 ;  /* 0x000000ffffa88224 */ /* 0x001fe200078e0004 */
[----:B------:R-:W2:Y:S01]  /*12cb0*/  LDL R181, [R1+0x2cc] ;  /* 0x0002cc0001b57983 */ /* 0x000ea20000100800 */
[----:B------:R-:W-:-:S03]  /*12cc0*/  @!P0 IMAD.MOV.U32 R169, RZ, RZ, R178 ;  /* 0x000000ffffa98224 */ /* 0x000fc600078e00b2 */
[----:B------:R0:W2:Y:S04]  /*12cd0*/  @!P0 LDG.E.U8 R6, desc[UR40][R162.64] ;  /* 0x00000028a2068981 */ /* 0x0000a8000c1e1100 */
[----:B------:R-:W2:Y:S04]  /*12ce0*/  LDL R4, [R1+0x114] ;  /* 0x0001140001047983 */ /* 0x000ea80000100800 */
[----:B------:R1:W2:Y:S01]  /*12cf0*/  @!P0 LDG.E.U8 R161, desc[UR40][R168.64] ;  /* 0x00000028a8a18981 */ /* 0x0002a2000c1e1100 */
[----:B0-----:R-:W-:Y:S02]  /*12d00*/  @!P0 IMAD.MOV.U32 R162, RZ, RZ, R3 ;  /* 0x000000ffffa28224 */ /* 0x001fe400078e0003 */
[----:B------:R-:W-:Y:S01]  /*12d10*/  @!P0 IMAD.MOV.U32 R163, RZ, RZ, R179 ;  /* 0x000000ffffa38224 */ /* 0x000fe200078e00b3 */
[----:B------:R-:W2:Y:S04]  /*12d20*/  LDL R3, [R1+0x118] ;  /* 0x0001180001037983 */ /* 0x000ea80000100800 */
[----:B------:R0:W2:Y:S01]  /*12d30*/  @!P0 LDG.E.U8 R160, desc[UR40][R162.64] ;  /* 0x00000028a2a08981 */ /* 0x0000a2000c1e1100 */
[----:B-1----:R-:W-:-:S02]  /*12d40*/  @!P0 IMAD.MOV.U32 R168, RZ, RZ, R176 ;  /* 0x000000ffffa88224 */ /* 0x002fc400078e00b0 */
[----:B------:R-:W-:Y:S01]  /*12d50*/  @!P0 IMAD.MOV.U32 R169, RZ, RZ, R177 ;  /* 0x000000ffffa98224 */ /* 0x000fe200078e00b1 */
[----:B------:R-:W2:Y:S04]  /*12d60*/  LDL R176, [R1+0x410] ;  /* 0x0004100001b07983 */ /* 0x000ea80000100800 */
[----:B------:R-:W2:Y:S01]  /*12d70*/  LDL R178, [R1+0x34c] ;  /* 0x00034c0001b27983 */ /* 0x000ea20000100800 */
[----:B0-----:R-:W-:-:S03]  /*12d80*/  PRMT R162, RZ, 0x7610, R162 ;  /* 0x00007610ffa27816 */ /* 0x001fc600000000a2 */
[----:B------:R-:W2:Y:S04]  /*12d90*/  LDL R180, [R1+0x2d0] ;  /* 0x0002d00001b47983 */ /* 0x000ea80000100800 */
[----:B------:R3:W2:Y:S04]  /*12da0*/  @!P0 LDG.E.U8 R162, desc[UR40][R168.64] ;  /* 0x00000028a8a28981 */ /* 0x0006a8000c1e1100 */
[----:B------:R-:W2:Y:S04]  /*12db0*/  LDL R249, [R1+0x10c] ;  /* 0x00010c0001f97983 */ /* 0x000ea80000100800 */
[----:B------:R-:W2:Y:S04]  /*12dc0*/  LDL R191, [R1+0x110] ;  /* 0x0001100001bf7983 */ /* 0x000ea80000100800 */
[----:B------:R-:W2:Y:S01]  /*12dd0*/  LDL R190, [R1+0xcc] ;  /* 0x0000cc0001be7983 */ /* 0x000ea20000100800 */
[----:B------:R-:W-:-:S03]  /*12de0*/  PRMT R188, RZ, 0x7610, R188 ;  /* 0x00007610ffbc7816 */ /* 0x000fc600000000bc */
[----:B------:R-:W2:Y:S01]  /*12df0*/  LDL R250, [R1+0x3c4] ;  /* 0x0003c40001fa7983 */ /* 0x000ea20000100800 */
[----:B---3--:R-:W-:-:S03]  /*12e00*/  @!P0 IMAD.MOV.U32 R168, RZ, RZ, R0 ;  /* 0x000000ffffa88224 */ /* 0x008fc600078e0000 */
[----:B------:R-:W3:Y:S01]  /*12e10*/  LDL R0, [R1+0x58] ;  /* 0x0000580001007983 */ /* 0x000ee20000100800 */
[----:B----4-:R-:W-:-:S03]  /*12e20*/  @!P0 IMAD.MOV.U32 R169, RZ, RZ, R2 ;  /* 0x000000ffffa98224 */ /* 0x010fc600078e0002 */
[----:B------:R-:W4:Y:S01]  /*12e30*/  LDL R2, [R1+0x54] ;  /* 0x0000540001027983 */ /* 0x000f220000100800 */
[----:B------:R-:W-:-:S06]  /*12e40*/  PRMT R163, RZ, 0x7610, R163 ;  /* 0x00007610ffa37816 */ /* 0x000fcc00000000a3 */
[----:B------:R0:W4:Y:S01]  /*12e50*/  @!P0 LDG.E.U8 R163, desc[UR40][R168.64] ;  /* 0x00000028a8a38981 */ /* 0x000122000c1e1100 */
[----:B------:R-:W-:Y:S01]  /*12e60*/  @!P0 IMAD.MOV.U32 R171, RZ, RZ, R170 ;  /* 0x000000ffffab8224 */ /* 0x000fe200078e00aa */
[----:B0-----:R-:W-:Y:S02]  /*12e70*/  PRMT R168, RZ, 0x7610, R168 ;  /* 0x00007610ffa87816 */ /* 0x001fe400000000a8 */
[----:B------:R-:W-:Y:S01]  /*12e80*/  PRMT R169, RZ, 0x7610, R169 ;  /* 0x00007610ffa97816 */ /* 0x000fe200000000a9 */
[----:B--2---:R-:W-:Y:S02]  /*12e90*/  @!P0 IMAD.MOV.U32 R170, RZ, RZ, R5 ;  /* 0x000000ffffaa8224 */ /* 0x004fe400078e0005 */
[----:B------:R-:W2:Y:S04]  /*12ea0*/  LDL R5, [R1+0x414] ;  /* 0x0004140001057983 */ /* 0x000ea80000100800 */
[----:B------:R0:W2:Y:S02]  /*12eb0*/  @!P0 LDG.E.U8 R168, desc[UR40][R170.64] ;  /* 0x00000028aaa88981 */ /* 0x0000a4000c1e1100 */
[----:B0-----:R-:W-:-:S02]  /*12ec0*/  @!P0 IMAD.MOV.U32 R171, RZ, RZ, R4 ;  /* 0x000000ffffab8224 */ /* 0x001fc400078e0004 */
[----:B------:R-:W2:Y:S01]  /*12ed0*/  LDL R4, [R1+0x3cc] ;  /* 0x0003cc0001047983 */ /* 0x000ea20000100800 */
[----:B------:R-:W-:-:S03]  /*12ee0*/  @!P0 IMAD.MOV.U32 R170, RZ, RZ, R3 ;  /* 0x000000ffffaa8224 */ /* 0x000fc600078e0003 */
[----:B------:R-:W2:Y:S04]  /*12ef0*/  LDL R3, [R1+0x3d0] ;  /* 0x0003d00001037983 */ /* 0x000ea80000100800 */
[----:B------:R0:W2:Y:S02]  /*12f00*/  @!P0 LDG.E.U8 R169, desc[UR40][R170.64] ;  /* 0x00000028aaa98981 */ /* 0x0000a4000c1e1100 */
[----:B0-----:R-:W-:-:S06]  /*12f10*/  PRMT R170, RZ, 0x7610, R170 ;  /* 0x00007610ffaa7816 */ /* 0x001fcc00000000aa */
[----:B------:R0:W2:Y:S02]  /*12f20*/  @!P0 LDG.E.U8 R170, desc[UR40][R172.64] ;  /* 0x00000028acaa8981 */ /* 0x0000a4000c1e1100 */
[----:B0-----:R-:W-:Y:S02]  /*12f30*/  @!P0 IMAD.MOV.U32 R172, RZ, RZ, R174 ;  /* 0x000000ffffac8224 */ /* 0x001fe400078e00ae */
[----:B------:R-:W-:Y:S02]  /*12f40*/  @!P0 IMAD.MOV.U32 R173, RZ, RZ, R175 ;  /* 0x000000ffffad8224 */ /* 0x000fe400078e00af */
[----:B---3--:R-:W-:Y:S02]  /*12f50*/  @!P0 IMAD.MOV.U32 R174, RZ, RZ, R0 ;  /* 0x000000ffffae8224 */ /* 0x008fe400078e0000 */
[----:B------:R-:W3:Y:S01]  /*12f60*/  LDL R0, [R1+0x390] ;  /* 0x0003900001007983 */ /* 0x000ee20000100800 */
[----:B----4-:R-:W-:-:S03]  /*12f70*/  @!P0 IMAD.MOV.U32 R175, RZ, RZ, R2 ;  /* 0x000000ffffaf8224 */ /* 0x010fc600078e0002 */
[----:B------:R-:W4:Y:S01]  /*12f80*/  LDL R2, [R1+0x38c] ;  /* 0x00038c0001027983 */ /* 0x000f220000100800 */
[----:B------:R-:W-:-:S06]  /*12f90*/  PRMT R171, RZ, 0x7610, R171 ;  /* 0x00007610ffab7816 */ /* 0x000fcc00000000ab */
[----:B------:R0:W4:Y:S02]  /*12fa0*/  @!P0 LDG.E.U8 R171, desc[UR40][R172.64] ;  /* 0x00000028acab8981 */ /* 0x000124000c1e1100 */
[----:B0-----:R-:W-:-:S06]  /*12fb0*/  PRMT R172, RZ, 0x7610, R172 ;  /* 0x00007610ffac7816 */ /* 0x001fcc00000000ac */
[----:B------:R0:W4:Y:S01]  /*12fc0*/  @!P0 LDG.E.U8 R172, desc[UR40][R174.64] ;  /* 0x00000028aeac8981 */ /* 0x000122000c1e1100 */
[----:B------:R-:W-:Y:S01]  /*12fd0*/  PRMT R173, RZ, 0x7610, R173 ;  /* 0x00007610ffad7816 */ /* 0x000fe200000000ad */
[----:B0-----:R-:W-:Y:S02]  /*12fe0*/  @!P0 IMAD.MOV.U32 R175, RZ, RZ, R176 ;  /* 0x000000ffffaf8224 */ /* 0x001fe400078e00b0 */
[----:B--2---:R-:W-:Y:S02]  /*12ff0*/  @!P0 IMAD.MOV.U32 R174, RZ, RZ, R5 ;  /* 0x000000ffffae8224 */ /* 0x004fe400078e0005 */
[----:B------:R-:W2:Y:S04]  /*13000*/  LDL R5, [R1+0x350] ;  /* 0x0003500001057983 */ /* 0x000ea80000100800 */
[----:B------:R0:W2:Y:S02]  /*13010*/  @!P0 LDG.E.U8 R173, desc[UR40][R174.64] ;  /* 0x00000028aead8981 */ /* 0x0000a4000c1e1100 */
[----:B0-----:R-:W-:Y:S01]  /*13020*/  PRMT R174, RZ, 0x7610, R174 ;  /* 0x00007610ffae7816 */ /* 0x001fe200000000ae */
[----:B------:R-:W-:-:S02]  /*13030*/  @!P0 IMAD.MOV.U32 R177, RZ, RZ, R4 ;  /* 0x000000ffffb18224 */ /* 0x000fc400078e0004 */
        /* <DEDUP_REMOVED lines=8> */
[----:B------:R-:W-:Y:S01]  /*130c0*/  PRMT R175, RZ, 0x7610, R175 ;  /* 0x00007610ffaf7816 */ /* 0x000fe200000000af */
[----:B------:R-:W-:-:S05]  /*130d0*/  @!P0 IMAD.MOV.U32 R179, RZ, RZ, R178 ;  /* 0x000000ffffb38224 */ /* 0x000fca00078e00b2 */
[----:B------:R0:W4:Y:S02]  /*130e0*/  @!P0 LDG.E.U8 R175, desc[UR40][R176.64] ;  /* 0x00000028b0af8981 */ /* 0x000124000c1e1100 */
[----:B0-----:R-:W-:Y:S02]  /*130f0*/  PRMT R176, RZ, 0x7610, R176 ;  /* 0x00007610ffb07816 */ /* 0x001fe400000000b0 */
[----:B------:R-:W-:Y:S01]  /*13100*/  PRMT R177, RZ, 0x7610, R177 ;  /* 0x00007610ffb17816 */ /* 0x000fe200000000b1 */
[----:B--2---:R-:W-:Y:S02]  /*13110*/  @!P0 IMAD.MOV.U32 R178, RZ, RZ, R5 ;  /* 0x000000ffffb28224 */ /* 0x004fe400078e0005 */
[----:B------:R-:W2:Y:S04]  /*13120*/  LDL R5, [R1+0x210] ;  /* 0x0002100001057983 */ /* 0x000ea80000100800 */
[----:B------:R0:W2:Y:S02]  /*13130*/  @!P0 LDG.E.U8 R176, desc[UR40][R178.64] ;  /* 0x00000028b2b08981 */ /* 0x0000a4000c1e1100 */
[----:B0-----:R-:W-:-:S02]  /*13140*/  @!P0 IMAD.MOV.U32 R178, RZ, RZ, R182 ;  /* 0x000000ffffb28224 */ /* 0x001fc400078e00b6 */
[----:B------:R-:W-:-:S05]  /*13150*/  @!P0 IMAD.MOV.U32 R179, RZ, RZ, R183 ;  /* 0x000000ffffb38224 */ /* 0x000fca00078e00b7 */
[----:B------:R0:W2:Y:S02]  /*13160*/  @!P0 LDG.E.U8 R177, desc[UR40][R178.64] ;  /* 0x00000028b2b18981 */ /* 0x0000a4000c1e1100 */
[----:B0-----:R-:W-:-:S06]  /*13170*/  PRMT R178, RZ, 0x7610, R178 ;  /* 0x00007610ffb27816 */ /* 0x001fcc00000000b2 */
[----:B------:R0:W2:Y:S02]  /*13180*/  @!P0 LDG.E.U8 R178, desc[UR40][R180.64] ;  /* 0x00000028b4b28981 */ /* 0x0000a4000c1e1100 */
[----:B0-----:R-:W-:Y:S02]  /*13190*/  @!P0 IMAD.MOV.U32 R180, RZ, RZ, R3 ;  /* 0x000000ffffb48224 */ /* 0x001fe400078e0003 */
[----:B------:R-:W-:Y:S01]  /*131a0*/  @!P0 IMAD.MOV.U32 R181, RZ, RZ, R4 ;  /* 0x000000ffffb58224 */ /* 0x000fe200078e0004 */
[----:B------:R-:W2:Y:S04]  /*131b0*/  LDL R3, [R1+0x1d0] ;  /* 0x0001d00001037983 */ /* 0x000ea80000100800 */
[----:B------:R-:W2:Y:S01]  /*131c0*/  LDL R4, [R1+0x1cc] ;  /* 0x0001cc0001047983 */ /* 0x000ea20000100800 */
[----:B---3--:R-:W-:-:S03]  /*131d0*/  @!P0 IMAD.MOV.U32 R182, RZ, RZ, R0 ;  /* 0x000000ffffb68224 */ /* 0x008fc600078e0000 */
[----:B------:R-:W3:Y:S01]  /*131e0*/  LDL R0, [R1+0x190] ;  /* 0x0001900001007983 */ /* 0x000ee20000100800 */
[----:B----4-:R-:W-:-:S03]  /*131f0*/  @!P0 IMAD.MOV.U32 R183, RZ, RZ, R2 ;  /* 0x000000ffffb78224 */ /* 0x010fc600078e0002 */
[----:B------:R-:W4:Y:S01]  /*13200*/  LDL R2, [R1+0x18c] ;  /* 0x00018c0001027983 */ /* 0x000f220000100800 */
[----:B------:R-:W-:-:S06]  /*13210*/  PRMT R179, RZ, 0x7610, R179 ;  /* 0x00007610ffb37816 */ /* 0x000fcc00000000b3 */
[----:B------:R0:W4:Y:S02]  /*13220*/  @!P0 LDG.E.U8 R179, desc[UR40][R180.64] ;  /* 0x00000028b4b38981 */ /* 0x000124000c1e1100 */
[----:B0-----:R-:W-:Y:S02]  /*13230*/  PRMT R180, RZ, 0x7610, R180 ;  /* 0x00007610ffb47816 */ /* 0x001fe400000000b4 */
[----:B------:R-:W-:-:S04]  /*13240*/  PRMT R181, RZ, 0x7610, R181 ;  /* 0x00007610ffb57816 */ /* 0x000fc800000000b5 */
[----:B------:R0:W4:Y:S02]  /*13250*/  @!P0 LDG.E.U8 R180, desc[UR40][R182.64] ;  /* 0x00000028b6b48981 */ /* 0x000124000c1e1100 */
        /* <DEDUP_REMOVED lines=20> */
[----:B------:R-:W-:Y:S02]  /*133a0*/  @!P0 IMAD.MOV.U32 R187, RZ, RZ, R249 ;  /* 0x000000ffffbb8224 */ /* 0x000fe400078e00f9 */
[----:B------:R-:W-:Y:S01]  /*133b0*/  @!P0 IMAD.MOV.U32 R191, RZ, RZ, R190 ;  /* 0x000000ffffbf8224 */ /* 0x000fe200078e00be */
[----:B------:R-:W4:Y:S04]  /*133c0*/  LDL R249, [R1+0x3c8] ;  /* 0x0003c80001f97983 */ /* 0x000f280000100800 */
[----:B------:R0:W4:Y:S02]  /*133d0*/  @!P0 LDG.E.U8 R185, desc[UR40][R186.64] ;  /* 0x00000028bab98981 */ /* 0x000124000c1e1100 */
[----:B0-----:R-:W-:-:S02]  /*133e0*/  PRMT R186, RZ, 0x7610, R186 ;  /* 0x00007610ffba7816 */ /* 0x001fc400000000ba */
[----:B------:R-:W-:Y:S01]  /*133f0*/  PRMT R187, RZ, 0x7610, R187 ;  /* 0x00007610ffbb7816 */ /* 0x000fe200000000bb */
[----:B--2---:R-:W-:Y:S02]  /*13400*/  @!P0 IMAD.MOV.U32 R190, RZ, RZ, R5 ;  /* 0x000000ffffbe8224 */ /* 0x004fe400078e0005 */
[----:B------:R-:W2:Y:S04]  /*13410*/  LDL R5, [R1+0x384] ;  /* 0x0003840001057983 */ /* 0x000ea80000100800 */
[----:B------:R0:W2:Y:S02]  /*13420*/  @!P0 LDG.E.U8 R186, desc[UR40][R190.64] ;  /* 0x00000028beba8981 */ /* 0x0000a4000c1e1100 */
[----:B0-----:R-:W-:Y:S02]  /*13430*/  @!P0 IMAD.MOV.U32 R190, RZ, RZ, R3 ;  /* 0x000000ffffbe8224 */ /* 0x001fe400078e0003 */
[----:B------:R-:W2:Y:S01]  /*13440*/  LDL R3, [R1+0x344] ;  /* 0x0003440001037983 */ /* 0x000ea20000100800 */
[----:B------:R-:W-:-:S03]  /*13450*/  @!P0 IMAD.MOV.U32 R191, RZ, RZ, R4 ;  /* 0x000000ffffbf8224 */ /* 0x000fc600078e0004 */
[----:B------:R-:W2:Y:S04]  /*13460*/  LDL R4, [R1+0x388] ;  /* 0x0003880001047983 */ /* 0x000ea80000100800 */
[----:B------:R3:W2:Y:S02]  /*13470*/  @!P0 LDG.E.U8 R187, desc[UR40][R190.64] ;  /* 0x00000028bebb8981 */ /* 0x0006a4000c1e1100 */
[----:B---3--:R-:W-:Y:S02]  /*13480*/  @!P0 IMAD.MOV.U32 R190, RZ, RZ, R0 ;  /* 0x000000ffffbe8224 */ /* 0x008fe400078e0000 */
[----:B----4-:R-:W-:Y:S02]  /*13490*/  @!P0 IMAD.MOV.U32 R191, RZ, RZ, R2 ;  /* 0x000000ffffbf8224 */ /* 0x010fe400078e0002 */
[----:B------:R-:W3:Y:S04]  /*134a0*/  LDL R2, [R1+0x348] ;  /* 0x0003480001027983 */ /* 0x000ee80000100800 */
[----:B------:R-:W4:Y:S04]  /*134b0*/  LDL.LU R0, [R1+0x48] ;  /* 0x0000480001007983 */ /* 0x000f280000300800 */
[----:B------:R0:W4:Y:S04]  /*134c0*/  @!P0 LDG.E.U8 R188, desc[UR40][R190.64] ;  /* 0x00000028bebc8981 */ /* 0x000128000c1e1100 */
[----:B------:R-:W0:Y:S04]  /*134d0*/  LDL R190, [R1+0x408] ;  /* 0x0004080001be7983 */ /* 0x000e280000100800 */
[----:B------:R-:W0:Y:S01]  /*134e0*/  LDL R191, [R1+0x40c] ;  /* 0x00040c0001bf7983 */ /* 0x000e220000100800 */
[----:B------:R-:W-:-:S02]  /*134f0*/  PRMT R192, RZ, 0x7610, R192 ;  /* 0x00007610ffc07816 */ /* 0x000fc400000000c0 */
[----:B------:R-:W-:Y:S02]  /*13500*/  PRMT R194, RZ, 0x7610, R194 ;  /* 0x00007610ffc27816 */ /* 0x000fe400000000c2 */
[----:B------:R-:W-:Y:S02]  /*13510*/  PRMT R196, RZ, 0x7610, R196 ;  /* 0x00007610ffc47816 */ /* 0x000fe400000000c4 */
[----:B------:R-:W-:Y:S02]  /*13520*/  PRMT R198, RZ, 0x7610, R198 ;  /* 0x00007610ffc67816 */ /* 0x000fe400000000c6 */
[----:B0-----:R-:W-:-:S04]  /*13530*/  @!P0 LOP3.LUT R191, R191, R190, RZ, 0x3c, !PT ;  /* 0x000000bebfbf8212 */ /* 0x001fc800078e3cff */
[----:B------:R-:W-:-:S04]  /*13540*/  @!P0 LOP3.LUT R190, R191, R190, RZ, 0x3c, !PT ;  /* 0x000000bebfbe8212 */ /* 0x000fc800078e3cff */
[----:B------:R-:W-:-:S05]  /*13550*/  @!P0 LOP3.LUT R191, R191, R190, RZ, 0x3c, !PT ;  /* 0x000000bebfbf8212 */ /* 0x000fca00078e3cff */
[----:B------:R0:W4:Y:S02]  /*13560*/  @!P0 LDG.E.U8 R192, desc[UR40][R190.64] ;  /* 0x00000028bec08981 */ /* 0x000124000c1e1100 */
[----:B0-----:R-:W-:Y:S02]  /*13570*/  @!P0 IMAD.MOV.U32 R190, RZ, RZ, R249 ;  /* 0x000000ffffbe8224 */ /* 0x001fe400078e00f9 */
[----:B------:R-:W-:Y:S01]  /*13580*/  @!P0 IMAD.MOV.U32 R191, RZ, RZ, R250 ;  /* 0x000000ffffbf8224 */ /* 0x000fe200078e00fa */
[----:B------:R-:W-:Y:S01]  /*13590*/  PRMT R199, RZ, 0x7610, R199 ;  /* 0x00007610ffc77816 */ /* 0x000fe200000000c7 */
[----:B------:R-:W4:Y:S04]  /*135a0*/  LDL R250, [R1+0x284] ;  /* 0x0002840001fa7983 */ /* 0x000f280000100800 */
[----:B------:R2:W4:Y:S04]  /*135b0*/  @!P0 LDG.E.U8 R194, desc[UR40][R190.64] ;  /* 0x00000028bec28981 */ /* 0x000528000c1e1100 */
[----:B------:R-:W4:Y:S01]  /*135c0*/  LDL R249, [R1+0x288] ;  /* 0x0002880001f97983 */ /* 0x000f220000100800 */
[----:B--2---:R-:W-:-:S02]  /*135d0*/  @!P0 IMAD.MOV.U32 R190, RZ, RZ, R4 ;  /* 0x000000ffffbe8224 */ /* 0x004fc400078e0004 */
[----:B------:R-:W-:Y:S01]  /*135e0*/  @!P0 IMAD.MOV.U32 R191, RZ, RZ, R5 ;  /* 0x000000ffffbf8224 */ /* 0x000fe200078e0005 */
[----:B------:R-:W2:Y:S04]  /*135f0*/  LDL R4, [R1+0x248] ;  /* 0x0002480001047983 */ /* 0x000ea80000100800 */
[----:B------:R3:W2:Y:S04]  /*13600*/  @!P0 LDG.E.U8 R196, desc[UR40][R190.64] ;  /* 0x00000028bec48981 */ /* 0x0006a8000c1e1100 */
[----:B------:R-:W2:Y:S01]  /*13610*/  LDL R5, [R1+0x244] ;  /* 0x0002440001057983 */ /* 0x000ea20000100800 */
[----:B---3--:R-:W-:-:S02]  /*13620*/  @!P0 IMAD.MOV.U32 R190, RZ, RZ, R2 ;  /* 0x000000ffffbe8224 */ /* 0x008fc400078e0002 */
[----:B------:R-:W-:Y:S01]  /*13630*/  @!P0 IMAD.MOV.U32 R191, RZ, RZ, R3 ;  /* 0x000000ffffbf8224 */ /* 0x000fe200078e0003 */
[----:B------:R-:W3:Y:S04]  /*13640*/  LDL R2, [R1+0x208] ;  /* 0x0002080001027983 */ /* 0x000ee80000100800 */
[----:B------:R0:W3:Y:S04]  /*13650*/  @!P0 LDG.E.U8 R198, desc[UR40][R190.64] ;  /* 0x00000028bec68981 */ /* 0x0000e8000c1e1100 */
[----:B------:R-:W3:Y:S04]  /*13660*/  LDL R3, [R1+0x204] ;  /* 0x0002040001037983 */ /* 0x000ee80000100800 */
[----:B------:R-:W0:Y:S04]  /*13670*/  LDL R190, [R1+0x304] ;  /* 0x0003040001be7983 */ /* 0x000e280000100800 */
[----:B------:R-:W0:Y:S02]  /*13680*/  LDL R191, [R1+0x308] ;  /* 0x0003080001bf7983 */ /* 0x000e240000100800 */
[----:B0-----:R-:W-:-:S04]  /*13690*/  @!P0 LOP3.LUT R191, R191, R190, RZ, 0x3c, !PT ;  /* 0x000000bebfbf8212 */ /* 0x001fc800078e3cff */
[----:B------:R-:W-:-:S04]  /*136a0*/  @!P0 LOP3.LUT R190, R191, R190, RZ, 0x3c, !PT ;  /* 0x000000bebfbe8212 */ /* 0x000fc800078e3cff */
[----:B------:R-:W-:-:S05]  /*136b0*/  @!P0 LOP3.LUT R191, R191, R190, RZ, 0x3c, !PT ;  /* 0x000000bebfbf8212 */ /* 0x000fca00078e3cff */
[----:B------:R0:W3:Y:S04]  /*136c0*/  @!P0 LDG.E.U8 R199, desc[UR40][R190.64] ;  /* 0x00000028bec78981 */ /* 0x0000e8000c1e1100 */
[----:B------:R-:W0:Y:S04]  /*136d0*/  LDL R190, [R1+0x2c4] ;  /* 0x0002c40001be7983 */ /* 0x000e280000100800 */
[----:B------:R-:W0:Y:S01]  /*136e0*/  LDL R191, [R1+0x2c8] ;  /* 0x0002c80001bf7983 */ /* 0x000e220000100800 */
[----:B------:R-:W-:Y:S02]  /*136f0*/  PRMT R202, RZ, 0x7610, R202 ;  /* 0x00007610ffca7816 */ /* 0x000fe400000000ca */
[----:B------:R-:W-:-:S02]  /*13700*/  PRMT R203, RZ, 0x7610, R203 ;  /* 0x00007610ffcb7816 */ /* 0x000fc400000000cb */
[----:B------:R-:W-:Y:S02]  /*13710*/  PRMT R206, RZ, 0x7610, R206 ;  /* 0x00007610ffce7816 */ /* 0x000fe400000000ce */
[----:B------:R-:W-:Y:S02]  /*13720*/  PRMT R208, RZ, 0x7610, R208 ;  /* 0x00007610ffd07816 */ /* 0x000fe400000000d0 */
[----:B0-----:R-:W-:-:S04]  /*13730*/  @!P0 LOP3.LUT R191, R191, R190, RZ, 0x3c, !PT ;  /* 0x000000bebfbf8212 */ /* 0x001fc800078e3cff */
[----:B------:R-:W-:-:S04]  /*13740*/  @!P0 LOP3.LUT R190, R191, R190, RZ, 0x3c, !PT ;  /* 0x000000bebfbe8212 */ /* 0x000fc800078e3cff */
[----:B------:R-:W-:-:S05]  /*13750*/  @!P0 LOP3.LUT R191, R191, R190, RZ, 0x3c, !PT ;  /* 0x000000bebfbf8212 */ /* 0x000fca00078e3cff */
[----:B------:R4:W3:Y:S02]  /*13760*/  @!P0 LDG.E.U8 R202, desc[UR40][R190.64] ;  /* 0x00000028beca8981 */ /* 0x0008e4000c1e1100 */
[----:B----4-:R-:W-:Y:S02]  /*13770*/  @!P0 IMAD.MOV.U32 R190, RZ, RZ, R249 ;  /* 0x000000ffffbe8224 */ /* 0x010fe400078e00f9 */
[----:B------:R-:W-:Y:S01]  /*13780*/  @!P0 IMAD.MOV.U32 R191, RZ, RZ, R250 ;  /* 0x000000ffffbf8224 */ /* 0x000fe200078e00fa */
[----:B------:R-:W-:Y:S01]  /*13790*/  PRMT R210, RZ, 0x7610, R210 ;  /* 0x00007610ffd27816 */ /* 0x000fe200000000d2 */
[----:B------:R-:W4:Y:S04]  /*137a0*/  LDL R250, [R1+0x104] ;  /* 0x0001040001fa7983 */ /* 0x000f280000100800 */
[----:B------:R2:W4:Y:S01]  /*137b0*/  @!P0 LDG.E.U8 R203, desc[UR40][R190.64] ;  /* 0x00000028becb8981 */ /* 0x000522000c1e1100 */
[----:B------:R-:W-:-:S03]  /*137c0*/  PRMT R211, RZ, 0x7610, R211 ;  /* 0x00007610ffd37816 */ /* 0x000fc600000000d3 */
[----:B------:R-:W4:Y:S01]  /*137d0*/  LDL R249, [R1+0x108] ;  /* 0x0001080001f97983 */ /* 0x000f220000100800 */
[----:B--2---:R-:W-:Y:S02]  /*137e0*/  @!P0 IMAD.MOV.U32 R190, RZ, RZ, R4 ;  /* 0x000000ffffbe8224 */ /* 0x004fe400078e0004 */
        /* <DEDUP_REMOVED lines=34> */
[----:B------:R-:W4:Y:S04]  /*13a10*/  LDL R249, [R1+0x340] ;  /* 0x0003400001f97983 */ /* 0x000f280000100800 */
[----:B------:R2:W4:Y:S04]  /*13a20*/  @!P0 LDG.E.U8 R213, desc[UR40][R190.64] ;  /* 0x00000028bed58981 */ /* 0x000528000c1e1100 */
[----:B------:R-:W4:Y:S01]  /*13a30*/  LDL R250, [R1+0x33c] ;  /* 0x00033c0001fa7983 */ /* 0x000f220000100800 */
[----:B--2---:R-:W-:-:S02]  /*13a40*/  @!P0 IMAD.MOV.U32 R190, RZ, RZ, R4 ;  /* 0x000000ffffbe8224 */ /* 0x004fc400078e0004 */
[----:B------:R-:W-:Y:S01]  /*13a50*/  @!P0 IMAD.MOV.U32 R191, RZ, RZ, R5 ;  /* 0x000000ffffbf8224 */ /* 0x000fe200078e0005 */
[----:B------:R-:W2:Y:S04]  /*13a60*/  LDL R4, [R1+0x2fc] ;  /* 0x0002fc0001047983 */ /* 0x000ea80000100800 */
[----:B------:R3:W2:Y:S04]  /*13a70*/  @!P0 LDG.E.U8 R214, desc[UR40][R190.64] ;  /* 0x00000028bed68981 */ /* 0x0006a8000c1e1100 */
[----:B------:R-:W4:Y:S01]  /*13a80*/  LDL R5, [R1+0x37c] ;  /* 0x00037c0001057983 */ /* 0x000f220000100800 */
[----:B---3--:R-:W-:-:S02]  /*13a90*/  @!P0 IMAD.MOV.U32 R190, RZ, RZ, R2 ;  /* 0x000000ffffbe8224 */ /* 0x008fc400078e0002 */
[----:B------:R-:W-:Y:S01]  /*13aa0*/  @!P0 IMAD.MOV.U32 R191, RZ, RZ, R3 ;  /* 0x000000ffffbf8224 */ /* 0x000fe200078e0003 */
[----:B------:R-:W3:Y:S04]  /*13ab0*/  LDL R2, [R1+0x380] ;  /* 0x0003800001027983 */ /* 0x000ee80000100800 */
[----:B------:R0:W2:Y:S04]  /*13ac0*/  @!P0 LDG.E.U8 R215, desc[UR40][R190.64] ;  /* 0x00000028bed78981 */ /* 0x0000a8000c1e1100 */
[----:B------:R-:W2:Y:S04]  /*13ad0*/  LDL R3, [R1+0x300] ;  /* 0x0003000001037983 */ /* 0x000ea80000100800 */
[----:B------:R1:W-:Y:S01]  /*13ae0*/  STL [R1+0x890], R0 ;  /* 0x0008900001007387 */ /* 0x0003e20000100800 */
[----:B0-----:R-:W-:-:S02]  /*13af0*/  @!P0 IMAD.MOV.U32 R190, RZ, RZ, R0 ;  /* 0x000000ffffbe8224 */ /* 0x001fc400078e0000 */
[----:B------:R-:W-:-:S05]  /*13b00*/  @!P0 IMAD.MOV.U32 R191, RZ, RZ, R252 ;  /* 0x000000ffffbf8224 */ /* 0x000fca00078e00fc */
[----:B------:R0:W2:Y:S04]  /*13b10*/  @!P0 LDG.E.U8 R216, desc[UR40][R190.64] ;  /* 0x00000028bed88981 */ /* 0x0000a8000c1e1100 */
[----:B-1----:R-:W2:Y:S04]  /*13b20*/  LDL.LU R0, [R1+0x80] ;  /* 0x0000800001007983 */ /* 0x002ea80000300800 */
[----:B------:R1:W-:Y:S04]  /*13b30*/  STL [R1+0x88c], R252 ;  /* 0x00088cfc01007387 */ /* 0x0003e80000100800 */
[----:B-1----:R-:W2:Y:S04]  /*13b40*/  LDL.LU R252, [R1+0x7c] ;  /* 0x00007c0001fc7983 */ /* 0x002ea80000300800 */
[----:B------:R-:W0:Y:S04]  /*13b50*/  LDL R190, [R1+0x400] ;  /* 0x0004000001be7983 */ /* 0x000e280000100800 */
[----:B------:R-:W0:Y:S01]  /*13b60*/  LDL R191, [R1+0x404] ;  /* 0x0004040001bf7983 */ /* 0x000e220000100800 */
[----:B------:R-:W-:-:S02]  /*13b70*/  PRMT R217, RZ, 0x7610, R217 ;  /* 0x00007610ffd97816 */ /* 0x000fc400000000d9 */
[----:B0-----:R-:W-:-:S04]  /*13b80*/  @!P0 LOP3.LUT R191, R191, R190, RZ, 0x3c, !PT ;  /* 0x000000bebfbf8212 */ /* 0x001fc800078e3cff */
[----:B------:R-:W-:-:S04]  /*13b90*/  @!P0 LOP3.LUT R190, R191, R190, RZ, 0x3c, !PT ;  /* 0x000000bebfbe8212 */ /* 0x000fc800078e3cff */
[----:B------:R-:W-:-:S05]  /*13ba0*/  @!P0 LOP3.LUT R191, R191, R190, RZ, 0x3c, !PT ;  /* 0x000000bebfbf8212 */ /* 0x000fca00078e3cff */
[----:B------:R0:W2:Y:S04]  /*13bb0*/  @!P0 LDG.E.U8 R217, desc[UR40][R190.64] ;  /* 0x00000028bed98981 */ /* 0x0000a8000c1e1100 */
        /* <DEDUP_REMOVED lines=9> */
[----:B------:R3:W2:Y:S02]  /*13c50*/  @!P0 LDG.E.U8 R218, desc[UR40][R190.64] ;  /* 0x00000028beda8981 */ /* 0x0006a4000c1e1100 */
[----:B---3--:R-:W-:Y:S02]  /*13c60*/  @!P0 IMAD.MOV.U32 R190, RZ, RZ, R2 ;  /* 0x000000ffffbe8224 */ /* 0x008fe400078e0002 */
[----:B----4-:R-:W-:Y:S01]  /*13c70*/  @!P0 IMAD.MOV.U32 R191, RZ, RZ, R5 ;  /* 0x000000ffffbf8224 */ /* 0x010fe200078e0005 */
[----:B------:R-:W3:Y:S04]  /*13c80*/  LDL R2, [R1+0x240] ;  /* 0x0002400001027983 */ /* 0x000ee80000100800 */
[----:B------:R0:W4:Y:S04]  /*13c90*/  @!P0 LDG.E.U8 R219, desc[UR40][R190.64] ;  /* 0x00000028bedb8981 */ /* 0x000128000c1e1100 */
[----:B------:R-:W4:Y:S01]  /*13ca0*/  LDL R5, [R1+0x23c] ;  /* 0x00023c0001057983 */ /* 0x000f220000100800 */
[----:B0-----:R-:W-:-:S02]  /*13cb0*/  @!P0 IMAD.MOV.U32 R190, RZ, RZ, R249 ;  /* 0x000000ffffbe8224 */ /* 0x001fc400078e00f9 */
[----:B------:R-:W-:Y:S01]  /*13cc0*/  @!P0 IMAD.MOV.U32 R191, RZ, RZ, R250 ;  /* 0x000000ffffbf8224 */ /* 0x000fe200078e00fa */
[----:B------:R-:W4:Y:S04]  /*13cd0*/  LDL.LU R249, [R1+0x24] ;  /* 0x0000240001f97983 */ /* 0x000f280000300800 */
[----:B------:R2:W4:Y:S02]  /*13ce0*/  @!P0 LDG.E.U8 R220, desc[UR40][R190.64] ;  /* 0x00000028bedc8981 */ /* 0x000524000c1e1100 */
[----:B--2---:R-:W-:Y:S02]  /*13cf0*/  @!P0 IMAD.MOV.U32 R190, RZ, RZ, R3 ;  /* 0x000000ffffbe8224 */ /* 0x004fe400078e0003 */
[----:B------:R-:W-:Y:S02]  /*13d00*/  @!P0 IMAD.MOV.U32 R191, RZ, RZ, R4 ;  /* 0x000000ffffbf8224 */ /* 0x000fe400078e0004 */
[----:B------:R-:W2:Y:S04]  /*13d10*/  LDL R4, [R1+0x1c0] ;  /* 0x0001c00001047983 */ /* 0x000ea80000100800 */
[----:B------:R-:W2:Y:S04]  /*13d20*/  LDL.LU R250, [R1+0x28] ;  /* 0x0000280001fa7983 */ /* 0x000ea80000300800 */
[----:B------:R-:W2:Y:S04]  /*13d30*/  LDL.LU R3, [R1+0x2c] ;  /* 0x00002c0001037983 */ /* 0x000ea80000300800 */
[----:B------:R0:W2:Y:S04]  /*13d40*/  @!P0 LDG.E.U8 R221, desc[UR40][R190.64] ;  /* 0x00000028bedd8981 */ /* 0x0000a8000c1e1100 */
        /* <DEDUP_REMOVED lines=11> */
[----:B0-----:R-:W-:-:S04]  /*13e00*/  @!P0 LOP3.LUT R191, R191, R190, RZ, 0x3c, !PT ;  /* 0x000000bebfbf8212 */ /* 0x001fc800078e3cff */
[----:B------:R-:W-:-:S04]  /*13e10*/  @!P0 LOP3.LUT R190, R191, R190, RZ, 0x3c, !PT ;  /* 0x000000bebfbe8212 */ /* 0x000fc800078e3cff */
[----:B------:R-:W-:-:S05]  /*13e20*/  @!P0 LOP3.LUT R191, R191, R190, RZ, 0x3c, !PT ;  /* 0x000000bebfbf8212 */ /* 0x000fca00078e3cff */
[----:B------:R3:W2:Y:S02]  /*13e30*/  @!P0 LDG.E.U8 R223, desc[UR40][R190.64] ;  /* 0x00000028bedf8981 */ /* 0x0006a4000c1e1100 */
[----:B---3--:R-:W-:Y:S02]  /*13e40*/  @!P0 IMAD.MOV.U32 R190, RZ, RZ, R2 ;  /* 0x000000ffffbe8224 */ /* 0x008fe400078e0002 */
[----:B----4-:R-:W-:Y:S01]  /*13e50*/  @!P0 IMAD.MOV.U32 R191, RZ, RZ, R5 ;  /* 0x000000ffffbf8224 */ /* 0x010fe200078e0005 */
[----:B------:R-:W3:Y:S04]  /*13e60*/  LDL.LU R2, [R1+0x34] ;  /* 0x0000340001027983 */ /* 0x000ee80000300800 */
[----:B------:R-:W4:Y:S04]  /*13e70*/  LDL.LU R5, [R1+0x20] ;  /* 0x0000200001057983 */ /* 0x000f280000300800 */
[----:B------:R0:W4:Y:S04]  /*13e80*/  @!P0 LDG.E.U8 R224, desc[UR40][R190.64] ;  /* 0x00000028bee08981 */ /* 0x000128000c1e1100 */
[----:B------:R-:W0:Y:S04]  /*13e90*/  LDL R190, [R1+0x1fc] ;  /* 0x0001fc0001be7983 */ /* 0x000e280000100800 */
[----:B------:R-:W0:Y:S01]  /*13ea0*/  LDL R191, [R1+0x200] ;  /* 0x0002000001bf7983 */ /* 0x000e220000100800 */
[----:B------:R-:W-:-:S02]  /*13eb0*/  PRMT R225, RZ, 0x7610, R225 ;  /* 0x00007610ffe17816 */ /* 0x000fc400000000e1 */
[----:B0-----:R-:W-:-:S04]  /*13ec0*/  @!P0 LOP3.LUT R191, R191, R190, RZ, 0x3c, !PT ;  /* 0x000000bebfbf8212 */ /* 0x001fc800078e3cff */
[----:B------:R-:W-:-:S04]  /*13ed0*/  @!P0 LOP3.LUT R190, R191, R190, RZ, 0x3c, !PT ;  /* 0x000000bebfbe8212 */ /* 0x000fc800078e3cff */
[----:B------:R-:W-:-:S05]  /*13ee0*/  @!P0 LOP3.LUT R191, R191, R190, RZ, 0x3c, !PT ;  /* 0x000000bebfbf8212 */ /* 0x000fca00078e3cff */
[----:B------:R2:W4:Y:S04]  /*13ef0*/  @!P0 LDG.E.U8 R225, desc[UR40][R190.64] ;  /* 0x00000028bee18981 */ /* 0x000528000c1e1100 */
[----:B------:R-:W3:Y:S01]  /*13f00*/  LDL R191, [R1+0x1bc] ;  /* 0x0001bc0001bf7983 */ /* 0x000ee20000100800 */
[----:B------:R-:W-:Y:S01]  /*13f10*/  PRMT R228, RZ, 0x7610, R228 ;  /* 0x00007610ffe47816 */ /* 0x000fe200000000e4 */
[----:B--2---:R-:W-:-:S05]  /*13f20*/  @!P0 IMAD.MOV.U32 R190, RZ, RZ, R4 ;  /* 0x000000ffffbe8224 */ /* 0x004fca00078e0004 */
[----:B---3--:R0:W2:Y:S04]  /*13f30*/  @!P0 LDG.E.U8 R228, desc[UR40][R190.64] ;  /* 0x00000028bee48981 */ /* 0x0080a8000c1e1100 */
[----:B------:R-:W0:Y:S04]  /*13f40*/  LDL R190, [R1+0x17c] ;  /* 0x00017c0001be7983 */ /* 0x000e280000100800 */
[----:B------:R-:W0:Y:S01]  /*13f50*/  LDL R191, [R1+0x180] ;  /* 0x0001800001bf7983 */ /* 0x000e220000100800 */
[----:B------:R-:W-:Y:S01]  /*13f60*/  PRMT R231, RZ, 0x7610, R231 ;  /* 0x00007610ffe77816 */ /* 0x000fe200000000e7 */
[----:B------:R-:W1:Y:S01]  /*13f70*/  S2R R4, SR_TID.X ;  /* 0x0000000000047919 */ /* 0x000e620000002100 */
[----:B0-----:R-:W-:-:S04]  /*13f80*/  @!P0 LOP3.LUT R191, R191, R190, RZ, 0x3c, !PT ;  /* 0x000000bebfbf8212 */ /* 0x001fc800078e3cff */
[----:B------:R-:W-:-:S04]  /*13f90*/  @!P0 LOP3.LUT R190, R191, R190, RZ, 0x3c, !PT ;  /* 0x000000bebfbe8212 */ /* 0x000fc800078e3cff */
[----:B------:R-:W-:-:S05]  /*13fa0*/  @!P0 LOP3.LUT R191, R191, R190, RZ, 0x3c, !PT ;  /* 0x000000bebfbf8212 */ /* 0x000fca00078e3cff */
[----:B------:R0:W3:Y:S04]  /*13fb0*/  @!P0 LDG.E.U8 R231, desc[UR40][R190.64] ;  /* 0x00000028bee78981 */ /* 0x0000e8000c1e1100 */
[----:B------:R-:W0:Y:S04]  /*13fc0*/  LDL R190, [R1+0x13c] ;  /* 0x00013c0001be7983 */ /* 0x000e280000100800 */
[----:B------:R-:W0:Y:S01]  /*13fd0*/  LDL R191, [R1+0x140] ;  /* 0x0001400001bf7983 */ /* 0x000e220000100800 */
[----:B-1----:R-:W-:Y:S02]  /*13fe0*/  LOP3.LUT R4, R4, 0x7f, RZ, 0xc0, !PT ;  /* 0x0000007f04047812 */ /* 0x002fe400078ec0ff */
[----:B------:R-:W-:-:S03]  /*13ff0*/  PRMT R233, RZ, 0x7610, R233 ;  /* 0x00007610ffe97816 */ /* 0x000fc600000000e9 */
[----:B------:R1:W-:Y:S04]  /*14000*/  STS.U8 [R4+UR8+0x4000], R249 ;  /* 0x004000f904007988 */ /* 0x0003e80008000008 */
[----:B-1----:R-:W2:Y:S01]  /*14010*/  LDL.LU R249, [R1+0x8c0] ;  /* 0x0008c00001f97983 */ /* 0x002ea20000300800 */
[----:B0-----:R-:W-:-:S04]  /*14020*/  @!P0 LOP3.LUT R191, R191, R190, RZ, 0x3c, !PT ;  /* 0x000000bebfbf8212 */ /* 0x001fc800078e3cff */
[----:B------:R-:W-:-:S04]  /*14030*/  @!P0 LOP3.LUT R190, R191, R190, RZ, 0x3c, !PT ;  /* 0x000000bebfbe8212 */ /* 0x000fc800078e3cff */
[----:B------:R-:W-:-:S05]  /*14040*/  @!P0 LOP3.LUT R191, R191, R190, RZ, 0x3c, !PT ;  /* 0x000000bebfbf8212 */ /* 0x000fca00078e3cff */
[----:B------:R0:W3:Y:S04]  /*14050*/  @!P0 LDG.E.U8 R233, desc[UR40][R190.64] ;  /* 0x00000028bee98981 */ /* 0x0000e8000c1e1100 */
[----:B------:R-:W0:Y:S04]  /*14060*/  LDL R190, [R1+0xfc] ;  /* 0x0000fc0001be7983 */ /* 0x000e280000100800 */
[----:B------:R-:W0:Y:S01]  /*14070*/  LDL R191, [R1+0x100] ;  /* 0x0001000001bf7983 */ /* 0x000e220000100800 */
        /* <DEDUP_REMOVED lines=11> */
[----:B-1----:R-:W2:Y:S04]  /*14130*/  LDL.LU R4, [R1+0x8b8] ;  /* 0x0008b80001047983 */ /* 0x002ea80000300800 */
[----:B------:R-:W3:Y:S01]  /*14140*/  LDL.LU R3, [R1+0x8b4] ;  /* 0x0008b40001037983 */ /* 0x000ee20000300800 */
[----:B0-----:R-:W-:-:S04]  /*14150*/  @!P0 LOP3.LUT R191, R191, R190, RZ, 0x3c, !PT ;  /* 0x000000bebfbf8212 */ /* 0x001fc800078e3cff */
[----:B------:R-:W-:-:S04]  /*14160*/  @!P0 LOP3.LUT R190, R191, R190, RZ, 0x3c, !PT ;  /* 0x000000bebfbe8212 */ /* 0x000fc800078e3cff */
[----:B------:R-:W-:-:S05]  /*14170*/  @!P0 LOP3.LUT R191, R191, R190, RZ, 0x3c, !PT ;  /* 0x000000bebfbf8212 */ /* 0x000fca00078e3cff */
[----:B------:R0:W2:Y:S04]  /*14180*/  @!P0 LDG.E.U8 R240, desc[UR40][R190.64] ;  /* 0x00000028bef08981 */ /* 0x0000a8000c1e1100 */
[----:B------:R-:W4:Y:S01]  /*14190*/  LDL.LU R191, [R1+0x30] ;  /* 0x0000300001bf7983 */ /* 0x000f220000300800 */
[----:B0-----:R-:W0:Y:S01]  /*141a0*/  S2R R190, SR_TID.X ;  /* 0x0000000000be7919 */ /* 0x001e220000002100 */
[----:B------:R-:W-:Y:S02]  /*141b0*/  PRMT R251, RZ, 0x7610, R251 ;  /* 0x00007610fffb7816 */ /* 0x000fe400000000fb */
[----:B0-----:R-:W-:-:S05]  /*141c0*/  LOP3.LUT R190, R190, 0x7f, RZ, 0xc0, !PT ;  /* 0x0000007fbebe7812 */ /* 0x001fca00078ec0ff */
[----:B----4-:R0:W-:Y:S02]  /*141d0*/  STS.U8 [R190+UR8+0x4c00], R191 ;  /* 0x004c00bfbe007988 */ /* 0x0101e40008000008 */
[----:B0-----:R-:W-:Y:S02]  /*141e0*/  @!P0 IMAD.MOV.U32 R190, RZ, RZ, R0 ;  /* 0x000000ffffbe8224 */ /* 0x001fe400078e0000 */
[----:B------:R-:W-:-:S05]  /*141f0*/  @!P0 IMAD.MOV.U32 R191, RZ, RZ, R252 ;  /* 0x000000ffffbf8224 */ /* 0x000fca00078e00fc */
[----:B------:R0:W4:Y:S02]  /*14200*/  @!P0 LDG.E.U8 R251, desc[UR40][R190.64] ;  /* 0x00000028befb8981 */ /* 0x000124000c1e1100 */
[----:B0-----:R-:W0:Y:S02]  /*14210*/  S2R R191, SR_TID.X ;  /* 0x0000000000bf7919 */ /* 0x001e240000002100 */
[----:B------:R-:W3:Y:S01]  /*14220*/  LDL.LU R190, [R1+0x1c] ;  /* 0x00001c0001be7983 */ /* 0x000ee20000300800 */
[----:B0-----:R-:W-:-:S05]  /*14230*/  LOP3.LUT R191, R191, 0x7f, RZ, 0xc0, !PT ;  /* 0x0000007fbfbf7812 */ /* 0x001fca00078ec0ff */
[----:B------:R0:W-:Y:S04]  /*14240*/  STS.U8 [R191+UR8+0x5000], R2 ;  /* 0x00500002bf007988 */ /* 0x0001e80008000008 */
[----:B------:R1:W-:Y:S04]  /*14250*/  STS.U8 [R191+UR8+0x5400], R5 ;  /* 0x00540005bf007988 */ /* 0x0003e80008000008 */
[----:B0-----:R-:W2:Y:S04]  /*14260*/  LDL.LU R2, [R1+0x8b0] ;  /* 0x0008b00001027983 */ /* 0x001ea80000300800 */
[----:B-1----:R-:W4:Y:S04]  /*14270*/  LDL.LU R5, [R1+0x8ac] ;  /* 0x0008ac0001057983 */ /* 0x002f280000300800 */
[----:B---3--:R-:W-:Y:S04]  /*14280*/  STS.U8 [R191+UR8+0x5800], R190 ;  /* 0x005800bebf007988 */ /* 0x008fe80008000008 */
[----:B----4-:R0:W-:Y:S04]  /*14290*/  STS.U8 [R191+UR8+0x5c00], R5 ;  /* 0x005c0005bf007988 */ /* 0x0101e80008000008 */
[----:B0-----:R-:W3:Y:S01]  /*142a0*/  LDL.LU R5, [R1+0x8a8] ;  /* 0x0008a80001057983 */ /* 0x001ee20000300800 */
[----:B------:R-:W0:Y:S03]  /*142b0*/  S2R R190, SR_TID.X ;  /* 0x0000000000be7919 */ /* 0x000e260000002100 */
[----:B--2---:R1:W-:Y:S04]  /*142c0*/  STS.U8 [R191+UR8+0x6000], R2 ;  /* 0x00600002bf007988 */ /* 0x0043e80008000008 */
[----:B------:R-:W-:Y:S04]  /*142d0*/  STS.U8 [R191+UR8+0x6400], R3 ;  /* 0x00640003bf007988 */ /* 0x000fe80008000008 */
[----:B------:R-:W-:Y:S04]  /*142e0*/  STS.U8 [R191+UR8+0x6800], R4 ;  /* 0x00680004bf007988 */ /* 0x000fe80008000008 */
[----:B------:R2:W-:Y:S04]  /*142f0*/  STS.U8 [R191+UR8+0x6c00], R250 ;  /* 0x006c00fabf007988 */ /* 0x0005e80008000008 */
[----:B-1----:R-:W4:Y:S01]  /*14300*/  LDL.LU R2, [R1+0x8a4] ;  /* 0x0008a40001027983 */ /* 0x002f220000300800 */
[----:B--2---:R-:W1:Y:S01]  /*14310*/  S2R R250, SR_TID.X ;  /* 0x0000000000fa7919 */ /* 0x004e620000002100 */
[----:B0-----:R-:W-:-:S02]  /*14320*/  LOP3.LUT R190, R190, 0x7f, RZ, 0xc0, !PT ;  /* 0x0000007fbebe7812 */ /* 0x001fc400078ec0ff */
[----:B------:R0:W-:Y:S04]  /*14330*/  STS.U8 [R191+UR8+0x7000], R249 ;  /* 0x007000f9bf007988 */ /* 0x0001e80008000008 */
[----:B------:R-:W-:Y:S04]  /*14340*/  STS.U8 [R191+UR8+0x7400], R248 ;  /* 0x007400f8bf007988 */ /* 0x000fe80008000008 */
[----:B------:R-:W2:Y:S01]  /*14350*/  LDL.LU R3, [R1+0x8a0] ;  /* 0x0008a00001037983 */ /* 0x000ea20000300800 */
[----:B0-----:R-:W-:-:S03]  /*14360*/  LOP3.LUT R249, R190, 0x10, RZ, 0x3c, !PT ;  /* 0x00000010bef97812 */ /* 0x001fc600078e3cff */
[----:B------:R-:W-:Y:S04]  /*14370*/  STS.U8 [R191+UR8+0x7800], R247 ;  /* 0x007800f7bf007988 */ /* 0x000fe80008000008 */
        /* <DEDUP_REMOVED lines=8> */
[----:B------:R-:W-:Y:S01]  /*14400*/  STS.U8 [R249+UR8+0x5c80], R229 ;  /* 0x005c80e5f9007988 */ /* 0x000fe20008000008 */
[----:B-1----:R-:W-:-:S03]  /*14410*/  LOP3.LUT R250, R250, 0x7f, RZ, 0xc0, !PT ;  /* 0x0000007ffafa7812 */ /* 0x002fc600078ec0ff */
[----:B------:R-:W-:Y:S04]  /*14420*/  STS.U8 [R249+UR8+0x6080], R227 ;  /* 0x006080e3f9007988 */ /* 0x000fe80008000008 */
[----:B------:R-:W-:Y:S04]  /*14430*/  STS.U8 [R249+UR8+0x6480], R226 ;  /* 0x006480e2f9007988 */ /* 0x000fe80008000008 */
[----:B------:R-:W-:Y:S04]  /*14440*/  STS.U8 [R249+UR8+0x6880], R209 ;  /* 0x006880d1f9007988 */ /* 0x000fe80008000008 */
[----:B------:R-:W-:Y:S04]  /*14450*/  STS.U8 [R249+UR8+0x6c80], R207 ;  /* 0x006c80cff9007988 */ /* 0x000fe80008000008 */
[----:B------:R-:W-:Y:S01]  /*14460*/  STS.U8 [R249+UR8+0x7080], R205 ;  /* 0x007080cdf9007988 */ /* 0x000fe20008000008 */
[----:B------:R-:W-:-:S03]  /*14470*/  LOP3.LUT R190, R250, 0x20, RZ, 0x3c, !PT ;  /* 0x00000020fabe7812 */ /* 0x000fc600078e3cff */
[----:B------:R-:W-:Y:S04]  /*14480*/  STS.U8 [R249+UR8+0x7480], R204 ;  /* 0x007480ccf9007988 */ /* 0x000fe80008000008 */
[----:B------:R-:W-:Y:S04]  /*14490*/  STS.U8 [R249+UR8+0x7880], R201 ;  /* 0x007880c9f9007988 */ /* 0x000fe80008000008 */
[----:B------:R0:W-:Y:S04]  /*144a0*/  STS.U8 [R249+UR8+0x7c80], R200 ;  /* 0x007c80c8f9007988 */ /* 0x0001e80008000008 */
[----:B------:R-:W4:Y:S01]  /*144b0*/  LDL.LU R4, [R1+0x89c] ;  /* 0x00089c0001047983 */ /* 0x000f220000300800 */
[----:B0-----:R-:W-:-:S02]  /*144c0*/  LOP3.LUT R249, R250, 0x30, RZ, 0x3c, !PT ;  /* 0x00000030faf97812 */ /* 0x001fc400078e3cff */
[----:B------:R-:W0:Y:S01]  /*144d0*/  S2R R250, SR_TID.X ;  /* 0x0000000000fa7919 */ /* 0x000e220000002100 */
        /* <DEDUP_REMOVED lines=15> */
[----:B------:R1:W-:Y:S04]  /*145d0*/  STS.U8 [R190+UR8+0x7d00], R153 ;  /* 0x007d0099be007988 */ /* 0x0003e80008000008 */
[----:B------:R-:W-:Y:S04]  /*145e0*/  STS.U8 [R249+UR8+0x4180], R197 ;  /* 0x004180c5f9007988 */ /* 0x000fe80008000008 */
[----:B------:R-:W-:Y:S04]  /*145f0*/  STS.U8 [R249+UR8+0x4580], R195 ;  /* 0x004580c3f9007988 */ /* 0x000fe80008000008 */
[----:B------:R-:W-:Y:S04]  /*14600*/  STS.U8 [R249+UR8+0x4980], R152 ;  /* 0x00498098f9007988 */ /* 0x000fe80008000008 */
[----:B------:R-:W-:Y:S01]  /*14610*/  STS.U8 [R249+UR8+0x4d80], R23 ;  /* 0x004d8017f9007988 */ /* 0x000fe20008000008 */
[----:B0-----:R-:W-:-:S03]  /*14620*/  LOP3.LUT R250, R250, 0x7f, RZ, 0xc0, !PT ;  /* 0x0000007ffafa7812 */ /* 0x001fc600078ec0ff */
        /* <DEDUP_REMOVED lines=20> */
[----:B------:R-:W-:Y:S01]  /*14770*/  STS.U8 [R190+UR8+0x5e00], R160 ;  /* 0x005e00a0be007988 */ /* 0x000fe20008000008 */
[----:B------:R-:W-:-:S03]  /*14780*/  LOP3.LUT R154, R250, 0x50, RZ, 0x3c, !PT ;  /* 0x00000050fa9a7812 */ /* 0x000fc600078e3cff */
        /* <DEDUP_REMOVED lines=42> */
[----:B---3--:R0:W-:Y:S04]  /*14a30*/  STS.U8 [R7+UR8+0x7f80], R5 ;  /* 0x007f800507007988 */ /* 0x0081e80008000008 */
[----:B0-----:R-:W3:Y:S04]  /*14a40*/  LDL.LU R5, [R1+0x898] ;  /* 0x0008980001057983 */ /* 0x001ee80000300800 */
[----:B------:R-:W2:Y:S04]  /*14a50*/  LDL R6, [R1+0x85c] ;  /* 0x00085c0001067983 */ /* 0x000ea80000100800 */
[----:B------:R-:W4:Y:S04]  /*14a60*/  LDL.LU R246, [R1+0x81c] ;  /* 0x00081c0001f67983 */ /* 0x000f280000300800 */
        /* <DEDUP_REMOVED lines=8> */
[----:B------:R-:W4:Y:S01]  /*14af0*/  LDL.LU R190, [R1+0x7dc] ;  /* 0x0007dc0001be7983 */ /* 0x000f220000300800 */
[----:B---3--:R-:W-:-:S05]  /*14b00*/  VIADD R5, R5, 0x1 ;  /* 0x0000000105057836 */ /* 0x008fca0000000000 */
[----:B------:R0:W-:Y:S01]  /*14b10*/  STL [R1+0x38], R5 ;  /* 0x0000380501007387 */ /* 0x0001e20000100800 */
[----:B--2---:R-:W-:Y:S02]  /*14b20*/  ISETP.NE.U32.AND P0, PT, R5, R6, PT ;  /* 0x000000060500720c */ /* 0x004fe40003f05070 */
[----:B0-----:R-:W0:Y:S02]  /*14b30*/  LDC R5, c[0x0][0x238] ;  /* 0x00008e00ff057b82 */ /* 0x001e240000000800 */
[----:B0-----:R-:W-:-:S05]  /*14b40*/  IMAD.SHL.U32 R5, R5, 0x80, RZ ;  /* 0x0000008005057824 */ /* 0x001fca00078e00ff */
[----:B------:R-:W-:-:S05]  /*14b50*/  IADD3 R3, P4, R5, R3, RZ ;  /* 0x0000000305037210 */ /* 0x000fca0007f9e0ff */
[----:B------:R0:W-:Y:S04]  /*14b60*/  STL [R1+0x814], R3 ;  /* 0x0008140301007387 */ /* 0x0001e80000100800 */
[----:B0-----:R-:W2:Y:S01]  /*14b70*/  LDL.LU R3, [R1+0x894] ;  /* 0x0008940001037983 */ /* 0x001ea20000300800 */
[C---:B----4-:R-:W-:Y:S02]  /*14b80*/  IADD3 R246, P3, R5.reuse, R246, RZ ;  /* 0x000000f605f67210 */ /* 0x050fe40007f7e0ff */
[C---:B------:R-:W-:Y:S02]  /*14b90*/  IADD3 R191, P6, R5.reuse, R191, RZ ;  /* 0x000000bf05bf7210 */ /* 0x040fe40007fde0ff */
[C---:B------:R-:W-:Y:S01]  /*14ba0*/  IADD3 R249, P5, R5.reuse, R249, RZ ;  /* 0x000000f905f97210 */ /* 0x040fe20007fbe0ff */
[----:B------:R0:W-:Y:S01]  /*14bb0*/  STL [R1+0x81c], R246 ;  /* 0x00081cf601007387 */ /* 0x0001e20000100800 */
[----:B------:R-:W-:-:S03]  /*14bc0*/  IADD3 R2, P1, R5, R2, RZ ;  /* 0x0000000205027210 */ /* 0x000fc60007f3e0ff */
[----:B0-----:R-:W3:Y:S04]  /*14bd0*/  LDL.LU R246, [R1+0x800] ;  /* 0x0008000001f67983 */ /* 0x001ee80000300800 */
[----:B------:R0:W-:Y:S04]  /*14be0*/  STL [R1+0x804], R191 ;  /* 0x000804bf01007387 */ /* 0x0001e80000100800 */
[----:B------:R1:W-:Y:S04]  /*14bf0*/  STL [R1+0x80c], R249 ;  /* 0x00080cf901007387 */ /* 0x0003e80000100800 */
[----:B0-----:R-:W4:Y:S04]  /*14c00*/  LDL.LU R191, [R1+0x7d4] ;  /* 0x0007d40001bf7983 */ /* 0x001f280000300800 */
[----:B------:R0:W-:Y:S04]  /*14c10*/  STL [R1+0x7fc], R2 ;  /* 0x0007fc0201007387 */ /* 0x0001e80000100800 */
[----:B------:R-:W4:Y:S04]  /*14c20*/  LDL.LU R245, [R1+0x7f8] ;  /* 0x0007f80001f57983 */ /* 0x000f280000300800 */
[----:B-1----:R-:W4:Y:S01]  /*14c30*/  LDL.LU R249, [R1+0x7cc] ;  /* 0x0007cc0001f97983 */ /* 0x002f220000300800 */
[----:B------:R-:W-:-:S02]  /*14c40*/  IADD3 R4, P2, R5, R4, RZ ;  /* 0x0000000405047210 */ /* 0x000fc40007f5e0ff */
[----:B0-----:R-:W-:-:S05]  /*14c50*/  SHF.R.S32.HI R2, RZ, 0x1f, R5 ;  /* 0x0000001fff027819 */ /* 0x001fca0000011405 */
[C---:B------:R-:W-:Y:S01]  /*14c60*/  IMAD.X R243, R2.reuse, 0x1, R243, P3 ;  /* 0x0000000102f37824 */ /* 0x040fe200018e06f3 */
[C---:B------:R-:W-:Y:S01]  /*14c70*/  IADD3 R244, P3, R5.reuse, R244, RZ ;  /* 0x000000f405f47210 */ /* 0x040fe20007f7e0ff */
[C---:B------:R-:W-:Y:S01]  /*14c80*/  IMAD.X R247, R2.reuse, 0x1, R247, P4 ;  /* 0x0000000102f77824 */ /* 0x040fe200020e06f7 */
[C---:B------:R-:W-:Y:S01]  /*14c90*/  IADD3 R250, P4, R5.reuse, R250, RZ ;  /* 0x000000fa05fa7210 */ /* 0x040fe20007f9e0ff */
[C---:B------:R-:W-:Y:S01]  /*14ca0*/  IMAD.X R248, R2.reuse, 0x1, R248, P5 ;  /* 0x0000000102f87824 */ /* 0x040fe200028e06f8 */
[C---:B------:R-:W-:Y:S01]  /*14cb0*/  IADD3 R190, P5, R5.reuse, R190, RZ ;  /* 0x000000be05be7210 */ /* 0x040fe20007fbe0ff */
[----:B--2---:R-:W-:Y:S01]  /*14cc0*/  IMAD.X R3, R2, 0x1, R3, P2 ;  /* 0x0000000102037824 */ /* 0x004fe200010e0603 */
[----:B------:R-:W-:-:S05]  /*14cd0*/  IADD3 R242, P2, R5, R242, RZ ;  /* 0x000000f205f27210 */ /* 0x000fca0007f5e0ff */
[----:B------:R-:W-:Y:S04]  /*14ce0*/  STL [R1+0x7f4], R242 ;  /* 0x0007f4f201007387 */ /* 0x000fe80000100800 */
[----:B------:R-:W-:Y:S04]  /*14cf0*/  STL [R1+0x818], R243 ;  /* 0x000818f301007387 */ /* 0x000fe80000100800 */
[----:B------:R-:W2:Y:S04]  /*14d00*/  LDL.LU R235, [R1+0x7f0] ;  /* 0x0007f00001eb7983 */ /* 0x000ea80000300800 */
[----:B------:R-:W-:Y:S04]  /*14d10*/  STL [R1+0x7ec], R244 ;  /* 0x0007ecf401007387 */ /* 0x000fe80000100800 */
[----:B------:R-:W2:Y:S04]  /*14d20*/  LDL.LU R236, [R1+0x7c4] ;  /* 0x0007c40001ec7983 */ /* 0x000ea80000300800 */
[----:B------:R-:W-:Y:S04]  /*14d30*/  STL [R1+0x810], R247 ;  /* 0x000810f701007387 */ /* 0x000fe80000100800 */
[----:B------:R-:W2:Y:S04]  /*14d40*/  LDL.LU R200, [R1+0x7e8] ;  /* 0x0007e80001c87983 */ /* 0x000ea80000300800 */
[----:B------:R0:W-:Y:S04]  /*14d50*/  STL [R1+0x7e4], R250 ;  /* 0x0007e4fa01007387 */ /* 0x0001e80000100800 */
[----:B------:R-:W2:Y:S04]  /*14d60*/  LDL.LU R201, [R1+0x7bc] ;  /* 0x0007bc0001c97983 */ /* 0x000ea80000300800 */
[----:B------:R-:W2:Y:S04]  /*14d70*/  LDL.LU R204, [R1+0x7e0] ;  /* 0x0007e00001cc7983 */ /* 0x000ea80000300800 */
[----:B0-----:R-:W2:Y:S04]  /*14d80*/  LDL.LU R250, [R1+0x7b4] ;  /* 0x0007b40001fa7983 */ /* 0x001ea80000300800 */
[----:B------:R-:W2:Y:S04]  /*14d90*/  LDL.LU R205, [R1+0x7d8] ;  /* 0x0007d80001cd7983 */ /* 0x000ea80000300800 */
[----:B------:R-:W2:Y:S04]  /*14da0*/  LDL.LU R207, [R1+0x7ac] ;  /* 0x0007ac0001cf7983 */ /* 0x000ea80000300800 */
[----:B------:R0:W-:Y:S04]  /*14db0*/  STL [R1+0x808], R248 ;  /* 0x000808f801007387 */ /* 0x0001e80000100800 */
[----:B0-----:R-:W2:Y:S04]  /*14dc0*/  LDL.LU R248, [R1+0x7d0] ;  /* 0x0007d00001f87983 */ /* 0x001ea80000300800 */
[----:B------:R-:W2:Y:S04]  /*14dd0*/  LDL.LU R209, [R1+0x7a4] ;  /* 0x0007a40001d17983 */ /* 0x000ea80000300800 */
[----:B------:R-:W2:Y:S04]  /*14de0*/  LDL.LU R226, [R1+0x7c8] ;  /* 0x0007c80001e27983 */ /* 0x000ea80000300800 */
[----:B------:R-:W2:Y:S04]  /*14df0*/  LDL.LU R227, [R1+0x79c] ;  /* 0x00079c0001e37983 */ /* 0x000ea80000300800 */
[----:B------:R0:W-:Y:S04]  /*14e00*/  STL [R1+0x7dc], R190 ;  /* 0x0007dcbe01007387 */ /* 0x0001e80000100800 */
[----:B------:R-:W2:Y:S04]  /*14e10*/  LDL.LU R229, [R1+0x7c0] ;  /* 0x0007c00001e57983 */ /* 0x000ea80000300800 */
[----:B------:R-:W2:Y:S04]  /*14e20*/  LDL.LU R237, [R1+0x794] ;  /* 0x0007940001ed7983 */ /* 0x000ea80000300800 */
[----:B------:R-:W2:Y:S01]  /*14e30*/  LDL.LU R238, [R1+0x7b8] ;  /* 0x0007b80001ee7983 */ /* 0x000ea20000300800 */
[----:B---3--:R-:W-:-:S03]  /*14e40*/  IMAD.X R246, R2, 0x1, R246, P6 ;  /* 0x0000000102f67824 */ /* 0x008fc600030e06f6 */
[----:B------:R-:W3:Y:S04]  /*14e50*/  LDL.LU R241, [R1+0x78c] ;  /* 0x00078c0001f17983 */ /* 0x000ee80000300800 */
[----:B------:R-:W3:Y:S01]  /*14e60*/  LDL.LU R247, [R1+0x7b0] ;  /* 0x0007b00001f77983 */ /* 0x000ee20000300800 */
[----:B----4-:R-:W-:-:S03]  /*14e70*/  IADD3 R191, P6, R5, R191, RZ ;  /* 0x000000bf05bf7210 */ /* 0x010fc60007fde0ff */
[----:B0-----:R-:W4:Y:S04]  /*14e80*/  LDL.LU R190, [R1+0x784] ;  /* 0x0007840001be7983 */ /* 0x001f280000300800 */
[----:B------:R0:W-:Y:S01]  /*14e90*/  STL [R1+0x800], R246 ;  /* 0x000800f601007387 */ /* 0x0001e20000100800 */
[C---:B------:R-:W-:Y:S01]  /*14ea0*/  IMAD.X R245, R2.reuse, 0x1, R245, P1 ;  /* 0x0000000102f57824 */ /* 0x040fe200008e06f5 */
[C---:B------:R-:W-:Y:S02]  /*14eb0*/  IADD3 R249, P1, R5.reuse, R249, RZ ;  /* 0x000000f905f97210 */ /* 0x040fe40007f3e0ff */
[----:B0-----:R-:W4:Y:S04]  /*14ec0*/  LDL.LU R246, [R1+0x7a8] ;  /* 0x0007a80001f67983 */ /* 0x001f280000300800 */
[----:B------:R0:W-:Y:S04]  /*14ed0*/  STL [R1+0x7d4], R191 ;  /* 0x0007d4bf01007387 */ /* 0x0001e80000100800 */
[----:B0-----:R-:W4:Y:S04]  /*14ee0*/  LDL.LU R191, [R1+0x77c] ;  /* 0x00077c0001bf7983 */ /* 0x001f280000300800 */
[----:B------:R-:W4:Y:S04]  /*14ef0*/  LDL.LU R242, [R1+0x7a0] ;  /* 0x0007a00001f27983 */ /* 0x000f280000300800 */
[----:B------:R-:W4:Y:S04]  /*14f00*/  LDL.LU R243, [R1+0x774] ;  /* 0x0007740001f37983 */ /* 0x000f280000300800 */
[----:B------:R0:W-:Y:S04]  /*14f10*/  STL [R1+0x7f8], R245 ;  /* 0x0007f8f501007387 */ /* 0x0001e80000100800 */
[----:B------:R-:W4:Y:S04]  /*14f20*/  LDL.LU R244, [R1+0x798] ;  /* 0x0007980001f47983 */ /* 0x000f280000300800 */
[----:B------:R1:W-:Y:S04]  /*14f30*/  STL [R1+0x7cc], R249 ;  /* 0x0007ccf901007387 */ /* 0x0003e80000100800 */
[----:B0-----:R-:W4:Y:S04]  /*14f40*/  LDL.LU R245, [R1+0x76c] ;  /* 0x00076c0001f57983 */ /* 0x001f280000300800 */
[----:B-1----:R-:W4:Y:S01]  /*14f50*/  LDL.LU R249, [R1+0x790] ;  /* 0x0007900001f97983 */ /* 0x002f220000300800 */
[----:B--2---:R-:W-:Y:S01]  /*14f60*/  IMAD.X R235, R2, 0x1, R235, P2 ;  /* 0x0000000102eb7824 */ /* 0x004fe200010e06eb */
[----:B------:R-:W-:-:S04]  /*14f70*/  IADD3 R236, P2, R5, R236, RZ ;  /* 0x000000ec05ec7210 */ /* 0x000fc80007f5e0ff */
[----:B------:R-:W-:Y:S01]  /*14f80*/  STL [R1+0x7f0], R235 ;  /* 0x0007f0eb01007387 */ /* 0x000fe20000100800 */
[----:B------:R-:W-:-:S03]  /*14f90*/  IMAD.X R200, R2, 0x1, R200, P3 ;  /* 0x0000000102c87824 */ /* 0x000fc600018e06c8 */
[----:B------:R-:W-:Y:S04]  /*14fa0*/  STL [R1+0x7c4], R236 ;  /* 0x0007c4ec01007387 */ /* 0x000fe80000100800 */
[----:B------:R-:W-:Y:S01]  /*14fb0*/  STL [R1+0x7e8], R200 ;  /* 0x0007e8c801007387 */ /* 0x000fe20000100800 */
[C---:B------:R-:W-:Y:S01]  /*14fc0*/  IADD3 R201, P3, R5.reuse, R201, RZ ;  /* 0x000000c905c97210 */ /* 0x040fe20007f7e0ff */
[----:B------:R-:W-:Y:S01]  /*14fd0*/  IMAD.X R204, R2, 0x1, R204, P4 ;  /* 0x0000000102cc7824 */ /* 0x000fe200020e06cc */
[----:B------:R-:W-:-:S05]  /*14fe0*/  IADD3 R250, P4, R5, R250, RZ ;  /* 0x000000fa05fa7210 */ /* 0x000fca0007f9e0ff */
[----:B------:R0:W-:Y:S01]  /*14ff0*/  STL [R1+0x7b4], R250 ;  /* 0x0007b4fa01007387 */ /* 0x0001e20000100800 */
[----:B------:R-:W-:-:S03]  /*15000*/  IMAD.X R205, R2, 0x1, R205, P5 ;  /* 0x0000000102cd7824 */ /* 0x000fc600028e06cd */
[----:B------:R-:W-:Y:S04]  /*15010*/  STL [R1+0x7bc], R201 ;  /* 0x0007bcc901007387 */ /* 0x000fe80000100800 */
[----:B0-----:R-:W2:Y:S01]  /*15020*/  LDL.LU R250, [R1+0x764] ;  /* 0x0007640001fa7983 */ /* 0x001ea20000300800 */
[C---:B------:R-:W-:Y:S01]  /*15030*/  IADD3 R207, P5, R5.reuse, R207, RZ ;  /* 0x000000cf05cf7210 */ /* 0x040fe20007fbe0ff */
[----:B------:R-:W-:Y:S02]  /*15040*/  IMAD.X R248, R2, 0x1, R248, P6 ;  /* 0x0000000102f87824 */ /* 0x000fe400030e06f8 */
[----:B------:R-:W-:Y:S01]  /*15050*/  STL [R1+0x7e0], R204 ;  /* 0x0007e0cc01007387 */ /* 0x000fe20000100800 */
[----:B------:R-:W-:-:S03]  /*15060*/  IADD3 R209, P6, R5, R209, RZ ;  /* 0x000000d105d17210 */ /* 0x000fc60007fde0ff */
[----:B------:R0:W-:Y:S01]  /*15070*/  STL [R1+0x7d0], R248 ;  /* 0x0007d0f801007387 */ /* 0x0001e20000100800 */
[----:B------:R-:W-:-:S03]  /*15080*/  IMAD.X R226, R2, 0x1, R226, P1 ;  /* 0x0000000102e27824 */ /* 0x000fc600008e06e2 */
[----:B------:R-:W-:Y:S01]  /*15090*/  STL [R1+0x7d8], R205 ;  /* 0x0007d8cd01007387 */ /* 0x000fe20000100800 */
[----:B------:R-:W-:-:S03]  /*150a0*/  IADD3 R227, P1, R5, R227, RZ ;  /* 0x000000e305e37210 */ /* 0x000fc60007f3e0ff */
[----:B0-----:R-:W2:Y:S04]  /*150b0*/  LDL.LU R248, [R1+0x788] ;  /* 0x0007880001f87983 */ /* 0x001ea80000300800 */
[----:B------:R-:W-:Y:S01]  /*150c0*/  STL [R1+0x7ac], R207 ;  /* 0x0007accf01007387 */ /* 0x000fe20000100800 */
[----:B------:R-:W-:-:S03]  /*150d0*/  IMAD.X R229, R2, 0x1, R229, P2 ;  /* 0x0000000102e57824 */ /* 0x000fc600010e06e5 */
[----:B------:R-:W-:Y:S01]  /*150e0*/  STL [R1+0x7a4], R209 ;  /* 0x0007a4d101007387 */ /* 0x000fe20000100800 */
[----:B------:R-:W-:-:S03]  /*150f0*/  IADD3 R237, P2, R5, R237, RZ ;  /* 0x000000ed05ed7210 */ /* 0x000fc60007f5e0ff */
[----:B------:R-:W-:Y:S01]  /*15100*/  STL [R1+0x7c8], R226 ;  /* 0x0007c8e201007387 */ /* 0x000fe20000100800 */
[----:B------:R-:W-:-:S03]  /*15110*/  IMAD.X R238, R2, 0x1, R238, P3 ;  /* 0x0000000102ee7824 */ /* 0x000fc600018e06ee */
[----:B------:R-:W-:Y:S01]  /*15120*/  STL [R1+0x79c], R227 ;  /* 0x00079ce301007387 */ /* 0x000fe20000100800 */
[C---:B---3--:R-:W-:Y:S01]  /*15130*/  IADD3 R241, P3, R5.reuse, R241, RZ ;  /* 0x000000f105f17210 */ /* 0x048fe20007f7e0ff */
[----:B------:R-:W-:Y:S02]  /*15140*/  IMAD.X R247, R2, 0x1, R247, P4 ;  /* 0x0000000102f77824 */ /* 0x000fe400020e06f7 */
[----:B------:R-:W-:Y:S01]  /*15150*/  STL [R1+0x7c0], R229 ;  /* 0x0007c0e501007387 */ /* 0x000fe20000100800 */
[----:B----4-:R-:W-:-:S03]  /*15160*/  IADD3 R190, P4, R5, R190, RZ ;  /* 0x000000be05be7210 */ /* 0x010fc60007f9e0ff */
[----:B------:R-:W-:Y:S04]  /*15170*/  STL [R1+0x794], R237 ;  /* 0x000794ed01007387 */ /* 0x000fe80000100800 */
[----:B------:R-:W-:Y:S04]  /*15180*/  STL [R1+0x7b8], R238 ;  /* 0x0007b8ee01007387 */ /* 0x000fe80000100800 */
[----:B------:R0:W-:Y:S04]  /*15190*/  STL [R1+0x7b0], R247 ;  /* 0x0007b0f701007387 */ /* 0x0001e80000100800 */
[----:B------:R-:W-:Y:S01]  /*151a0*/  STL [R1+0x78c], R241 ;  /* 0x00078cf101007387 */ /* 0x000fe20000100800 */
[----:B------:R-:W-:-:S03]  /*151b0*/  IMAD.X R246, R2, 0x1, R246, P5 ;  /* 0x0000000102f67824 */ /* 0x000fc600028e06f6 */
[----:B0-----:R-:W3:Y:S04]  /*151c0*/  LDL.LU R247, [R1+0x75c] ;  /* 0x00075c0001f77983 */ /* 0x001ee80000300800 */
[----:B------:R0:W-:Y:S01]  /*151d0*/  STL [R1+0x784], R190 ;  /* 0x000784be01007387 */ /* 0x0001e20000100800 */
[----:B------:R-:W-:-:S03]  /*151e0*/  IADD3 R191, P5, R5, R191, RZ ;  /* 0x000000bf05bf7210 */ /* 0x000fc60007fbe0ff */
[----:B0-----:R-:W4:Y:S01]  /*151f0*/  LDL.LU R190, [R1+0x780] ;  /* 0x0007800001be7983 */ /* 0x001f220000300800 */
[----:B------:R-:W-:-:S03]  /*15200*/  IMAD.X R242, R2, 0x1, R242, P6 ;  /* 0x0000000102f27824 */ /* 0x000fc600030e06f2 */
        /* <DEDUP_REMOVED lines=8> */
[----:B------:R-:W-:Y:S04]  /*15290*/  STL [R1+0x7a0], R242 ;  /* 0x0007a0f201007387 */ /* 0x000fe80000100800 */
[----:B------:R-:W-:Y:S04]  /*152a0*/  STL [R1+0x774], R243 ;  /* 0x000774f301007387 */ /* 0x000fe80000100800 */
[----:B------:R-:W4:Y:S04]  /*152b0*/  LDL.LU R235, [R1+0x74c] ;  /* 0x00074c0001eb7983 */ /* 0x000f280000300800 */
[----:B------:R-:W-:Y:S04]  /*152c0*/  STL [R1+0x798], R244 ;  /* 0x000798f401007387 */ /* 0x000fe80000100800 */
[----:B------:R-:W4:Y:S04]  /*152d0*/  LDL.LU R236, [R1+0x770] ;  /* 0x0007700001ec7983 */ /* 0x000f280000300800 */
[----:B------:R-:W-:Y:S04]  /*152e0*/  STL [R1+0x76c], R245 ;  /* 0x00076cf501007387 */ /* 0x000fe80000100800 */
[----:B------:R-:W4:Y:S04]  /*152f0*/  LDL.LU R200, [R1+0x744] ;  /* 0x0007440001c87983 */ /* 0x000f280000300800 */
[----:B------:R0:W-:Y:S04]  /*15300*/  STL [R1+0x790], R249 ;  /* 0x000790f901007387 */ /* 0x0001e80000100800 */
[----:B------:R-:W4:Y:S04]  /*15310*/  LDL.LU R201, [R1+0x768] ;  /* 0x0007680001c97983 */ /* 0x000f280000300800 */
[----:B------:R-:W4:Y:S04]  /*15320*/  LDL.LU R204, [R1+0x73c] ;  /* 0x00073c0001cc7983 */ /* 0x000f280000300800 */
[----:B0-----:R-:W4:Y:S04]  /*15330*/  LDL.LU R249, [R1+0x760] ;  /* 0x0007600001f97983 */ /* 0x001f280000300800 */
[----:B------:R-:W4:Y:S04]  /*15340*/  LDL.LU R205, [R1+0x734] ;  /* 0x0007340001cd7983 */ /* 0x000f280000300800 */
[----:B------:R-:W4:Y:S01]  /*15350*/  LDL.LU R207, [R1+0x758] ;  /* 0x0007580001cf7983 */ /* 0x000f220000300800 */
[----:B--2---:R-:W-:-:S05]  /*15360*/  IADD3 R250, P2, R5, R250, RZ ;  /* 0x000000fa05fa7210 */ /* 0x004fca0007f5e0ff */
[----:B------:R0:W-:Y:S04]  /*15370*/  STL [R1+0x764], R250 ;  /* 0x000764fa01007387 */ /* 0x0001e80000100800 */
[----:B0-----:R-:W2:Y:S04]  /*15380*/  LDL.LU R250, [R1+0x72c] ;  /* 0x00072c0001fa7983 */ /* 0x001ea80000300800 */
[----:B------:R-:W2:Y:S01]  /*15390*/  LDL.LU R209, [R1+0x750] ;  /* 0x0007500001d17983 */ /* 0x000ea20000300800 */
[----:B------:R-:W-:-:S03]  /*153a0*/  IMAD.X R248, R2, 0x1, R248, P3 ;  /* 0x0000000102f87824 */ /* 0x000fc600018e06f8 */
[----:B------:R-:W2:Y:S04]  /*153b0*/  LDL.LU R226, [R1+0x724] ;  /* 0x0007240001e27983 */ /* 0x000ea80000300800 */
[----:B------:R-:W2:Y:S04]  /*153c0*/  LDL.LU R227, [R1+0x748] ;  /* 0x0007480001e37983 */ /* 0x000ea80000300800 */
[----:B------:R0:W-:Y:S04]  /*153d0*/  STL [R1+0x788], R248 ;  /* 0x000788f801007387 */ /* 0x0001e80000100800 */
[----:B------:R-:W2:Y:S04]  /*153e0*/  LDL.LU R229, [R1+0x71c] ;  /* 0x00071c0001e57983 */ /* 0x000ea80000300800 */
[----:B------:R-:W2:Y:S04]  /*153f0*/  LDL.LU R237, [R1+0x740] ;  /* 0x0007400001ed7983 */ /* 0x000ea80000300800 */
[----:B------:R-:W2:Y:S04]  /*15400*/  LDL.LU R238, [R1+0x714] ;  /* 0x0007140001ee7983 */ /* 0x000ea80000300800 */
[----:B------:R-:W2:Y:S04]  /*15410*/  LDL.LU R241, [R1+0x738] ;  /* 0x0007380001f17983 */ /* 0x000ea80000300800 */
[----:B------:R-:W2:Y:S04]  /*15420*/  LDL.LU R245, [R1+0x70c] ;  /* 0x00070c0001f57983 */ /* 0x000ea80000300800 */
[----:B0-----:R-:W2:Y:S01]  /*15430*/  LDL.LU R248, [R1+0x730] ;  /* 0x0007300001f87983 */ /* 0x001ea20000300800 */
[----:B---3--:R-:W-:-:S05]  /*15440*/  IADD3 R247, P3, R5, R247, RZ ;  /* 0x000000f705f77210 */ /* 0x008fca0007f7e0ff */
[----:B------:R0:W-:Y:S01]  /*15450*/  STL [R1+0x75c], R247 ;  /* 0x00075cf701007387 */ /* 0x0001e20000100800 */
[----:B----4-:R-:W-:-:S03]  /*15460*/  IMAD.X R190, R2, 0x1, R190, P4 ;  /* 0x0000000102be7824 */ /* 0x010fc600020e06be */
[----:B0-----:R-:W3:Y:S04]  /*15470*/  LDL.LU R247, [R1+0x704] ;  /* 0x0007040001f77983 */ /* 0x001ee80000300800 */
[----:B------:R0:W-:Y:S01]  /*15480*/  STL [R1+0x780], R190 ;  /* 0x000780be01007387 */ /* 0x0001e20000100800 */
[----:B------:R-:W-:-:S03]  /*15490*/  IADD3 R246, P4, R5, R246, RZ ;  /* 0x000000f605f67210 */ /* 0x000fc60007f9e0ff */
[----:B0-----:R-:W4:Y:S04]  /*154a0*/  LDL.LU R190, [R1+0x728] ;  /* 0x0007280001be7983 */ /* 0x001f280000300800 */
[----:B------:R-:W4:Y:S04]  /*154b0*/  LDL.LU R242, [R1+0x6fc] ;  /* 0x0006fc0001f27983 */ /* 0x000f280000300800 */
[----:B------:R-:W4:Y:S01]  /*154c0*/  LDL.LU R243, [R1+0x720] ;  /* 0x0007200001f37983 */ /* 0x000f220000300800 */
[----:B------:R-:W-:-:S03]  /*154d0*/  IMAD.X R191, R2, 0x1, R191, P5 ;  /* 0x0000000102bf7824 */ /* 0x000fc600028e06bf */
[----:B------:R0:W-:Y:S04]  /*154e0*/  STL [R1+0x754], R246 ;  /* 0x000754f601007387 */ /* 0x0001e80000100800 */
[----:B------:R-:W4:Y:S04]  /*154f0*/  LDL.LU R244, [R1+0x6f4] ;  /* 0x0006f40001f47983 */ /* 0x000f280000300800 */
[----:B------:R1:W-:Y:S04]  /*15500*/  STL [R1+0x778], R191 ;  /* 0x000778bf01007387 */ /* 0x0003e80000100800 */
[----:B0-----:R-:W4:Y:S01]  /*15510*/  LDL.LU R246, [R1+0x718] ;  /* 0x0007180001f67983 */ /* 0x001f220000300800 */
[----:B------:R-:W-:-:S03]  /*15520*/  IADD3 R235, P5, R5, R235, RZ ;  /* 0x000000eb05eb7210 */ /* 0x000fc60007fbe0ff */
[----:B-1----:R-:W4:Y:S01]  /*15530*/  LDL.LU R191, [R1+0x6ec] ;  /* 0x0006ec0001bf7983 */ /* 0x002f220000300800 */
[----:B------:R-:W-:-:S03]  /*15540*/  IMAD.X R236, R2, 0x1, R236, P6 ;  /* 0x0000000102ec7824 */ /* 0x000fc600030e06ec */
[----:B------:R-:W-:Y:S01]  /*15550*/  STL [R1+0x74c], R235 ;  /* 0x00074ceb01007387 */ /* 0x000fe20000100800 */
[----:B------:R-:W-:-:S03]  /*15560*/  IADD3 R200, P6, R5, R200, RZ ;  /* 0x000000c805c87210 */ /* 0x000fc60007fde0ff */
[----:B------:R-:W-:Y:S04]  /*15570*/  STL [R1+0x770], R236 ;  /* 0x000770ec01007387 */ /* 0x000fe80000100800 */
[----:B------:R-:W-:Y:S01]  /*15580*/  STL [R1+0x744], R200 ;  /* 0x000744c801007387 */ /* 0x000fe20000100800 */
[C---:B------:R-:W-:Y:S02]  /*15590*/  IMAD.X R201, R2.reuse, 0x1, R201, P1 ;  /* 0x0000000102c97824 */ /* 0x040fe400008e06c9 */
[----:B------:R-:W-:-:S05]  /*155a0*/  IMAD.X R249, R2, 0x1, R249, P2 ;  /* 0x0000000102f97824 */ /* 0x000fca00010e06f9 */
[----:B------:R0:W-:Y:S04]  /*155b0*/  STL [R1+0x760], R249 ;  /* 0x000760f901007387 */ /* 0x0001e80000100800 */
[----:B------:R-:W-:Y:S04]  /*155c0*/  STL [R1+0x768], R201 ;  /* 0x000768c901007387 */ /* 0x000fe80000100800 */
[----:B0-----:R-:W4:Y:S01]  /*155d0*/  LDL.LU R249, [R1+0x710] ;  /* 0x0007100001f97983 */ /* 0x001f220000300800 */
[C---:B------:R-:W-:Y:S01]  /*155e0*/  IADD3 R204, P1, R5.reuse, R204, RZ ;  /* 0x000000cc05cc7210 */ /* 0x040fe20007f3e0ff */
[----:B------:R-:W-:Y:S01]  /*155f0*/  IMAD.X R207, R2, 0x1, R207, P3 ;  /* 0x0000000102cf7824 */ /* 0x000fe200018e06cf */
[----:B------:R-:W-:-:S03]  /*15600*/  IADD3 R205, P2, R5, R205, RZ ;  /* 0x000000cd05cd7210 */ /* 0x000fc60007f5e0ff */
[----:B------:R-:W-:Y:S01]  /*15610*/  STL [R1+0x73c], R204 ;  /* 0x00073ccc01007387 */ /* 0x000fe20000100800 */
[----:B--2---:R-:W-:Y:S01]  /*15620*/  IADD3 R250, P3, R5, R250, RZ ;  /* 0x000000fa05fa7210 */ /* 0x004fe20007f7e0ff */
[----:B------:R-:W-:-:S04]  /*15630*/  IMAD.X R209, R2, 0x1, R209, P4 ;  /* 0x0000000102d17824 */ /* 0x000fc800020e06d1 */
[----:B------:R0:W-:Y:S01]  /*15640*/  STL [R1+0x72c], R250 ;  /* 0x00072cfa01007387 */ /* 0x0001e20000100800 */
[----:B------:R-:W-:-:S03]  /*15650*/  IADD3 R226, P4, R5, R226, RZ ;  /* 0x000000e205e27210 */ /* 0x000fc60007f9e0ff */
[----:B------:R-:W-:Y:S01]  /*15660*/  STL [R1+0x734], R205 ;  /* 0x000734cd01007387 */ /* 0x000fe20000100800 */
[----:B------:R-:W-:-:S03]  /*15670*/  IMAD.X R227, R2, 0x1, R227, P5 ;  /* 0x0000000102e37824 */ /* 0x000fc600028e06e3 */
[----:B0-----:R-:W2:Y:S04]  /*15680*/  LDL.LU R250, [R1+0x6e4] ;  /* 0x0006e40001fa7983 */ /* 0x001ea80000300800 */
[----:B------:R-:W-:Y:S01]  /*15690*/  STL [R1+0x758], R207 ;  /* 0x000758cf01007387 */ /* 0x000fe20000100800 */
[----:B------:R-:W-:-:S03]  /*156a0*/  IADD3 R229, P5, R5, R229, RZ ;  /* 0x000000e505e57210 */ /* 0x000fc60007fbe0ff */
[----:B------:R-:W-:Y:S01]  /*156b0*/  STL [R1+0x750], R209 ;  /* 0x000750d101007387 */ /* 0x000fe20000100800 */
[----:B------:R-:W-:-:S03]  /*156c0*/  IMAD.X R237, R2, 0x1, R237, P6 ;  /* 0x0000000102ed7824 */ /* 0x000fc600030e06ed */
[----:B------:R-:W-:Y:S01]  /*156d0*/  STL [R1+0x724], R226 ;  /* 0x000724e201007387 */ /* 0x000fe20000100800 */
[C---:B------:R-:W-:Y:S01]  /*156e0*/  IADD3 R238, P6, R5.reuse, R238, RZ ;  /* 0x000000ee05ee7210 */ /* 0x040fe20007fde0ff */
[----:B------:R-:W-:Y:S02]  /*156f0*/  IMAD.X R241, R2, 0x1, R241, P1 ;  /* 0x0000000102f17824 */ /* 0x000fe400008e06f1 */
[----:B------:R-:W-:Y:S01]  /*15700*/  STL [R1+0x748], R227 ;  /* 0x000748e301007387 */ /* 0x000fe20000100800 */
[----:B------:R-:W-:-:S03]  /*15710*/  IADD3 R245, P1, R5, R245, RZ ;  /* 0x000000f505f57210 */ /* 0x000fc60007f3e0ff */
[----:B------:R-:W-:Y:S01]  /*15720*/  STL [R1+0x71c], R229 ;  /* 0x00071ce501007387 */ /* 0x000fe20000100800 */
[----:B------:R-:W-:-:S03]  /*15730*/  IMAD.X R248, R2, 0x1, R248, P2 ;  /* 0x0000000102f87824 */ /* 0x000fc600010e06f8 */
[----:B------:R-:W-:Y:S04]  /*15740*/  STL [R1+0x740], R237 ;  /* 0x000740ed01007387 */ /* 0x000fe80000100800 */
[----:B------:R-:W-:Y:S04]  /*15750*/  STL [R1+0x714], R238 ;  /* 0x000714ee01007387 */ /* 0x000fe80000100800 */
[----:B------:R0:W-:Y:S04]  /*15760*/  STL [R1+0x70c], R245 ;  /* 0x00070cf501007387 */ /* 0x0001e80000100800 */
[----:B------:R-:W-:Y:S04]  /*15770*/  STL [R1+0x738], R241 ;  /* 0x000738f101007387 */ /* 0x000fe80000100800 */
[----:B0-----:R-:W2:Y:S04]  /*15780*/  LDL.LU R245, [R1+0x708] ;  /* 0x0007080001f57983 */ /* 0x001ea80000300800 */
[----:B------:R0:W-:Y:S01]  /*15790*/  STL [R1+0x730], R248 ;  /* 0x000730f801007387 */ /* 0x0001e20000100800 */
[----:B---3--:R-:W-:-:S03]  /*157a0*/  IADD3 R247, P2, R5, R247, RZ ;  /* 0x000000f705f77210 */ /* 0x008fc60007f5e0ff */
[----:B0-----:R-:W3:Y:S04]  /*157b0*/  LDL.LU R248, [R1+0x6dc] ;  /* 0x0006dc0001f87983 */ /* 0x001ee80000300800 */
[----:B------:R0:W-:Y:S01]  /*157c0*/  STL [R1+0x704], R247 ;  /* 0x000704f701007387 */ /* 0x0001e20000100800 */
[C---:B----4-:R-:W-:Y:S01]  /*157d0*/  IMAD.X R190, R2.reuse, 0x1, R190, P3 ;  /* 0x0000000102be7824 */ /* 0x050fe200018e06be */
[----:B------:R-:W-:Y:S02]  /*157e0*/  IADD3 R242, P3, R5, R242, RZ ;  /* 0x000000f205f27210 */ /* 0x000fe40007f7e0ff */
[----:B0-----:R-:W4:Y:S01]  /*157f0*/  LDL.LU R247, [R1+0x700] ;  /* 0x0007000001f77983 */ /* 0x001f220000300800 */
[----:B------:R-:W-:-:S03]  /*15800*/  IMAD.X R243, R2, 0x1, R243, P4 ;  /* 0x0000000102f37824 */ /* 0x000fc600020e06f3 */
[----:B------:R0:W-:Y:S01]  /*15810*/  STL [R1+0x728], R190 ;  /* 0x000728be01007387 */ /* 0x0001e20000100800 */
[----:B------:R-:W-:-:S03]  /*15820*/  IADD3 R244, P4, R5, R244, RZ ;  /* 0x000000f405f47210 */ /* 0x000fc60007f9e0ff */
[----:B0-----:R-:W4:Y:S04]  /*15830*/  LDL.LU R190, [R1+0x6d4] ;  /* 0x0006d40001be7983 */ /* 0x001f280000300800 */
[----:B------:R-:W-:Y:S01]  /*15840*/  STL [R1+0x6fc], R242 ;  /* 0x0006fcf201007387 */ /* 0x000fe20000100800 */
[----:B------:R-:W-:-:S03]  /*15850*/  IMAD.X R246, R2, 0x1, R246, P5 ;  /* 0x0000000102f67824 */ /* 0x000fc600028e06f6 */
[----:B------:R-:W-:Y:S01]  /*15860*/  STL [R1+0x720], R243 ;  /* 0x000720f301007387 */ /* 0x000fe20000100800 */
[----:B------:R-:W-:-:S03]  /*15870*/  IADD3 R191, P5, R5, R191, RZ ;  /* 0x000000bf05bf7210 */ /* 0x000fc60007fbe0ff */
[----:B------:R-:W4:Y:S04]  /*15880*/  LDL.LU R236, [R1+0x6f8] ;  /* 0x0006f80001ec7983 */ /* 0x000f280000300800 */
[----:B------:R-:W-:Y:S04]  /*15890*/  STL [R1+0x6f4], R244 ;  /* 0x0006f4f401007387 */ /* 0x000fe80000100800 */
[----:B------:R-:W4:Y:S04]  /*158a0*/  LDL.LU R200, [R1+0x6cc] ;  /* 0x0006cc0001c87983 */ /* 0x000f280000300800 */
[----:B------:R-:W-:Y:S04]  /*158b0*/  STL [R1+0x718], R246 ;  /* 0x000718f601007387 */ /* 0x000fe80000100800 */
[----:B------:R-:W4:Y:S04]  /*158c0*/  LDL.LU R201, [R1+0x6f0] ;  /* 0x0006f00001c97983 */ /* 0x000f280000300800 */
[----:B------:R0:W-:Y:S04]  /*158d0*/  STL [R1+0x6ec], R191 ;  /* 0x0006ecbf01007387 */ /* 0x0001e80000100800 */
[----:B0-----:R-:W4:Y:S04]  /*158e0*/  LDL.LU R191, [R1+0x6c4] ;  /* 0x0006c40001bf7983 */ /* 0x001f280000300800 */
[----:B------:R-:W4:Y:S04]  /*158f0*/  LDL.LU R204, [R1+0x6e8] ;  /* 0x0006e80001cc7983 */ /* 0x000f280000300800 */
[----:B------:R-:W4:Y:S01]  /*15900*/  LDL.LU R205, [R1+0x6bc] ;  /* 0x0006bc0001cd7983 */ /* 0x000f220000300800 */
[----:B------:R-:W-:-:S03]  /*15910*/  IMAD.X R249, R2, 0x1, R249, P6 ;  /* 0x0000000102f97824 */ /* 0x000fc600030e06f9 */
[----:B------:R-:W4:Y:S04]  /*15920*/  LDL.LU R207, [R1+0x6e0] ;  /* 0x0006e00001cf7983 */ /* 0x000f280000300800 */
[----:B------:R0:W-:Y:S04]  /*15930*/  STL [R1+0x710], R249 ;  /* 0x000710f901007387 */ /* 0x0001e80000100800 */
[----:B0-----:R-:W4:Y:S04]  /*15940*/  LDL.LU R249, [R1+0x6b4] ;  /* 0x0006b40001f97983 */ /* 0x001f280000300800 */
[----:B------:R-:W4:Y:S04]  /*15950*/  LDL.LU R209, [R1+0x6d8] ;  /* 0x0006d80001d17983 */ /* 0x000f280000300800 */
[----:B------:R-:W4:Y:S04]  /*15960*/  LDL.LU R226, [R1+0x6ac] ;  /* 0x0006ac0001e27983 */ /* 0x000f280000300800 */
[----:B------:R-:W4:Y:S01]  /*15970*/  LDL.LU R227, [R1+0x6d0] ;  /* 0x0006d00001e37983 */ /* 0x000f220000300800 */
[----:B--2---:R-:W-:-:S05]  /*15980*/  IADD3 R250, P6, R5, R250, RZ ;  /* 0x000000fa05fa7210 */ /* 0x004fca0007fde0ff */
[----:B------:R0:W-:Y:S04]  /*15990*/  STL [R1+0x6e4], R250 ;  /* 0x0006e4fa01007387 */ /* 0x0001e80000100800 */
[----:B------:R-:W2:Y:S04]  /*159a0*/  LDL.LU R229, [R1+0x6a4] ;  /* 0x0006a40001e57983 */ /* 0x000ea80000300800 */
[----:B------:R-:W2:Y:S04]  /*159b0*/  LDL.LU R237, [R1+0x6c8] ;  /* 0x0006c80001ed7983 */ /* 0x000ea80000300800 */
[----:B------:R-:W2:Y:S04]  /*159c0*/  LDL.LU R238, [R1+0x69c] ;  /* 0x00069c0001ee7983 */ /* 0x000ea80000300800 */
[----:B------:R-:W2:Y:S04]  /*159d0*/  LDL.LU R241, [R1+0x6c0] ;  /* 0x0006c00001f17983 */ /* 0x000ea80000300800 */
[----:B------:R-:W2:Y:S04]  /*159e0*/  LDL.LU R246, [R1+0x694] ;  /* 0x0006940001f67983 */ /* 0x000ea80000300800 */
[----:B0-----:R-:W2:Y:S01]  /*159f0*/  LDL.LU R250, [R1+0x6b8] ;  /* 0x0006b80001fa7983 */ /* 0x001ea20000300800 */
[----:B------:R-:W-:-:S05]  /*15a00*/  IMAD.X R245, R2, 0x1, R245, P1 ;  /* 0x0000000102f57824 */ /* 0x000fca00008e06f5 */
[----:B------:R0:W-:Y:S01]  /*15a10*/  STL [R1+0x708], R245 ;  /* 0x000708f501007387 */ /* 0x0001e20000100800 */
[----:B---3--:R-:W-:-:S03]  /*15a20*/  IADD3 R248, P1, R5, R248, RZ ;  /* 0x000000f805f87210 */ /* 0x008fc60007f3e0ff */
[----:B0-----:R-:W3:Y:S04]  /*15a30*/  LDL.LU R245, [R1+0x68c] ;  /* 0x00068c0001f57983 */ /* 0x001ee80000300800 */
[----:B------:R0:W-:Y:S01]  /*15a40*/  STL [R1+0x6dc], R248 ;  /* 0x0006dcf801007387 */ /* 0x0001e20000100800 */
[----:B----4-:R-:W-:-:S03]  /*15a50*/  IMAD.X R247, R2, 0x1, R247, P2 ;  /* 0x0000000102f77824 */ /* 0x010fc600010e06f7 */
[----:B0-----:R-:W4:Y:S04]  /*15a60*/  LDL.LU R248, [R1+0x6b0] ;  /* 0x0006b00001f87983 */ /* 0x001f280000300800 */
[----:B------:R-:W4:Y:S04]  /*15a70*/  LDL.LU R242, [R1+0x684] ;  /* 0x0006840001f27983 */ /* 0x000f280000300800 */
[----:B------:R-:W4:Y:S01]  /*15a80*/  LDL.LU R243, [R1+0x6a8] ;  /* 0x0006a80001f37983 */ /* 0x000f220000300800 */
[----:B------:R-:W-:-:S03]  /*15a90*/  IADD3 R190, P2, R5, R190, RZ ;  /* 0x000000be05be7210 */ /* 0x000fc60007f5e0ff */
[----:B------:R0:W-:Y:S04]  /*15aa0*/  STL [R1+0x700], R247 ;  /* 0x000700f701007387 */ /* 0x0001e80000100800 */
[----:B------:R-:W4:Y:S04]  /*15ab0*/  LDL.LU R244, [R1+0x67c] ;  /* 0x00067c0001f47983 */ /* 0x000f280000300800 */
[----:B------:R1:W-:Y:S04]  /*15ac0*/  STL [R1+0x6d4], R190 ;  /* 0x0006d4be01007387 */ /* 0x0003e80000100800 */
[----:B0-----:R-:W4:Y:S01]  /*15ad0*/  LDL.LU R247, [R1+0x6a0] ;  /* 0x0006a00001f77983 */ /* 0x001f220000300800 */
[----:B------:R-:W-:-:S03]  /*15ae0*/  IMAD.X R236, R2, 0x1, R236, P3 ;  /* 0x0000000102ec7824 */ /* 0x000fc600018e06ec */
[----:B-1----:R-:W4:Y:S01]  /*15af0*/  LDL.LU R190, [R1+0x674] ;  /* 0x0006740001be7983 */ /* 0x002f220000300800 */
[----:B------:R-:W-:-:S03]  /*15b00*/  IADD3 R200, P3, R5, R200, RZ ;  /* 0x000000c805c87210 */ /* 0x000fc60007f7e0ff */
[----:B------:R-:W-:Y:S01]  /*15b10*/  STL [R1+0x6f8], R236 ;  /* 0x0006f8ec01007387 */ /* 0x000fe20000100800 */
[----:B------:R-:W-:Y:S01]  /*15b20*/  IMAD.X R201, R2, 0x1, R201, P4 ;  /* 0x0000000102c97824 */ /* 0x000fe200020e06c9 */
[----:B------:R-:W-:-:S05]  /*15b30*/  IADD3 R191, P4, R5, R191, RZ ;  /* 0x000000bf05bf7210 */ /* 0x000fca0007f9e0ff */
[----:B------:R0:W-:Y:S04]  /*15b40*/  STL [R1+0x6c4], R191 ;  /* 0x0006c4bf01007387 */ /* 0x0001e80000100800 */
[----:B------:R-:W-:Y:S01]  /*15b50*/  STL [R1+0x6cc], R200 ;  /* 0x0006ccc801007387 */ /* 0x000fe20000100800 */
[----:B------:R-:W-:-:S03]  /*15b60*/  IMAD.X R204, R2, 0x1, R204, P5 ;  /* 0x0000000102cc7824 */ /* 0x000fc600028e06cc */
[----:B0-----:R-:W4:Y:S01]  /*15b70*/  LDL.LU R191, [R1+0x698] ;  /* 0x0006980001bf7983 */ /* 0x001f220000300800 */
[----:B------:R-:W-:Y:S01]  /*15b80*/  IMAD.X R207, R2, 0x1, R207, P6 ;  /* 0x0000000102cf7824 */ /* 0x000fe200030e06cf */
[C---:B------:R-:W-:Y:S02]  /*15b90*/  IADD3 R205, P5, R5.reuse, R205, RZ ;  /* 0x000000cd05cd7210 */ /* 0x040fe40007fbe0ff */
[----:B------:R-:W-:Y:S01]  /*15ba0*/  STL [R1+0x6f0], R201 ;  /* 0x0006f0c901007387 */ /* 0x000fe20000100800 */
[----:B------:R-:W-:-:S03]  /*15bb0*/  IADD3 R249, P6, R5, R249, RZ ;  /* 0x000000f905f97210 */ /* 0x000fc60007fde0ff */
[----:B------:R-:W-:Y:S04]  /*15bc0*/  STL [R1+0x6e8], R204 ;  /* 0x0006e8cc01007387 */ /* 0x000fe80000100800 */
[----:B------:R0:W-:Y:S04]  /*15bd0*/  STL [R1+0x6b4], R249 ;  /* 0x0006b4f901007387 */ /* 0x0001e80000100800 */
[----:B------:R-:W-:Y:S04]  /*15be0*/  STL [R1+0x6bc], R205 ;  /* 0x0006bccd01007387 */ /* 0x000fe80000100800 */
[----:B0-----:R-:W4:Y:S01]  /*15bf0*/  LDL.LU R249, [R1+0x66c] ;  /* 0x00066c0001f97983 */ /* 0x001f220000300800 */
[C---:B------:R-:W-:Y:S01]  /*15c00*/  IMAD.X R209, R2.reuse, 0x1, R209, P1 ;  /* 0x0000000102d17824 */ /* 0x040fe200008e06d1 */
[C---:B------:R-:W-:Y:S01]  /*15c10*/  IADD3 R226, P1, R5.reuse, R226, RZ ;  /* 0x000000e205e27210 */ /* 0x040fe20007f3e0ff */
[C---:B------:R-:W-:Y:S01]  /*15c20*/  IMAD.X R227, R2.reuse, 0x1, R227, P2 ;  /* 0x0000000102e37824 */ /* 0x040fe200010e06e3 */
[----:B------:R-:W-:Y:S04]  /*15c30*/  STL [R1+0x6e0], R207 ;  /* 0x0006e0cf01007387 */ /* 0x000fe80000100800 */
[----:B------:R-:W-:Y:S04]  /*15c40*/  STL [R1+0x6d8], R209 ;  /* 0x0006d8d101007387 */ /* 0x000fe80000100800 */
[----:B------:R-:W-:Y:S04]  /*15c50*/  STL [R1+0x6ac], R226 ;  /* 0x0006ace201007387 */ /* 0x000fe80000100800 */
[----:B------:R-:W-:Y:S01]  /*15c60*/  STL [R1+0x6d0], R227 ;  /* 0x0006d0e301007387 */ /* 0x000fe20000100800 */
[----:B--2---:R-:W-:Y:S01]  /*15c70*/  IADD3 R229, P2, R5, R229, RZ ;  /* 0x000000e505e57210 */ /* 0x004fe20007f5e0ff */
[----:B------:R-:W-:-:S04]  /*15c80*/  IMAD.X R237, R2, 0x1, R237, P3 ;  /* 0x0000000102ed7824 */ /* 0x000fc800018e06ed */
[----:B------:R-:W-:Y:S01]  /*15c90*/  STL [R1+0x6a4], R229 ;  /* 0x0006a4e501007387 */ /* 0x000fe20000100800 */
[C---:B------:R-:W-:Y:S01]  /*15ca0*/  IADD3 R238, P3, R5.reuse, R238, RZ ;  /* 0x000000ee05ee7210 */ /* 0x040fe20007f7e0ff */
[----:B------:R-:W-:Y:S02]  /*15cb0*/  IMAD.X R241, R2, 0x1, R241, P4 ;  /* 0x0000000102f17824 */ /* 0x000fe400020e06f1 */
[----:B------:R-:W-:Y:S01]  /*15cc0*/  STL [R1+0x6c8], R237 ;  /* 0x0006c8ed01007387 */ /* 0x000fe20000100800 */
[----:B------:R-:W-:-:S03]  /*15cd0*/  IADD3 R246, P4, R5, R246, RZ ;  /* 0x000000f605f67210 */ /* 0x000fc60007f9e0ff */
[----:B------:R-:W-:Y:S01]  /*15ce0*/  STL [R1+0x69c], R238 ;  /* 0x00069cee01007387 */ /* 0x000fe20000100800 */
[----:B------:R-:W-:-:S03]  /*15cf0*/  IMAD.X R250, R2, 0x1, R250, P5 ;  /* 0x0000000102fa7824 */ /* 0x000fc600028e06fa */
[----:B------:R0:W-:Y:S04]  /*15d00*/  STL [R1+0x694], R246 ;  /* 0x000694f601007387 */ /* 0x0001e80000100800 */
[----:B------:R-:W-:Y:S04]  /*15d10*/  STL [R1+0x6c0], R241 ;  /* 0x0006c0f101007387 */ /* 0x000fe80000100800 */
[----:B0-----:R-:W2:Y:S04]  /*15d20*/  LDL.LU R246, [R1+0x690] ;  /* 0x0006900001f67983 */ /* 0x001ea80000300800 */
[----:B------:R0:W-:Y:S04]  /*15d30*/  STL [R1+0x6b8], R250 ;  /* 0x0006b8fa01007387 */ /* 0x0001e80000100800 */
[----:B0-----:R-:W2:Y:S01]  /*15d40*/  LDL.LU R250, [R1+0x664] ;  /* 0x0006640001fa7983 */ /* 0x001ea20000300800 */
[----:B---3--:R-:W-:-:S05]  /*15d50*/  IADD3 R245, P5, R5, R245, RZ ;  /* 0x000000f505f57210 */ /* 0x008fca0007fbe0ff */
[----:B------:R0:W-:Y:S01]  /*15d60*/  STL [R1+0x68c], R245 ;  /* 0x00068cf501007387 */ /* 0x0001e20000100800 */
[----:B----4-:R-:W-:-:S03]  /*15d70*/  IMAD.X R248, R2, 0x1, R248, P6 ;  /* 0x0000000102f87824 */ /* 0x010fc600030e06f8 */
[----:B0-----:R-:W3:Y:S01]  /*15d80*/  LDL.LU R245, [R1+0x688] ;  /* 0x0006880001f57983 */ /* 0x001ee20000300800 */
[----:B------:R-:W-:-:S03]  /*15d90*/  IADD3 R242, P6, R5, R242, RZ ;  /* 0x000000f205f27210 */ /* 0x000fc60007fde0ff */
[----:B------:R0:W-:Y:S01]  /*15da0*/  STL [R1+0x6b0], R248 ;  /* 0x0006b0f801007387 */ /* 0x0001e20000100800 */
[----:B------:R-:W-:-:S03]  /*15db0*/  IMAD.X R243, R2, 0x1, R243, P1 ;  /* 0x0000000102f37824 */ /* 0x000fc600008e06f3 */
[----:B0-----:R-:W4:Y:S01]  /*15dc0*/  LDL.LU R248, [R1+0x65c] ;  /* 0x00065c0001f87983 */ /* 0x001f220000300800 */
[----:B------:R-:W-:-:S03]  /*15dd0*/  IADD3 R244, P1, R5, R244, RZ ;  /* 0x000000f405f47210 */ /* 0x000fc60007f3e0ff */
[----:B------:R-:W-:Y:S04]  /*15de0*/  STL [R1+0x684], R242 ;  /* 0x000684f201007387 */ /* 0x000fe80000100800 */
[----:B------:R-:W-:Y:S01]  /*15df0*/  STL [R1+0x6a8], R243 ;  /* 0x0006a8f301007387 */ /* 0x000fe20000100800 */
[----:B------:R-:W-:-:S03]  /*15e00*/  IMAD.X R247, R2, 0x1, R247, P2 ;  /* 0x0000000102f77824 */ /* 0x000fc600010e06f7 */
[----:B------:R-:W4:Y:S04]  /*15e10*/  LDL.LU R235, [R1+0x680] ;  /* 0x0006800001eb7983 */ /* 0x000f280000300800 */
[----:B------:R-:W-:Y:S01]  /*15e20*/  STL [R1+0x67c], R244 ;  /* 0x00067cf401007387 */ /* 0x000fe20000100800 */
[----:B------:R-:W-:-:S03]  /*15e30*/  IADD3 R190, P2, R5, R190, RZ ;  /* 0x000000be05be7210 */ /* 0x000fc60007f5e0ff */
[----:B------:R-:W4:Y:S04]  /*15e40*/  LDL.LU R236, [R1+0x654] ;  /* 0x0006540001ec7983 */ /* 0x000f280000300800 */
[----:B------:R-:W-:Y:S04]  /*15e50*/  STL [R1+0x6a0], R247 ;  /* 0x0006a0f701007387 */ /* 0x000fe80000100800 */
[----:B------:R-:W4:Y:S04]  /*15e60*/  LDL.LU R200, [R1+0x678] ;  /* 0x0006780001c87983 */ /* 0x000f280000300800 */
[----:B------:R0:W-:Y:S04]  /*15e70*/  STL [R1+0x674], R190 ;  /* 0x000674be01007387 */ /* 0x0001e80000100800 */
[----:B0-----:R-:W4:Y:S04]  /*15e80*/  LDL.LU R190, [R1+0x64c] ;  /* 0x00064c0001be7983 */ /* 0x001f280000300800 */
[----:B------:R-:W4:Y:S04]  /*15e90*/  LDL.LU R201, [R1+0x670] ;  /* 0x0006700001c97983 */ /* 0x000f280000300800 */
[----:B------:R-:W4:Y:S04]  /*15ea0*/  LDL.LU R204, [R1+0x644] ;  /* 0x0006440001cc7983 */ /* 0x000f280000300800 */
[----:B------:R-:W4:Y:S01]  /*15eb0*/  LDL.LU R205, [R1+0x668] ;  /* 0x0006680001cd7983 */ /* 0x000f220000300800 */
[----:B------:R-:W-:-:S05]  /*15ec0*/  IMAD.X R191, R2, 0x1, R191, P3 ;  /* 0x0000000102bf7824 */ /* 0x000fca00018e06bf */
[----:B------:R0:W-:Y:S04]  /*15ed0*/  STL [R1+0x698], R191 ;  /* 0x000698bf01007387 */ /* 0x0001e80000100800 */
[----:B------:R-:W4:Y:S04]  /*15ee0*/  LDL.LU R207, [R1+0x63c] ;  /* 0x00063c0001cf7983 */ /* 0x000f280000300800 */
[----:B0-----:R-:W4:Y:S04]  /*15ef0*/  LDL.LU R191, [R1+0x660] ;  /* 0x0006600001bf7983 */ /* 0x001f280000300800 */
[----:B------:R-:W4:Y:S04]  /*15f00*/  LDL.LU R209, [R1+0x634] ;  /* 0x0006340001d17983 */ /* 0x000f280000300800 */
[----:B------:R-:W4:Y:S01]  /*15f10*/  LDL.LU R226, [R1+0x658] ;  /* 0x0006580001e27983 */ /* 0x000f220000300800 */
[----:B------:R-:W-:-:S03]  /*15f20*/  IADD3 R249, P3, R5, R249, RZ ;  /* 0x000000f905f97210 */ /* 0x000fc60007f7e0ff */
[----:B------:R-:W4:Y:S04]  /*15f30*/  LDL.LU R227, [R1+0x62c] ;  /* 0x00062c0001e37983 */ /* 0x000f280000300800 */
[----:B------:R0:W-:Y:S04]  /*15f40*/  STL [R1+0x66c], R249 ;  /* 0x00066cf901007387 */ /* 0x0001e80000100800 */
[----:B------:R-:W4:Y:S04]  /*15f50*/  LDL.LU R229, [R1+0x650] ;  /* 0x0006500001e57983 */ /* 0x000f280000300800 */
[----:B------:R-:W4:Y:S04]  /*15f60*/  LDL.LU R237, [R1+0x624] ;  /* 0x0006240001ed7983 */ /* 0x000f280000300800 */
[----:B------:R-:W4:Y:S04]  /*15f70*/  LDL.LU R238, [R1+0x648] ;  /* 0x0006480001ee7983 */ /* 0x000f280000300800 */
[----:B------:R-:W4:Y:S04]  /*15f80*/  LDL.LU R241, [R1+0x61c] ;  /* 0x00061c0001f17983 */ /* 0x000f280000300800 */
[----:B------:R-:W4:Y:S04]  /*15f90*/  LDL.LU R247, [R1+0x640] ;  /* 0x0006400001f77983 */ /* 0x000f280000300800 */
[----:B0-----:R-:W4:Y:S01]  /*15fa0*/  LDL.LU R249, [R1+0x614] ;  /* 0x0006140001f97983 */ /* 0x001f220000300800 */
[----:B--2---:R-:W-:-:S05]  /*15fb0*/  IMAD.X R246, R2, 0x1, R246, P4 ;  /* 0x0000000102f67824 */ /* 0x004fca00020e06f6 */
[----:B------:R0:W-:Y:S01]  /*15fc0*/  STL [R1+0x690], R246 ;  /* 0x000690f601007387 */ /* 0x0001e20000100800 */
[----:B------:R-:W-:-:S03]  /*15fd0*/  IADD3 R250, P4, R5, R250, RZ ;  /* 0x000000fa05fa7210 */ /* 0x000fc60007f9e0ff */
[----:B0-----:R-:W2:Y:S04]  /*15fe0*/  LDL.LU R246, [R1+0x638] ;  /* 0x0006380001f67983 */ /* 0x001ea80000300800 */
[----:B------:R0:W-:Y:S04]  /*15ff0*/  STL [R1+0x664], R250 ;  /* 0x000664fa01007387 */ /* 0x0001e80000100800 */
[----:B0-----:R-:W2:Y:S04]  /*16000*/  LDL.LU R250, [R1+0x60c] ;  /* 0x00060c0001fa7983 */ /* 0x001ea80000300800 */
[----:B------:R-:W2:Y:S01]  /*16010*/  LDL.LU R242, [R1+0x630] ;  /* 0x0006300001f27983 */ /* 0x000ea20000300800 */
[----:B---3--:R-:W-:-:S03]  /*16020*/  IMAD.X R245, R2, 0x1, R245, P5 ;  /* 0x0000000102f57824 */ /* 0x008fc600028e06f5 */
[----:B------:R-:W3:Y:S04]  /*16030*/  LDL.LU R243, [R1+0x604] ;  /* 0x0006040001f37983 */ /* 0x000ee80000300800 */
[----:B------:R0:W-:Y:S04]  /*16040*/  STL [R1+0x688], R245 ;  /* 0x000688f501007387 */ /* 0x0001e80000100800 */
[----:B------:R-:W3:Y:S01]  /*16050*/  LDL.LU R244, [R1+0x628] ;  /* 0x0006280001f47983 */ /* 0x000ee20000300800 */
[----:B----4-:R-:W-:-:S05]  /*16060*/  IADD3 R248, P5, R5, R248, RZ ;  /* 0x000000f805f87210 */ /* 0x010fca0007fbe0ff */
        /* <DEDUP_REMOVED lines=8> */
[----:B------:R0:W-:Y:S01]  /*160f0*/  STL [R1+0x64c], R190 ;  /* 0x00064cbe01007387 */ /* 0x0001e20000100800 */
[----:B------:R-:W-:-:S03]  /*16100*/  IMAD.X R201, R2, 0x1, R201, P2 ;  /* 0x0000000102c97824 */ /* 0x000fc600010e06c9 */
[----:B------:R-:W-:Y:S01]  /*16110*/  STL [R1+0x654], R236 ;  /* 0x000654ec01007387 */ /* 0x000fe20000100800 */
[----:B------:R-:W-:Y:S01]  /*16120*/  IADD3 R204, P2, R5, R204, RZ ;  /* 0x000000cc05cc7210 */ /* 0x000fe20007f5e0ff */
[C---:B------:R-:W-:Y:S02]  /*16130*/  IMAD.X R205, R2.reuse, 0x1, R205, P3 ;  /* 0x0000000102cd7824 */ /* 0x040fe400018e06cd */
[----:B0-----:R-:W4:Y:S04]  /*16140*/  LDL.LU R190, [R1+0x5f4] ;  /* 0x0005f40001be7983 */ /* 0x001f280000300800 */
[----:B------:R-:W-:Y:S04]  /*16150*/  STL [R1+0x678], R200 ;  /* 0x000678c801007387 */ /* 0x000fe80000100800 */
[----:B------:R-:W-:Y:S01]  /*16160*/  STL [R1+0x670], R201 ;  /* 0x000670c901007387 */ /* 0x000fe20000100800 */
[----:B------:R-:W-:-:S03]  /*16170*/  IMAD.X R191, R2, 0x1, R191, P4 ;  /* 0x0000000102bf7824 */ /* 0x000fc600020e06bf */
[----:B------:R-:W-:Y:S04]  /*16180*/  STL [R1+0x644], R204 ;  /* 0x000644cc01007387 */ /* 0x000fe80000100800 */
[----:B------:R0:W-:Y:S01]  /*16190*/  STL [R1+0x660], R191 ;  /* 0x000660bf01007387 */ /* 0x0001e20000100800 */
[----:B------:R-:W-:-:S03]  /*161a0*/  IADD3 R207, P3, R5, R207, RZ ;  /* 0x000000cf05cf7210 */ /* 0x000fc60007f7e0ff */
[----:B------:R-:W-:Y:S01]  /*161b0*/  STL [R1+0x668], R205 ;  /* 0x000668cd01007387 */ /* 0x000fe20000100800 */
[C---:B------:R-:W-:Y:S01]  /*161c0*/  IADD3 R209, P4, R5.reuse, R209, RZ ;  /* 0x000000d105d17210 */ /* 0x040fe20007f9e0ff */
[----:B------:R-:W-:Y:S02]  /*161d0*/  IMAD.X R226, R2, 0x1, R226, P5 ;  /* 0x0000000102e27824 */ /* 0x000fe400028e06e2 */
[----:B0-----:R-:W4:Y:S01]  /*161e0*/  LDL.LU R191, [R1+0x618] ;  /* 0x0006180001bf7983 */ /* 0x001f220000300800 */
[----:B------:R-:W-:-:S03]  /*161f0*/  IADD3 R227, P5, R5, R227, RZ ;  /* 0x000000e305e37210 */ /* 0x000fc60007fbe0ff */
[----:B------:R-:W-:Y:S01]  /*16200*/  STL [R1+0x63c], R207 ;  /* 0x00063ccf01007387 */ /* 0x000fe20000100800 */
[----:B------:R-:W-:-:S03]  /*16210*/  IMAD.X R229, R2, 0x1, R229, P6 ;  /* 0x0000000102e57824 */ /* 0x000fc600030e06e5 */
        /* <DEDUP_REMOVED lines=9> */
[----:B------:R-:W-:Y:S04]  /*162b0*/  STL [R1+0x624], R237 ;  /* 0x000624ed01007387 */ /* 0x000fe80000100800 */
[----:B------:R-:W-:Y:S04]  /*162c0*/  STL [R1+0x648], R238 ;  /* 0x000648ee01007387 */ /* 0x000fe80000100800 */
[----:B------:R0:W-:Y:S04]  /*162d0*/  STL [R1+0x640], R247 ;  /* 0x000640f701007387 */ /* 0x0001e80000100800 */
[----:B------:R-:W-:Y:S04]  /*162e0*/  STL [R1+0x61c], R241 ;  /* 0x00061cf101007387 */ /* 0x000fe80000100800 */
[----:B0-----:R-:W4:Y:S04]  /*162f0*/  LDL.LU R247, [R1+0x5ec] ;  /* 0x0005ec0001f77983 */ /* 0x001f280000300800 */
[----:B------:R0:W-:Y:S04]  /*16300*/  STL [R1+0x614], R249 ;  /* 0x000614f901007387 */ /* 0x0001e80000100800 */
[----:B0-----:R-:W4:Y:S01]  /*16310*/  LDL.LU R249, [R1+0x610] ;  /* 0x0006100001f97983 */ /* 0x001f220000300800 */
[----:B--2---:R-:W-:-:S05]  /*16320*/  IMAD.X R246, R2, 0x1, R246, P3 ;  /* 0x0000000102f67824 */ /* 0x004fca00018e06f6 */
[----:B------:R0:W-:Y:S01]  /*16330*/  STL [R1+0x638], R246 ;  /* 0x000638f601007387 */ /* 0x0001e20000100800 */
[----:B------:R-:W-:-:S03]  /*16340*/  IADD3 R250, P3, R5, R250, RZ ;  /* 0x000000fa05fa7210 */ /* 0x000fc60007f7e0ff */
[----:B0-----:R-:W2:Y:S01]  /*16350*/  LDL.LU R246, [R1+0x5e4] ;  /* 0x0005e40001f67983 */ /* 0x001ea20000300800 */
[----:B------:R-:W-:-:S03]  /*16360*/  IMAD.X R242, R2, 0x1, R242, P4 ;  /* 0x0000000102f27824 */ /* 0x000fc600020e06f2 */
[----:B------:R0:W-:Y:S01]  /*16370*/  STL [R1+0x60c], R250 ;  /* 0x00060cfa01007387 */ /* 0x0001e20000100800 */
[----:B---3--:R-:W-:-:S03]  /*16380*/  IADD3 R243, P4, R5, R243, RZ ;  /* 0x000000f305f37210 */ /* 0x008fc60007f9e0ff */
[----:B0-----:R-:W3:Y:S01]  /*16390*/  LDL.LU R250, [R1+0x608] ;  /* 0x0006080001fa7983 */ /* 0x001ee20000300800 */
[----:B------:R-:W-:-:S03]  /*163a0*/  IMAD.X R244, R2, 0x1, R244, P5 ;  /* 0x0000000102f47824 */ /* 0x000fc600028e06f4 */
[----:B------:R-:W-:Y:S04]  /*163b0*/  STL [R1+0x630], R242 ;  /* 0x000630f201007387 */ /* 0x000fe80000100800 */
[----:B------:R-:W-:Y:S04]  /*163c0*/  STL [R1+0x604], R243 ;  /* 0x000604f301007387 */ /* 0x000fe80000100800 */
[----:B------:R-:W3:Y:S01]  /*163d0*/  LDL.LU R235, [R1+0x5dc] ;  /* 0x0005dc0001eb7983 */ /* 0x000ee20000300800 */
[----:B----4-:R-:W-:-:S03]  /*163e0*/  IADD3 R245, P5, R5, R245, RZ ;  /* 0x000000f505f57210 */ /* 0x010fc60007fbe0ff */
[----:B------:R-:W-:Y:S01]  /*163f0*/  STL [R1+0x628], R244 ;  /* 0x000628f401007387 */ /* 0x000fe20000100800 */
[----:B------:R-:W-:-:S03]  /*16400*/  IMAD.X R248, R2, 0x1, R248, P6 ;  /* 0x0000000102f87824 */ /* 0x000fc600030e06f8 */
        /* <DEDUP_REMOVED lines=8> */
[----:B------:R-:W-:-:S05]  /*16490*/  IADD3 R190, P6, R5, R190, RZ ;  /* 0x000000be05be7210 */ /* 0x000fca0007fde0ff */
[----:B------:R0:W-:Y:S04]  /*164a0*/  STL [R1+0x5f4], R190 ;  /* 0x0005f4be01007387 */ /* 0x0001e80000100800 */
[----:B------:R-:W4:Y:S04]  /*164b0*/  LDL.LU R207, [R1+0x5e8] ;  /* 0x0005e80001cf7983 */ /* 0x000f280000300800 */
[----:B0-----:R-:W4:Y:S04]  /*164c0*/  LDL.LU R190, [R1+0x5bc] ;  /* 0x0005bc0001be7983 */ /* 0x001f280000300800 */
[----:B------:R-:W4:Y:S04]  /*164d0*/  LDL.LU R209, [R1+0x5e0] ;  /* 0x0005e00001d17983 */ /* 0x000f280000300800 */
[----:B------:R-:W4:Y:S04]  /*164e0*/  LDL.LU R226, [R1+0x5b4] ;  /* 0x0005b40001e27983 */ /* 0x000f280000300800 */
[----:B------:R-:W4:Y:S01]  /*164f0*/  LDL.LU R227, [R1+0x5d8] ;  /* 0x0005d80001e37983 */ /* 0x000f220000300800 */
[----:B------:R-:W-:-:S05]  /*16500*/  IMAD.X R191, R2, 0x1, R191, P1 ;  /* 0x0000000102bf7824 */ /* 0x000fca00008e06bf */
[----:B------:R0:W-:Y:S04]  /*16510*/  STL [R1+0x618], R191 ;  /* 0x000618bf01007387 */ /* 0x0001e80000100800 */
[----:B------:R-:W4:Y:S04]  /*16520*/  LDL.LU R229, [R1+0x5ac] ;  /* 0x0005ac0001e57983 */ /* 0x000f280000300800 */
[----:B------:R-:W4:Y:S04]  /*16530*/  LDL.LU R237, [R1+0x5d0] ;  /* 0x0005d00001ed7983 */ /* 0x000f280000300800 */
[----:B------:R-:W4:Y:S04]  /*16540*/  LDL.LU R238, [R1+0x5a4] ;  /* 0x0005a40001ee7983 */ /* 0x000f280000300800 */
[----:B------:R-:W4:Y:S04]  /*16550*/  LDL.LU R241, [R1+0x5c8] ;  /* 0x0005c80001f17983 */ /* 0x000f280000300800 */
[----:B------:R-:W4:Y:S04]  /*16560*/  LDL.LU R245, [R1+0x59c] ;  /* 0x00059c0001f57983 */ /* 0x000f280000300800 */
[----:B0-----:R-:W4:Y:S01]  /*16570*/  LDL.LU R191, [R1+0x5c0] ;  /* 0x0005c00001bf7983 */ /* 0x001f220000300800 */
[----:B------:R-:W-:-:S05]  /*16580*/  IADD3 R247, P1, R5, R247, RZ ;  /* 0x000000f705f77210 */ /* 0x000fca0007f3e0ff */
[----:B------:R0:W-:Y:S01]  /*16590*/  STL [R1+0x5ec], R247 ;  /* 0x0005ecf701007387 */ /* 0x0001e20000100800 */
[----:B------:R-:W-:-:S03]  /*165a0*/  IMAD.X R249, R2, 0x1, R249, P2 ;  /* 0x0000000102f97824 */ /* 0x000fc600010e06f9 */
[----:B0-----:R-:W4:Y:S04]  /*165b0*/  LDL.LU R247, [R1+0x594] ;  /* 0x0005940001f77983 */ /* 0x001f280000300800 */
[----:B------:R0:W-:Y:S04]  /*165c0*/  STL [R1+0x610], R249 ;  /* 0x000610f901007387 */ /* 0x0001e80000100800 */
[----:B0-----:R-:W4:Y:S04]  /*165d0*/  LDL.LU R249, [R1+0x5b8] ;  /* 0x0005b80001f97983 */ /* 0x001f280000300800 */
[----:B------:R-:W4:Y:S04]  /*165e0*/  LDL.LU R242, [R1+0x58c] ;  /* 0x00058c0001f27983 */ /* 0x000f280000300800 */
[----:B------:R-:W4:Y:S01]  /*165f0*/  LDL.LU R243, [R1+0x5b0] ;  /* 0x0005b00001f37983 */ /* 0x000f220000300800 */
[----:B--2---:R-:W-:-:S05]  /*16600*/  IADD3 R246, P2, R5, R246, RZ ;  /* 0x000000f605f67210 */ /* 0x004fca0007f5e0ff */
[----:B------:R0:W-:Y:S04]  /*16610*/  STL [R1+0x5e4], R246 ;  /* 0x0005e4f601007387 */ /* 0x0001e80000100800 */
[----:B------:R-:W2:Y:S01]  /*16620*/  LDL.LU R244, [R1+0x584] ;  /* 0x0005840001f47983 */ /* 0x000ea20000300800 */
[----:B---3--:R-:W-:-:S05]  /*16630*/  IMAD.X R250, R2, 0x1, R250, P3 ;  /* 0x0000000102fa7824 */ /* 0x008fca00018e06fa */
[----:B------:R1:W-:Y:S04]  /*16640*/  STL [R1+0x608], R250 ;  /* 0x000608fa01007387 */ /* 0x0003e80000100800 */
[----:B0-----:R-:W3:Y:S01]  /*16650*/  LDL.LU R246, [R1+0x5a8] ;  /* 0x0005a80001f67983 */ /* 0x001ee20000300800 */
[----:B------:R-:W-:-:S03]  /*16660*/  IADD3 R235, P3, R5, R235, RZ ;  /* 0x000000eb05eb7210 */ /* 0x000fc60007f7e0ff */
[----:B-1----:R-:W3:Y:S01]  /*16670*/  LDL.LU R250, [R1+0x57c] ;  /* 0x00057c0001fa7983 */ /* 0x002ee20000300800 */
[----:B----4-:R-:W-:-:S03]  /*16680*/  IMAD.X R236, R2, 0x1, R236, P4 ;  /* 0x0000000102ec7824 */ /* 0x010fc600020e06ec */
[----:B------:R-:W-:Y:S01]  /*16690*/  STL [R1+0x5dc], R235 ;  /* 0x0005dceb01007387 */ /* 0x000fe20000100800 */
[----:B------:R-:W-:Y:S01]  /*166a0*/  IADD3 R200, P4, R5, R200, RZ ;  /* 0x000000c805c87210 */ /* 0x000fe20007f9e0ff */
[----:B------:R-:W-:-:S05]  /*166b0*/  IMAD.X R248, R2, 0x1, R248, P5 ;  /* 0x0000000102f87824 */ /* 0x000fca00028e06f8 */
[----:B------:R0:W-:Y:S01]  /*166c0*/  STL [R1+0x5f8], R248 ;  /* 0x0005f8f801007387 */ /* 0x0001e20000100800 */
[----:B------:R-:W-:-:S03]  /*166d0*/  IADD3 R201, P5, R5, R201, RZ ;  /* 0x000000c905c97210 */ /* 0x000fc60007fbe0ff */
[----:B------:R-:W-:Y:S01]  /*166e0*/  STL [R1+0x600], R236 ;  /* 0x000600ec01007387 */ /* 0x000fe20000100800 */
[C---:B------:R-:W-:Y:S01]  /*166f0*/  IMAD.X R204, R2.reuse, 0x1, R204, P6 ;  /* 0x0000000102cc7824 */ /* 0x040fe200030e06cc */
[----:B------:R-:W-:Y:S02]  /*16700*/  IADD3 R205, P6, R5, R205, RZ ;  /* 0x000000cd05cd7210 */ /* 0x000fe40007fde0ff */
[----:B0-----:R-:W4:Y:S04]  /*16710*/  LDL.LU R248, [R1+0x5a0] ;  /* 0x0005a00001f87983 */ /* 0x001f280000300800 */
[----:B------:R-:W-:Y:S04]  /*16720*/  STL [R1+0x5d4], R200 ;  /* 0x0005d4c801007387 */ /* 0x000fe80000100800 */
[----:B------:R-:W-:Y:S01]  /*16730*/  STL [R1+0x5cc], R201 ;  /* 0x0005ccc901007387 */ /* 0x000fe20000100800 */
[----:B------:R-:W-:-:S03]  /*16740*/  IMAD.X R207, R2, 0x1, R207, P1 ;  /* 0x0000000102cf7824 */ /* 0x000fc600008e06cf */
[----:B------:R-:W-:Y:S01]  /*16750*/  STL [R1+0x5f0], R204 ;  /* 0x0005f0cc01007387 */ /* 0x000fe20000100800 */
[----:B------:R-:W-:Y:S01]  /*16760*/  IADD3 R190, P1, R5, R190, RZ ;  /* 0x000000be05be7210 */ /* 0x000fe20007f3e0ff */
[----:B------:R-:W-:-:S04]  /*16770*/  IMAD.X R209, R2, 0x1, R209, P2 ;  /* 0x0000000102d17824 */ /* 0x000fc800010e06d1 */
[----:B------:R0:W-:Y:S01]  /*16780*/  STL [R1+0x5bc], R190 ;  /* 0x0005bcbe01007387 */ /* 0x0001e20000100800 */
[----:B------:R-:W-:-:S03]  /*16790*/  IADD3 R226, P2, R5, R226, RZ ;  /* 0x000000e205e27210 */ /* 0x000fc60007f5e0ff */
[----:B------:R-:W-:Y:S01]  /*167a0*/  STL [R1+0x5c4], R205 ;  /* 0x0005c4cd01007387 */ /* 0x000fe20000100800 */
[----:B------:R-:W-:-:S03]  /*167b0*/  IMAD.X R227, R2, 0x1, R227, P3 ;  /* 0x0000000102e37824 */ /* 0x000fc600018e06e3 */
[----:B0-----:R-:W4:Y:S04]  /*167c0*/  LDL.LU R190, [R1+0x574] ;  /* 0x0005740001be7983 */ /* 0x001f280000300800 */
[----:B------:R-:W-:Y:S01]  /*167d0*/  STL [R1+0x5e8], R207 ;  /* 0x0005e8cf01007387 */ /* 0x000fe20000100800 */
        /* <DEDUP_REMOVED lines=11> */
[----:B------:R-:W-:Y:S04]  /*16890*/  STL [R1+0x5a4], R238 ;  /* 0x0005a4ee01007387 */ /* 0x000fe80000100800 */
[----:B------:R0:W-:Y:S04]  /*168a0*/  STL [R1+0x59c], R245 ;  /* 0x00059cf501007387 */ /* 0x0001e80000100800 */
[----:B------:R-:W-:Y:S04]  /*168b0*/  STL [R1+0x5c8], R241 ;  /* 0x0005c8f101007387 */ /* 0x000fe80000100800 */
[----:B0-----:R-:W4:Y:S04]  /*168c0*/  LDL.LU R245, [R1+0x598] ;  /* 0x0005980001f57983 */ /* 0x001f280000300800 */
[----:B------:R0:W-:Y:S04]  /*168d0*/  STL [R1+0x5c0], R191 ;  /* 0x0005c0bf01007387 */ /* 0x0001e80000100800 */
[----:B0-----:R-:W4:Y:S01]  /*168e0*/  LDL.LU R191, [R1+0x56c] ;  /* 0x00056c0001bf7983 */ /* 0x001f220000300800 */
[----:B------:R-:W-:-:S05]  /*168f0*/  IADD3 R247, P6, R5, R247, RZ ;  /* 0x000000f705f77210 */ /* 0x000fca0007fde0ff */
[----:B------:R0:W-:Y:S01]  /*16900*/  STL [R1+0x594], R247 ;  /* 0x000594f701007387 */ /* 0x0001e20000100800 */
[----:B------:R-:W-:-:S03]  /*16910*/  IMAD.X R249, R2, 0x1, R249, P1 ;  /* 0x0000000102f97824 */ /* 0x000fc600008e06f9 */
[----:B0-----:R-:W4:Y:S04]  /*16920*/  LDL.LU R247, [R1+0x590] ;  /* 0x0005900001f77983 */ /* 0x001f280000300800 */
[----:B------:R0:W-:Y:S04]  /*16930*/  STL [R1+0x5b8], R249 ;  /* 0x0005b8f901007387 */ /* 0x0001e80000100800 */
[----:B0-----:R-:W4:Y:S01]  /*16940*/  LDL.LU R249, [R1+0x564] ;  /* 0x0005640001f97983 */ /* 0x001f220000300800 */
[----:B------:R-:W-:Y:S01]  /*16950*/  IADD3 R242, P1, R5, R242, RZ ;  /* 0x000000f205f27210 */ /* 0x000fe20007f3e0ff */
[----:B------:R-:W-:-:S04]  /*16960*/  IMAD.X R243, R2, 0x1, R243, P2 ;  /* 0x0000000102f37824 */ /* 0x000fc800010e06f3 */
[----:B------:R-:W-:Y:S04]  /*16970*/  STL [R1+0x58c], R242 ;  /* 0x00058cf201007387 */ /* 0x000fe80000100800 */
[----:B------:R-:W-:Y:S04]  /*16980*/  STL [R1+0x5b0], R243 ;  /* 0x0005b0f301007387 */ /* 0x000fe80000100800 */
[----:B------:R-:W4:Y:S01]  /*16990*/  LDL.LU R235, [R1+0x588] ;  /* 0x0005880001eb7983 */ /* 0x000f220000300800 */
[----:B--2---:R-:W-:-:S05]  /*169a0*/  IADD3 R244, P2, R5, R244, RZ ;  /* 0x000000f405f47210 */ /* 0x004fca0007f5e0ff */
[----:B------:R-:W-:Y:S04]  /*169b0*/  STL [R1+0x584], R244 ;  /* 0x000584f401007387 */ /* 0x000fe80000100800 */
[----:B------:R-:W2:Y:S01]  /*169c0*/  LDL.LU R236, [R1+0x55c] ;  /* 0x00055c0001ec7983 */ /* 0x000ea20000300800 */
[----:B---3--:R-:W-:Y:S01]  /*169d0*/  IMAD.X R246, R2, 0x1, R246, P3 ;  /* 0x0000000102f67824 */ /* 0x008fe200018e06f6 */
[----:B------:R-:W-:-:S04]  /*169e0*/  IADD3 R250, P3, R5, R250, RZ ;  /* 0x000000fa05fa7210 */ /* 0x000fc80007f7e0ff */
[----:B------:R-:W-:Y:S04]  /*169f0*/  STL [R1+0x5a8], R246 ;  /* 0x0005a8f601007387 */ /* 0x000fe80000100800 */
[----:B------:R-:W3:Y:S04]  /*16a00*/  LDL.LU R200, [R1+0x580] ;  /* 0x0005800001c87983 */ /* 0x000ee80000300800 */
[----:B------:R0:W-:Y:S04]  /*16a10*/  STL [R1+0x57c], R250 ;  /* 0x00057cfa01007387 */ /* 0x0001e80000100800 */
[----:B0-----:R-:W3:Y:S04]  /*16a20*/  LDL.LU R250, [R1+0x554] ;  /* 0x0005540001fa7983 */ /* 0x001ee80000300800 */
[----:B------:R-:W3:Y:S04]  /*16a30*/  LDL.LU R201, [R1+0x578] ;  /* 0x0005780001c97983 */ /* 0x000ee80000300800 */
[----:B------:R-:W3:Y:S04]  /*16a40*/  LDL.LU R204, [R1+0x54c] ;  /* 0x00054c0001cc7983 */ /* 0x000ee80000300800 */
[----:B------:R-:W3:Y:S01]  /*16a50*/  LDL.LU R205, [R1+0x570] ;  /* 0x0005700001cd7983 */ /* 0x000ee20000300800 */
[----:B----4-:R-:W-:-:S05]  /*16a60*/  IMAD.X R248, R2, 0x1, R248, P4 ;  /* 0x0000000102f87824 */ /* 0x010fca00020e06f8 */
[----:B------:R0:W-:Y:S04]  /*16a70*/  STL [R1+0x5a0], R248 ;  /* 0x0005a0f801007387 */ /* 0x0001e80000100800 */
[----:B------:R-:W4:Y:S04]  /*16a80*/  LDL.LU R207, [R1+0x544] ;  /* 0x0005440001cf7983 */ /* 0x000f280000300800 */
[----:B0-----:R-:W4:Y:S04]  /*16a90*/  LDL.LU R248, [R1+0x568] ;  /* 0x0005680001f87983 */ /* 0x001f280000300800 */
[----:B------:R-:W4:Y:S04]  /*16aa0*/  LDL.LU R209, [R1+0x53c] ;  /* 0x00053c0001d17983 */ /* 0x000f280000300800 */
[----:B------:R-:W4:Y:S04]  /*16ab0*/  LDL.LU R226, [R1+0x560] ;  /* 0x0005600001e27983 */ /* 0x000f280000300800 */
[----:B------:R-:W4:Y:S01]  /*16ac0*/  LDL.LU R227, [R1+0x534] ;  /* 0x0005340001e37983 */ /* 0x000f220000300800 */
[----:B------:R-:W-:-:S05]  /*16ad0*/  IADD3 R190, P4, R5, R190, RZ ;  /* 0x000000be05be7210 */ /* 0x000fca0007f9e0ff */
[----:B------:R0:W-:Y:S04]  /*16ae0*/  STL [R1+0x574], R190 ;  /* 0x000574be01007387 */ /* 0x0001e80000100800 */
[----:B------:R-:W4:Y:S04]  /*16af0*/  LDL.LU R229, [R1+0x558] ;  /* 0x0005580001e57983 */ /* 0x000f280000300800 */
[----:B------:R-:W4:Y:S04]  /*16b00*/  LDL.LU R237, [R1+0x52c] ;  /* 0x00052c0001ed7983 */ /* 0x000f280000300800 */
[----:B------:R-:W4:Y:S04]  /*16b10*/  LDL.LU R238, [R1+0x550] ;  /* 0x0005500001ee7983 */ /* 0x000f280000300800 */
[----:B------:R-:W4:Y:S04]  /*16b20*/  LDL.LU R241, [R1+0x524] ;  /* 0x0005240001f17983 */ /* 0x000f280000300800 */
[----:B------:R-:W4:Y:S04]  /*16b30*/  LDL.LU R246, [R1+0x548] ;  /* 0x0005480001f67983 */ /* 0x000f280000300800 */
[----:B0-----:R-:W4:Y:S04]  /*16b40*/  LDL.LU R190, [R1+0x51c] ;  /* 0x00051c0001be7983 */ /* 0x001f280000300800 */
[----:B------:R-:W4:Y:S01]  /*16b50*/  LDL.LU R242, [R1+0x540] ;  /* 0x0005400001f27983 */ /* 0x000f220000300800 */
[----:B------:R-:W-:Y:S01]  /*16b60*/  IMAD.X R245, R2, 0x1, R245, P5 ;  /* 0x0000000102f57824 */ /* 0x000fe200028e06f5 */
[----:B------:R-:W-:-:S05]  /*16b70*/  IADD3 R191, P5, R5, R191, RZ ;  /* 0x000000bf05bf7210 */ /* 0x000fca0007fbe0ff */
[----:B------:R0:W-:Y:S04]  /*16b80*/  STL [R1+0x56c], R191 ;  /* 0x00056cbf01007387 */ /* 0x0001e80000100800 */
[----:B------:R1:W-:Y:S04]  /*16b90*/  STL [R1+0x598], R245 ;  /* 0x000598f501007387 */ /* 0x0003e80000100800 */
[----:B0-----:R-:W4:Y:S01]  /*16ba0*/  LDL.LU R191, [R1+0x514] ;  /* 0x0005140001bf7983 */ /* 0x001f220000300800 */
[----:B------:R-:W-:-:S03]  /*16bb0*/  IMAD.X R247, R2, 0x1, R247, P6 ;  /* 0x0000000102f77824 */ /* 0x000fc600030e06f7 */
[----:B------:R-:W4:Y:S04]  /*16bc0*/  LDL.LU R243, [R1+0x538] ;  /* 0x0005380001f37983 */ /* 0x000f280000300800 */
[----:B------:R-:W4:Y:S04]  /*16bd0*/  LDL.LU R244, [R1+0x50c] ;  /* 0x00050c0001f47983 */ /* 0x000f280000300800 */
[----:B------:R0:W-:Y:S01]  /*16be0*/  STL [R1+0x590], R247 ;  /* 0x000590f701007387 */ /* 0x0001e20000100800 */
[----:B------:R-:W-:-:S03]  /*16bf0*/  IADD3 R249, P6, R5, R249, RZ ;  /* 0x000000f905f97210 */ /* 0x000fc60007fde0ff */
[----:B-1----:R-:W4:Y:S04]  /*16c00*/  LDL.LU R245, [R1+0x530] ;  /* 0x0005300001f57983 */ /* 0x002f280000300800 */
[----:B------:R1:W-:Y:S04]  /*16c10*/  STL [R1+0x564], R249 ;  /* 0x000564f901007387 */ /* 0x0003e80000100800 */
[----:B0-----:R-:W4:Y:S04]  /*16c20*/  LDL.LU R247, [R1+0x504] ;  /* 0x0005040001f77983 */ /* 0x001f280000300800 */
[----:B-1----:R-:W4:Y:S01]  /*16c30*/  LDL.LU R249, [R1+0x528] ;  /* 0x0005280001f97983 */ /* 0x002f220000300800 */
[----:B------:R-:W-:-:S05]  /*16c40*/  IMAD.X R235, R2, 0x1, R235, P1 ;  /* 0x0000000102eb7824 */ /* 0x000fca00008e06eb */
[----:B------:R-:W-:Y:S01]  /*16c50*/  STL [R1+0x588], R235 ;  /* 0x000588eb01007387 */ /* 0x000fe20000100800 */
[C---:B--2---:R-:W-:Y:S01]  /*16c60*/  IADD3 R236, P1, R5.reuse, R236, RZ ;  /* 0x000000ec05ec7210 */ /* 0x044fe20007f3e0ff */
[C---:B---3--:R-:W-:Y:S01]  /*16c70*/  IMAD.X R200, R2.reuse, 0x1, R200, P2 ;  /* 0x0000000102c87824 */ /* 0x048fe200010e06c8 */
[----:B------:R-:W-:Y:S01]  /*16c80*/  IADD3 R250, P2, R5, R250, RZ ;  /* 0x000000fa05fa7210 */ /* 0x000fe20007f5e0ff */
[----:B------:R-:W-:-:S04]  /*16c90*/  IMAD.X R201, R2, 0x1, R201, P3 ;  /* 0x0000000102c97824 */ /* 0x000fc800018e06c9 */
[----:B------:R0:W-:Y:S01]  /*16ca0*/  STL [R1+0x554], R250 ;  /* 0x000554fa01007387 */ /* 0x0001e20000100800 */
[----:B------:R-:W-:-:S03]  /*16cb0*/  IADD3 R204, P3, R5, R204, RZ ;  /* 0x000000cc05cc7210 */ /* 0x000fc60007f7e0ff */
[----:B------:R-:W-:Y:S01]  /*16cc0*/  STL [R1+0x55c], R236 ;  /* 0x00055cec01007387 */ /* 0x000fe20000100800 */
[----:B------:R-:W-:-:S03]  /*16cd0*/  IMAD.X R205, R2, 0x1, R205, P4 ;  /* 0x0000000102cd7824 */ /* 0x000fc600020e06cd */
[----:B0-----:R-:W2:Y:S04]  /*16ce0*/  LDL.LU R250, [R1+0x4fc] ;  /* 0x0004fc0001fa7983 */ /* 0x001ea80000300800 */
[----:B------:R-:W-:Y:S04]  /*16cf0*/  STL [R1+0x580], R200 ;  /* 0x000580c801007387 */ /* 0x000fe80000100800 */
[----:B------:R-:W-:Y:S04]  /*16d00*/  STL [R1+0x578], R201 ;  /* 0x000578c901007387 */ /* 0x000fe80000100800 */
[----:B------:R-:W-:Y:S01]  /*16d10*/  STL [R1+0x54c], R204 ;  /* 0x00054ccc01007387 */ /* 0x000fe20000100800 */
[C---:B----4-:R-:W-:Y:S01]  /*16d20*/  IADD3 R207, P4, R5.reuse, R207, RZ ;  /* 0x000000cf05cf7210 */ /* 0x050fe20007f9e0ff */
[----:B------:R-:W-:Y:S01]  /*16d30*/  IMAD.X R248, R2, 0x1, R248, P5 ;  /* 0x0000000102f87824 */ /* 0x000fe200028e06f8 */
[----:B------:R-:W-:-:S04]  /*16d40*/  IADD3 R209, P5, R5, R209, RZ ;  /* 0x000000d105d17210 */ /* 0x000fc80007fbe0ff */
[----:B------:R0:W-:Y:S01]  /*16d50*/  STL [R1+0x568], R248 ;  /* 0x000568f801007387 */ /* 0x0001e20000100800 */
[----:B------:R-:W-:-:S03]  /*16d60*/  IMAD.X R226, R2, 0x1, R226, P6 ;  /* 0x0000000102e27824 */ /* 0x000fc600030e06e2 */
[----:B------:R-:W-:Y:S01]  /*16d70*/  STL [R1+0x570], R205 ;  /* 0x000570cd01007387 */ /* 0x000fe20000100800 */
[----:B------:R-:W-:-:S03]  /*16d80*/  IADD3 R227, P6, R5, R227, RZ ;  /* 0x000000e305e37210 */ /* 0x000fc60007fde0ff */
[----:B0-----:R-:W3:Y:S04]  /*16d90*/  LDL.LU R248, [R1+0x520] ;  /* 0x0005200001f87983 */ /* 0x001ee80000300800 */
[----:B------:R-:W-:Y:S04]  /*16da0*/  STL [R1+0x544], R207 ;  /* 0x000544cf01007387 */ /* 0x000fe80000100800 */
        /* <DEDUP_REMOVED lines=12> */
[----:B------:R0:W-:Y:S04]  /*16e70*/  STL [R1+0x548], R246 ;  /* 0x000548f601007387 */ /* 0x0001e80000100800 */
[----:B------:R-:W-:Y:S01]  /*16e80*/  STL [R1+0x524], R241 ;  /* 0x000524f101007387 */ /* 0x000fe20000100800 */
[----:B------:R-:W-:-:S03]  /*16e90*/  IMAD.X R242, R2, 0x1, R242, P4 ;  /* 0x0000000102f27824 */ /* 0x000fc600020e06f2 */
[----:B0-----:R-:W4:Y:S04]  /*16ea0*/  LDL.LU R246, [R1+0x4f4] ;  /* 0x0004f40001f67983 */ /* 0x001f280000300800 */
[----:B------:R0:W-:Y:S04]  /*16eb0*/  STL [R1+0x51c], R190 ;  /* 0x00051cbe01007387 */ /* 0x0001e80000100800 */
[----:B0-----:R-:W4:Y:S01]  /*16ec0*/  LDL.LU R190, [R1+0x518] ;  /* 0x0005180001be7983 */ /* 0x001f220000300800 */
[----:B------:R-:W-:Y:S01]  /*16ed0*/  IADD3 R191, P4, R5, R191, RZ ;  /* 0x000000bf05bf7210 */ /* 0x000fe20007f9e0ff */
[----:B------:R-:W-:-:S04]  /*16ee0*/  IMAD.X R243, R2, 0x1, R243, P5 ;  /* 0x0000000102f37824 */ /* 0x000fc800028e06f3 */
[----:B------:R0:W-:Y:S01]  /*16ef0*/  STL [R1+0x514], R191 ;  /* 0x000514bf01007387 */ /* 0x0001e20000100800 */
[----:B------:R-:W-:-:S03]  /*16f00*/  IADD3 R244, P5, R5, R244, RZ ;  /* 0x000000f405f47210 */ /* 0x000fc60007fbe0ff */
[----:B0-----:R-:W4:Y:S01]  /*16f10*/  LDL.LU R191, [R1+0x4ec] ;  /* 0x0004ec0001bf7983 */ /* 0x001f220000300800 */
[----:B------:R-:W-:-:S03]  /*16f20*/  IMAD.X R245, R2, 0x1, R245, P6 ;  /* 0x0000000102f57824 */ /* 0x000fc600030e06f5 */
[----:B------:R-:W-:Y:S04]  /*16f30*/  STL [R1+0x540], R242 ;  /* 0x000540f201007387 */ /* 0x000fe80000100800 */
[----:B------:R-:W-:Y:S01]  /*16f40*/  STL [R1+0x538], R243 ;  /* 0x000538f301007387 */ /* 0x000fe20000100800 */
[----:B------:R-:W-:-:S03]  /*16f50*/  IADD3 R247, P6, R5, R247, RZ ;  /* 0x000000f705f77210 */ /* 0x000fc60007fde0ff */
[----:B------:R-:W-:Y:S01]  /*16f60*/  STL [R1+0x50c], R244 ;  /* 0x00050cf401007387 */ /* 0x000fe20000100800 */
[----:B------:R-:W-:-:S03]  /*16f70*/  IMAD.X R249, R2, 0x1, R249, P1 ;  /* 0x0000000102f97824 */ /* 0x000fc600008e06f9 */
        /* <DEDUP_REMOVED lines=13> */
[----:B0-----:R-:W2:Y:S04]  /*17050*/  LDL.LU R250, [R1+0x4f0] ;  /* 0x0004f00001fa7983 */ /* 0x001ea80000300800 */
[----:B------:R-:W2:Y:S04]  /*17060*/  LDL.LU R207, [R1+0x4c4] ;  /* 0x0004c40001cf7983 */ /* 0x000ea80000300800 */
[----:B------:R-:W2:Y:S04]  /*17070*/  LDL.LU R209, [R1+0x4e8] ;  /* 0x0004e80001d17983 */ /* 0x000ea80000300800 */
[----:B------:R-:W2:Y:S01]  /*17080*/  LDL.LU R226, [R1+0x4bc] ;  /* 0x0004bc0001e27983 */ /* 0x000ea20000300800 */
[----:B---3--:R-:W-:-:S05]  /*17090*/  IMAD.X R248, R2, 0x1, R248, P2 ;  /* 0x0000000102f87824 */ /* 0x008fca00010e06f8 */
[----:B------:R0:W-:Y:S04]  /*170a0*/  STL [R1+0x520], R248 ;  /* 0x000520f801007387 */ /* 0x0001e80000100800 */
[----:B------:R-:W3:Y:S04]  /*170b0*/  LDL.LU R227, [R1+0x4e0] ;  /* 0x0004e00001e37983 */ /* 0x000ee80000300800 */
[----:B------:R-:W3:Y:S04]  /*170c0*/  LDL.LU R229, [R1+0x4b4] ;  /* 0x0004b40001e57983 */ /* 0x000ee80000300800 */
[----:B------:R-:W3:Y:S04]  /*170d0*/  LDL.LU R237, [R1+0x4d8] ;  /* 0x0004d80001ed7983 */ /* 0x000ee80000300800 */
[----:B------:R-:W3:Y:S04]  /*170e0*/  LDL.LU R238, [R1+0x4ac] ;  /* 0x0004ac0001ee7983 */ /* 0x000ee80000300800 */
[----:B------:R-:W3:Y:S04]  /*170f0*/  LDL.LU R247, [R1+0x4d0] ;  /* 0x0004d00001f77983 */ /* 0x000ee80000300800 */
[----:B0-----:R-:W3:Y:S04]  /*17100*/  LDL.LU R248, [R1+0x4a4] ;  /* 0x0004a40001f87983 */ /* 0x001ee80000300800 */
[----:B------:R-:W3:Y:S01]  /*17110*/  LDL.LU R241, [R1+0x4c8] ;  /* 0x0004c80001f17983 */ /* 0x000ee20000300800 */
[----:B----4-:R-:W-:Y:S01]  /*17120*/  IADD3 R246, P2, R5, R246, RZ ;  /* 0x000000f605f67210 */ /* 0x010fe20007f5e0ff */
[----:B------:R-:W-:-:S05]  /*17130*/  IMAD.X R190, R2, 0x1, R190, P3 ;  /* 0x0000000102be7824 */ /* 0x000fca00018e06be */
[----:B------:R0:W-:Y:S04]  /*17140*/  STL [R1+0x518], R190 ;  /* 0x000518be01007387 */ /* 0x0001e80000100800 */
        /* <DEDUP_REMOVED lines=8> */
[----:B-1----:R-:W4:Y:S01]  /*171d0*/  LDL.LU R246, [R1+0x4b0] ;  /* 0x0004b00001f67983 */ /* 0x002f220000300800 */
[----:B------:R-:W-:-:S03]  /*171e0*/  IMAD.X R234, R2, 0x1, R234, P4 ;  /* 0x0000000102ea7824 */ /* 0x000fc600020e06ea */
[----:B0-----:R-:W4:Y:S04]  /*171f0*/  LDL.LU R191, [R1+0x484] ;  /* 0x0004840001bf7983 */ /* 0x001f280000300800 */
[----:B------:R-:W-:Y:S01]  /*17200*/  STL [R1+0x510], R234 ;  /* 0x000510ea01007387 */ /* 0x000fe20000100800 */
[C---:B------:R-:W-:Y:S01]  /*17210*/  IADD3 R235, P4, R5.reuse, R235, RZ ;  /* 0x000000eb05eb7210 */ /* 0x040fe20007f9e0ff */
[----:B------:R-:W-:Y:S01]  /*17220*/  IMAD.X R236, R2, 0x1, R236, P5 ;  /* 0x0000000102ec7824 */ /* 0x000fe200028e06ec */
[----:B------:R-:W-:-:S05]  /*17230*/  IADD3 R249, P5, R5, R249, RZ ;  /* 0x000000f905f97210 */ /* 0x000fca0007fbe0ff */
        /* <DEDUP_REMOVED lines=8> */
[----:B------:R-:W-:Y:S01]  /*172c0*/  STL [R1+0x4d4], R201 ;  /* 0x0004d4c901007387 */ /* 0x000fe20000100800 */
[C---:B--2---:R-:W-:Y:S01]  /*172d0*/  IADD3 R205, P1, R5.reuse, R205, RZ ;  /* 0x000000cd05cd7210 */ /* 0x044fe20007f3e0ff */
[----:B------:R-:W-:Y:S01]  /*172e0*/  IMAD.X R250, R2, 0x1, R250, P2 ;  /* 0x0000000102fa7824 */ /* 0x000fe200010e06fa */
[----:B------:R-:W-:-:S04]  /*172f0*/  IADD3 R207, P2, R5, R207, RZ ;  /* 0x000000cf05cf7210 */ /* 0x000fc80007f5e0ff */
[----:B------:R0:W-:Y:S01]  /*17300*/  STL [R1+0x4f0], R250 ;  /* 0x0004f0fa01007387 */ /* 0x0001e20000100800 */
[----:B------:R-:W-:-:S03]  /*17310*/  IMAD.X R209, R2, 0x1, R209, P3 ;  /* 0x0000000102d17824 */ /* 0x000fc600018e06d1 */
[----:B------:R-:W-:Y:S01]  /*17320*/  STL [R1+0x4f8], R204 ;  /* 0x0004f8cc01007387 */ /* 0x000fe20000100800 */
[----:B------:R-:W-:-:S03]  /*17330*/  IADD3 R226, P3, R5, R226, RZ ;  /* 0x000000e205e27210 */ /* 0x000fc60007f7e0ff */
[----:B0-----:R-:W2:Y:S04]  /*17340*/  LDL.LU R250, [R1+0x47c] ;  /* 0x00047c0001fa7983 */ /* 0x001ea80000300800 */
[----:B------:R-:W-:Y:S04]  /*17350*/  STL [R1+0x4cc], R205 ;  /* 0x0004cccd01007387 */ /* 0x000fe80000100800 */
[----:B------:R-:W-:Y:S04]  /*17360*/  STL [R1+0x4c4], R207 ;  /* 0x0004c4cf01007387 */ /* 0x000fe80000100800 */
[----:B------:R-:W-:Y:S01]  /*17370*/  STL [R1+0x4e8], R209 ;  /* 0x0004e8d101007387 */ /* 0x000fe20000100800 */
[----:B---3--:R-:W-:-:S03]  /*17380*/  IMAD.X R227, R2, 0x1, R227, P4 ;  /* 0x0000000102e37824 */ /* 0x008fc600020e06e3 */
        /* <DEDUP_REMOVED lines=9> */
[----:B------:R0:W-:Y:S04]  /*17420*/  STL [R1+0x4d0], R247 ;  /* 0x0004d0f701007387 */ /* 0x0001e80000100800 */
[----:B------:R-:W-:Y:S01]  /*17430*/  STL [R1+0x4ac], R238 ;  /* 0x0004acee01007387 */ /* 0x000fe20000100800 */
[----:B------:R-:W-:-:S03]  /*17440*/  IMAD.X R241, R2, 0x1, R241, P1 ;  /* 0x0000000102f17824 */ /* 0x000fc600008e06f1 */
[----:B0-----:R-:W3:Y:S04]  /*17450*/  LDL.LU R247, [R1+0x4a0] ;  /* 0x0004a00001f77983 */ /* 0x001ee80000300800 */
[----:B------:R0:W-:Y:S04]  /*17460*/  STL [R1+0x4a4], R248 ;  /* 0x0004a4f801007387 */ /* 0x0001e80000100800 */
[----:B0-----:R-:W3:Y:S01]  /*17470*/  LDL.LU R248, [R1+0x474] ;  /* 0x0004740001f87983 */ /* 0x001ee20000300800 */
[----:B----4-:R-:W-:Y:S01]  /*17480*/  IADD3 R190, P1, R5, R190, RZ ;  /* 0x000000be05be7210 */ /* 0x010fe20007f3e0ff */
[----:B------:R-:W-:-:S04]  /*17490*/  IMAD.X R242, R2, 0x1, R242, P2 ;  /* 0x0000000102f27824 */ /* 0x000fc800010e06f2 */
[----:B------:R0:W-:Y:S01]  /*174a0*/  STL [R1+0x49c], R190 ;  /* 0x00049cbe01007387 */ /* 0x0001e20000100800 */
[C---:B------:R-:W-:Y:S01]  /*174b0*/  IADD3 R243, P2, R5.reuse, R243, RZ ;  /* 0x000000f305f37210 */ /* 0x040fe20007f5e0ff */
[----:B------:R-:W-:Y:S02]  /*174c0*/  IMAD.X R244, R2, 0x1, R244, P3 ;  /* 0x0000000102f47824 */ /* 0x000fe400018e06f4 */
[----:B0-----:R-:W4:Y:S04]  /*174d0*/  LDL.LU R190, [R1+0x498] ;  /* 0x0004980001be7983 */ /* 0x001f280000300800 */
[----:B------:R-:W-:Y:S04]  /*174e0*/  STL [R1+0x4c8], R241 ;  /* 0x0004c8f101007387 */ /* 0x000fe80000100800 */
[----:B------:R-:W-:Y:S01]  /*174f0*/  STL [R1+0x4c0], R242 ;  /* 0x0004c0f201007387 */ /* 0x000fe20000100800 */
[----:B------:R-:W-:-:S03]  /*17500*/  IADD3 R245, P3, R5, R245, RZ ;  /* 0x000000f505f57210 */ /* 0x000fc60007f7e0ff */
        /* <DEDUP_REMOVED lines=28> */
[----:B0-----:R-:W2:Y:S04]  /*176d0*/  LDL.LU R250, [R1+0x450] ;  /* 0x0004500001fa7983 */ /* 0x001ea80000300800 */
[----:B------:R-:W2:Y:S01]  /*176e0*/  LDL.LU R241, [R1+0x834] ;  /* 0x0008340001f17983 */ /* 0x000ea20000300800 */
[----:B---3--:R-:W-:Y:S01]  /*176f0*/  IMAD.X R247, R2, 0x1, R247, P6 ;  /* 0x0000000102f77824 */ /* 0x008fe200030e06f7 */
[----:B------:R-:W-:-:S05]  /*17700*/  IADD3 R248, P6, R5, R248, RZ ;  /* 0x000000f805f87210 */ /* 0x000fca0007fde0ff */
[----:B------:R0:W-:Y:S04]  /*17710*/  STL [R1+0x474], R248 ;  /* 0x000474f801007387 */ /* 0x0001e80000100800 */
        /* <DEDUP_REMOVED lines=8> */
[----:B-1----:R-:W4:Y:S04]  /*177a0*/  LDL.LU R247, [R1+0x820] ;  /* 0x0008200001f77983 */ /* 0x002f280000300800 */
[----:B0-----:R-:W4:Y:S01]  /*177b0*/  LDL.LU R190, [R1+0x430] ;  /* 0x0004300001be7983 */ /* 0x001f220000300800 */
[----:B------:R-:W-:-:S05]  /*177c0*/  IADD3 R234, P1, R5, R234, RZ ;  /* 0x000000ea05ea7210 */ /* 0x000fca0007f3e0ff */
[----:B------:R-:W-:Y:S01]  /*177d0*/  STL [R1+0x46c], R234 ;  /* 0x00046cea01007387 */ /* 0x000fe20000100800 */
[C---:B------:R-:W-:Y:S01]  /*177e0*/  IMAD.X R235, R2.reuse, 0x1, R235, P2 ;  /* 0x0000000102eb7824 */ /* 0x040fe200010e06eb */
[----:B------:R-:W-:Y:S01]  /*177f0*/  IADD3 R236, P2, R5, R236, RZ ;  /* 0x000000ec05ec7210 */ /* 0x000fe20007f5e0ff */
[----:B------:R-:W-:-:S05]  /*17800*/  IMAD.X R191, R2, 0x1, R191, P3 ;  /* 0x0000000102bf7824 */ /* 0x000fca00018e06bf */
[----:B------:R0:W-:Y:S01]  /*17810*/  STL [R1+0x488], R191 ;  /* 0x000488bf01007387 */ /* 0x0001e20000100800 */
[----:B------:R-:W-:-:S03]  /*17820*/  IADD3 R200, P3, R5, R200, RZ ;  /* 0x000000c805c87210 */ /* 0x000fc60007f7e0ff */
[----:B------:R-:W-:Y:S01]  /*17830*/  STL [R1+0x490], R235 ;  /* 0x000490eb01007387 */ /* 0x000fe20000100800 */
[----:B------:R-:W-:-:S03]  /*17840*/  IMAD.X R201, R2, 0x1, R201, P4 ;  /* 0x0000000102c97824 */ /* 0x000fc600020e06c9 */
[----:B0-----:R-:W4:Y:S01]  /*17850*/  LDL.LU R191, [R1+0x41c] ;  /* 0x00041c0001bf7983 */ /* 0x001f220000300800 */
[----:B------:R-:W-:-:S03]  /*17860*/  IADD3 R204, P4, R5, R204, RZ ;  /* 0x000000cc05cc7210 */ /* 0x000fc60007f9e0ff */
[----:B------:R-:W-:Y:S01]  /*17870*/  STL [R1+0x464], R236 ;  /* 0x000464ec01007387 */ /* 0x000fe20000100800 */
[----:B------:R-:W-:-:S03]  /*17880*/  IMAD.X R205, R2, 0x1, R205, P5 ;  /* 0x0000000102cd7824 */ /* 0x000fc600028e06cd */
        /* <DEDUP_REMOVED lines=23> */
[----:B------:R-:W-:Y:S01]  /*17a00*/  STL [R1+0x458], R238 ;  /* 0x000458ee01007387 */ /* 0x000fe20000100800 */
[----:B------:R-:W-:-:S03]  /*17a10*/  IADD3 R241, P4, R241, UR9, RZ ;  /* 0x00000009f1f17c10 */ /* 0x000fc6000ff9e0ff */
[----:B0-----:R-:W2:Y:S04]  /*17a20*/  LDL.LU R246, [R1+0x414] ;  /* 0x0004140001f67983 */ /* 0x001ea80000300800 */
[----:B------:R0:W-:Y:S04]  /*17a30*/  STL [R1+0x450], R250 ;  /* 0x000450fa01007387 */ /* 0x0001e80000100800 */
[----:B0-----:R-:W2:Y:S01]  /*17a40*/  LDL.LU R250, [R1+0x830] ;  /* 0x0008300001fa7983 */ /* 0x001ea20000300800 */
[----:B---3--:R-:W-:Y:S01]  /*17a50*/  IMAD.X R248, R2, 0x1, R248, P5 ;  /* 0x0000000102f87824 */ /* 0x008fe200028e06f8 */
[----:B------:R-:W-:-:S04]  /*17a60*/  IADD3 R242, P5, R242, UR9, RZ ;  /* 0x00000009f2f27c10 */ /* 0x000fc8000ffbe0ff */
[----:B------:R0:W-:Y:S01]  /*17a70*/  STL [R1+0x448], R248 ;  /* 0x000448f801007387 */ /* 0x0001e20000100800 */
[----:B------:R-:W-:Y:S01]  /*17a80*/  IMAD.X R243, R2, 0x1, R243, P6 ;  /* 0x0000000102f37824 */ /* 0x000fe200030e06f3 */
[----:B------:R-:W-:Y:S02]  /*17a90*/  IADD3 R244, P6, R244, UR9, RZ ;  /* 0x00000009f4f47c10 */ /* 0x000fe4000ffde0ff */
[----:B0-----:R-:W3:Y:S04]  /*17aa0*/  LDL.LU R248, [R1+0x40c] ;  /* 0x00040c0001f87983 */ /* 0x001ee80000300800 */
[----:B------:R-:W-:Y:S04]  /*17ab0*/  STL [R1+0x834], R241 ;  /* 0x000834f101007387 */ /* 0x000fe80000100800 */
[----:B------:R-:W-:Y:S01]  /*17ac0*/  STL [R1+0x82c], R242 ;  /* 0x00082cf201007387 */ /* 0x000fe20000100800 */
[----:B----4-:R-:W-:-:S03]  /*17ad0*/  IMAD.X R245, R2, 0x1, R245, P1 ;  /* 0x0000000102f57824 */ /* 0x010fc600008e06f5 */
[----:B------:R-:W-:Y:S01]  /*17ae0*/  STL [R1+0x440], R243 ;  /* 0x000440f301007387 */ /* 0x000fe20000100800 */
[----:B------:R-:W-:-:S03]  /*17af0*/  IADD3 R247, P1, R247, UR9, RZ ;  /* 0x00000009f7f77c10 */ /* 0x000fc6000ff3e0ff */
        /* <DEDUP_REMOVED lines=12> */
[----:B------:R-:W-:-:S05]  /*17bc0*/  IADD3 R191, P2, R191, UR9, RZ ;  /* 0x00000009bfbf7c10 */ /* 0x000fca000ff5e0ff */
        /* <DEDUP_REMOVED lines=15> */
[----:B--2---:R-:W-:-:S02]  /*17cc0*/  IADD3 R246, P3, R246, UR9, RZ ;  /* 0x00000009f6f67c10 */ /* 0x004fc4000ff7e0ff */
[----:B------:R-:W-:-:S05]  /*17cd0*/  IADD3.X R250, R250, UR42, RZ, P4, !PT ;  /* 0x0000002afafa7c10 */ /* 0x000fca000a7fe4ff */
[----:B------:R0:W-:Y:S04]  /*17ce0*/  STL [R1+0x830], R250 ;  /* 0x000830fa01007387 */ /* 0x0001e80000100800 */
[----:B------:R1:W-:Y:S04]  /*17cf0*/  STL [R1+0x414], R246 ;  /* 0x000414f601007387 */ /* 0x0003e80000100800 */
[----:B0-----:R-:W2:Y:S04]  /*17d00*/  LDL.LU R250, [R1+0x3b8] ;  /* 0x0003b80001fa7983 */ /* 0x001ea80000300800 */
[----:B------:R-:W2:Y:S04]  /*17d10*/  LDL.LU R242, [R1+0x3dc] ;  /* 0x0003dc0001f27983 */ /* 0x000ea80000300800 */
[----:B------:R-:W2:Y:S04]  /*17d20*/  LDL.LU R243, [R1+0x3b0] ;  /* 0x0003b00001f37983 */ /* 0x000ea80000300800 */
[----:B------:R-:W2:Y:S01]  /*17d30*/  LDL.LU R244, [R1+0x3d4] ;  /* 0x0003d40001f47983 */ /* 0x000ea20000300800 */
[----:B---3--:R-:W-:-:S05]  /*17d40*/  IADD3 R248, P4, R248, UR9, RZ ;  /* 0x00000009f8f87c10 */ /* 0x008fca000ff9e0ff */
[----:B------:R0:W-:Y:S04]  /*17d50*/  STL [R1+0x40c], R248 ;  /* 0x00040cf801007387 */ /* 0x0001e80000100800 */
[----:B------:R-:W3:Y:S04]  /*17d60*/  LDL.LU R245, [R1+0x3a8] ;  /* 0x0003a80001f57983 */ /* 0x000ee80000300800 */
[----:B-1----:R-:W3:Y:S04]  /*17d70*/  LDL.LU R246, [R1+0x3cc] ;  /* 0x0003cc0001f67983 */ /* 0x002ee80000300800 */
[----:B0-----:R-:W3:Y:S01]  /*17d80*/  LDL.LU R248, [R1+0x3a0] ;  /* 0x0003a00001f87983 */ /* 0x001ee20000300800 */
[----:B----4-:R-:W-:-:S05]  /*17d90*/  IADD3.X R234, R234, UR42, RZ, P5, !PT ;  /* 0x0000002aeaea7c10 */ /* 0x010fca000affe4ff */
[----:B------:R-:W-:Y:S01]  /*17da0*/  STL [R1+0x424], R234 ;  /* 0x000424ea01007387 */ /* 0x000fe20000100800 */
[----:B------:R-:W-:Y:S02]  /*17db0*/  IADD3 R235, P5, R235, UR9, RZ ;  /* 0x00000009ebeb7c10 */ /* 0x000fe4000ffbe0ff */
[----:B------:R-:W-:Y:S02]  /*17dc0*/  IADD3.X R236, R236, UR42, RZ, P6, !PT ;  /* 0x0000002aecec7c10 */ /* 0x000fe4000b7fe4ff */
[----:B------:R-:W-:-:S05]  /*17dd0*/  IADD3 R190, P6, R190, UR9, RZ ;  /* 0x00000009bebe7c10 */ /* 0x000fca000ffde0ff */
[----:B------:R0:W-:Y:S01]  /*17de0*/  STL [R1+0x3fc], R190 ;  /* 0x0003fcbe01007387 */ /* 0x0001e20000100800 */
[----:B------:R-:W-:-:S03]  /*17df0*/  IADD3.X R200, R200, UR42, RZ, P1, !PT ;  /* 0x0000002ac8c87c10 */ /* 0x000fc60008ffe4ff */
[----:B------:R-:W-:Y:S01]  /*17e00*/  STL [R1+0x404], R235 ;  /* 0x000404eb01007387 */ /* 0x000fe20000100800 */
[----:B------:R-:W-:Y:S02]  /*17e10*/  IADD3 R201, P1, R201, UR9, RZ ;  /* 0x00000009c9c97c10 */ /* 0x000fe4000ff3e0ff */
[----:B------:R-:W-:Y:S01]  /*17e20*/  IADD3.X R204, R204, UR42, RZ, P2, !PT ;  /* 0x0000002acccc7c10 */ /* 0x000fe200097fe4ff */
[----:B0-----:R-:W4:Y:S04]  /*17e30*/  LDL.LU R190, [R1+0x3c4] ;  /* 0x0003c40001be7983 */ /* 0x001f280000300800 */
[----:B------:R-:W-:Y:S04]  /*17e40*/  STL [R1+0x824], R236 ;  /* 0x000824ec01007387 */ /* 0x000fe80000100800 */
[----:B------:R-:W-:Y:S04]  /*17e50*/  STL [R1+0x420], R200 ;  /* 0x000420c801007387 */ /* 0x000fe80000100800 */
[----:B------:R-:W-:Y:S01]  /*17e60*/  STL [R1+0x3f4], R201 ;  /* 0x0003f4c901007387 */ /* 0x000fe20000100800 */
[----:B------:R-:W-:-:S02]  /*17e70*/  IADD3.X R191, R191, UR42, RZ, P3, !PT ;  /* 0x0000002abfbf7c10 */ /* 0x000fc40009ffe4ff */
[----:B------:R-:W-:-:S03]  /*17e80*/  IADD3 R205, P2, R205, UR9, RZ ;  /* 0x00000009cdcd7c10 */ /* 0x000fc6000ff5e0ff */
[----:B------:R0:W-:Y:S01]  /*17e90*/  STL [R1+0x410], R191 ;  /* 0x000410bf01007387 */ /* 0x0001e20000100800 */
[----:B------:R-:W-:-:S03]  /*17ea0*/  IADD3 R207, P3, R207, UR9, RZ ;  /* 0x00000009cfcf7c10 */ /* 0x000fc6000ff7e0ff */
[----:B------:R-:W-:Y:S01]  /*17eb0*/  STL [R1+0x418], R204 ;  /* 0x000418cc01007387 */ /* 0x000fe20000100800 */
[----:B------:R-:W-:Y:S02]  /*17ec0*/  IADD3.X R209, R209, UR42, RZ, P4, !PT ;  /* 0x0000002ad1d17c10 */ /* 0x000fe4000a7fe4ff */
[----:B------:R-:W-:Y:S01]  /*17ed0*/  IADD3 R226, P4, R226, UR9, RZ ;  /* 0x00000009e2e27c10 */ /* 0x000fe2000ff9e0ff */
[----:B0-----:R-:W4:Y:S04]  /*17ee0*/  LDL.LU R191, [R1+0x398] ;  /* 0x0003980001bf7983 */ /* 0x001f280000300800 */
[----:B------:R-:W-:Y:S01]  /*17ef0*/  STL [R1+0x3e8], R205 ;  /* 0x0003e8cd01007387 */ /* 0x000fe20000100800 */
[----:B------:R-:W-:-:S03]  /*17f00*/  IADD3.X R227, R227, UR42, RZ, P5, !PT ;  /* 0x0000002ae3e37c10 */ /* 0x000fc6000affe4ff */
[----:B------:R-:W-:Y:S01]  /*17f10*/  STL [R1+0x3e0], R207 ;  /* 0x0003e0cf01007387 */ /* 0x000fe20000100800 */
[----:B------:R-:W-:-:S03]  /*17f20*/  IADD3 R229, P5, R229, UR9, RZ ;  /* 0x00000009e5e57c10 */ /* 0x000fc6000ffbe0ff */
        /* <DEDUP_REMOVED lines=8> */
[----:B------:R-:W-:Y:S04]  /*17fb0*/  STL [R1+0x3f8], R237 ;  /* 0x0003f8ed01007387 */ /* 0x000fe80000100800 */
[----:B------:R0:W-:Y:S04]  /*17fc0*/  STL [R1+0x3f0], R247 ;  /* 0x0003f0f701007387 */ /* 0x0001e80000100800 */
[----:B------:R-:W-:Y:S04]  /*17fd0*/  STL [R1+0x3c8], R238 ;  /* 0x0003c8ee01007387 */ /* 0x000fe80000100800 */
[----:B0-----:R-:W4:Y:S04]  /*17fe0*/  LDL.LU R247, [R1+0x3bc] ;  /* 0x0003bc0001f77983 */ /* 0x001f280000300800 */
[----:B------:R0:W-:Y:S04]  /*17ff0*/  STL [R1+0x3c0], R249 ;  /* 0x0003c0f901007387 */ /* 0x0001e80000100800 */
[----:B0-----:R-:W4:Y:S01]  /*18000*/  LDL.LU R249, [R1+0x390] ;  /* 0x0003900001f97983 */ /* 0x001f220000300800 */
[----:B------:R-:W-:-:S02]  /*18010*/  IADD3.X R241, R241, UR42, RZ, P2, !PT ;  /* 0x0000002af1f17c10 */ /* 0x000fc400097fe4ff */
[----:B--2---:R-:W-:Y:S02]  /*18020*/  IADD3 R250, P2, R250, UR9, RZ ;  /* 0x00000009fafa7c10 */ /* 0x004fe4000ff5e0ff */
[----:B------:R-:W-:-:S03]  /*18030*/  IADD3.X R242, R242, UR42, RZ, P3, !PT ;  /* 0x0000002af2f27c10 */ /* 0x000fc60009ffe4ff */
[----:B------:R0:W-:Y:S01]  /*18040*/  STL [R1+0x3b8], R250 ;  /* 0x0003b8fa01007387 */ /* 0x0001e20000100800 */
[----:B------:R-:W-:Y:S02]  /*18050*/  IADD3 R243, P3, R243, UR9, RZ ;  /* 0x00000009f3f37c10 */ /* 0x000fe4000ff7e0ff */
[----:B------:R-:W-:Y:S01]  /*18060*/  IADD3.X R244, R244, UR42, RZ, P4, !PT ;  /* 0x0000002af4f47c10 */ /* 0x000fe2000a7fe4ff */
[----:B0-----:R-:W2:Y:S04]  /*18070*/  LDL.LU R250, [R1+0x3b4] ;  /* 0x0003b40001fa7983 */ /* 0x001ea80000300800 */
[----:B------:R-:W-:Y:S04]  /*18080*/  STL [R1+0x3e4], R241 ;  /* 0x0003e4f101007387 */ /* 0x000fe80000100800 */
[----:B------:R-:W-:Y:S04]  /*18090*/  STL [R1+0x3dc], R242 ;  /* 0x0003dcf201007387 */ /* 0x000fe80000100800 */
[----:B------:R-:W-:Y:S01]  /*180a0*/  STL [R1+0x3b0], R243 ;  /* 0x0003b0f301007387 */ /* 0x000fe20000100800 */
[----:B---3--:R-:W-:-:S03]  /*180b0*/  IADD3 R245, P4, R245, UR9, RZ ;  /* 0x00000009f5f57c10 */ /* 0x008fc6000ff9e0ff */
[----:B------:R-:W-:Y:S01]  /*180c0*/  STL [R1+0x3d4], R244 ;  /* 0x0003d4f401007387 */ /* 0x000fe20000100800 */
[----:B------:R-:W-:-:S03]  /*180d0*/  IADD3.X R246, R246, UR42, RZ, P5, !PT ;  /* 0x0000002af6f67c10 */ /* 0x000fc6000affe4ff */
[----:B------:R-:W3:Y:S01]  /*180e0*/  LDL.LU R234, [R1+0x388] ;  /* 0x0003880001ea7983 */ /* 0x000ee20000300800 */
[----:B------:R-:W-:-:S03]  /*180f0*/  IADD3 R248, P5, R248, UR9, RZ ;  /* 0x00000009f8f87c10 */ /* 0x000fc6000ffbe0ff */
[----:B------:R-:W-:Y:S04]  /*18100*/  STL [R1+0x3a8], R245 ;  /* 0x0003a8f501007387 */ /* 0x000fe80000100800 */
[----:B------:R-:W3:Y:S04]  /*18110*/  LDL.LU R235, [R1+0x3ac] ;  /* 0x0003ac0001eb7983 */ /* 0x000ee80000300800 */
[----:B------:R-:W-:Y:S04]  /*18120*/  STL [R1+0x3cc], R246 ;  /* 0x0003ccf601007387 */ /* 0x000fe80000100800 */
[----:B------:R-:W3:Y:S04]  /*18130*/  LDL.LU R236, [R1+0x380] ;  /* 0x0003800001ec7983 */ /* 0x000ee80000300800 */
[----:B------:R-:W-:Y:S04]  /*18140*/  STL [R1+0x3a0], R248 ;  /* 0x0003a0f801007387 */ /* 0x000fe80000100800 */
[----:B------:R-:W3:Y:S04]  /*18150*/  LDL.LU R200, [R1+0x3a4] ;  /* 0x0003a40001c87983 */ /* 0x000ee80000300800 */
[----:B------:R-:W3:Y:S04]  /*18160*/  LDL.LU R201, [R1+0x378] ;  /* 0x0003780001c97983 */ /* 0x000ee80000300800 */
[----:B------:R-:W3:Y:S04]  /*18170*/  LDL.LU R204, [R1+0x39c] ;  /* 0x00039c0001cc7983 */ /* 0x000ee80000300800 */
[----:B------:R-:W3:Y:S01]  /*18180*/  LDL.LU R205, [R1+0x370] ;  /* 0x0003700001cd7983 */ /* 0x000ee20000300800 */
[----:B----4-:R-:W-:-:S05]  /*18190*/  IADD3.X R190, R190, UR42, RZ, P6, !PT ;  /* 0x0000002abebe7c10 */ /* 0x010fca000b7fe4ff */
[----:B------:R0:W-:Y:S04]  /*181a0*/  STL [R1+0x3c4], R190 ;  /* 0x0003c4be01007387 */ /* 0x0001e80000100800 */
[----:B------:R-:W4:Y:S04]  /*181b0*/  LDL.LU R207, [R1+0x394] ;  /* 0x0003940001cf7983 */ /* 0x000f280000300800 */
[----:B0-----:R-:W4:Y:S04]  /*181c0*/  LDL.LU R190, [R1+0x368] ;  /* 0x0003680001be7983 */ /* 0x001f280000300800 */
[----:B------:R-:W4:Y:S04]  /*181d0*/  LDL.LU R209, [R1+0x38c] ;  /* 0x00038c0001d17983 */ /* 0x000f280000300800 */
[----:B------:R-:W4:Y:S04]  /*181e0*/  LDL.LU R226, [R1+0x360] ;  /* 0x0003600001e27983 */ /* 0x000f280000300800 */
[----:B------:R-:W4:Y:S01]  /*181f0*/  LDL.LU R227, [R1+0x384] ;  /* 0x0003840001e37983 */ /* 0x000f220000300800 */
[----:B------:R-:W-:-:S05]  /*18200*/  IADD3 R191, P6, R191, UR9, RZ ;  /* 0x00000009bfbf7c10 */ /* 0x000fca000ffde0ff */
        /* <DEDUP_REMOVED lines=8> */
[----:B------:R-:W-:-:S02]  /*18290*/  IADD3.X R247, R247, UR42, RZ, P1, !PT ;  /* 0x0000002af7f77c10 */ /* 0x000fc40008ffe4ff */
[----:B------:R-:W-:-:S05]  /*182a0*/  IADD3 R249, P1, R249, UR9, RZ ;  /* 0x00000009f9f97c10 */ /* 0x000fca000ff3e0ff */
[----:B------:R0:W-:Y:S04]  /*182b0*/  STL [R1+0x390], R249 ;  /* 0x000390f901007387 */ /* 0x0001e80000100800 */
[----:B------:R1:W-:Y:S04]  /*182c0*/  STL [R1+0x3bc], R247 ;  /* 0x0003bcf701007387 */ /* 0x0003e80000100800 */
[----:B0-----:R-:W4:Y:S04]  /*182d0*/  LDL.LU R249, [R1+0x364] ;  /* 0x0003640001f97983 */ /* 0x001f280000300800 */
[----:B------:R-:W4:Y:S04]  /*182e0*/  LDL.LU R243, [R1+0x338] ;  /* 0x0003380001f37983 */ /* 0x000f280000300800 */
[----:B------:R-:W4:Y:S04]  /*182f0*/  LDL.LU R244, [R1+0x35c] ;  /* 0x00035c0001f47983 */ /* 0x000f280000300800 */
[----:B------:R-:W4:Y:S01]  /*18300*/  LDL.LU R245, [R1+0x330] ;  /* 0x0003300001f57983 */ /* 0x000f220000300800 */
[----:B--2---:R-:W-:-:S05]  /*18310*/  IADD3.X R250, R250, UR42, RZ, P2, !PT ;  /* 0x0000002afafa7c10 */ /* 0x004fca00097fe4ff */
[----:B------:R0:W-:Y:S04]  /*18320*/  STL [R1+0x3b4], R250 ;  /* 0x0003b4fa01007387 */ /* 0x0001e80000100800 */
[----:B------:R-:W2:Y:S04]  /*18330*/  LDL.LU R246, [R1+0x354] ;  /* 0x0003540001f67983 */ /* 0x000ea80000300800 */
[----:B-1----:R-:W2:Y:S04]  /*18340*/  LDL.LU R247, [R1+0x328] ;  /* 0x0003280001f77983 */ /* 0x002ea80000300800 */
[----:B0-----:R-:W2:Y:S01]  /*18350*/  LDL.LU R250, [R1+0x34c] ;  /* 0x00034c0001fa7983 */ /* 0x001ea20000300800 */
[----:B---3--:R-:W-:-:S02]  /*18360*/  IADD3 R234, P2, R234, UR9, RZ ;  /* 0x00000009eaea7c10 */ /* 0x008fc4000ff5e0ff */
        /* <DEDUP_REMOVED lines=12> */
[----:B----4-:R-:W-:Y:S02]  /*18430*/  IADD3.X R207, R207, UR42, RZ, P6, !PT ;  /* 0x0000002acfcf7c10 */ /* 0x010fe4000b7fe4ff */
[----:B------:R-:W-:Y:S02]  /*18440*/  IADD3 R190, P6, R190, UR9, RZ ;  /* 0x00000009bebe7c10 */ /* 0x000fe4000ffde0ff */
[----:B------:R-:W-:-:S03]  /*18450*/  IADD3.X R209, R209, UR42, RZ, P1, !PT ;  /* 0x0000002ad1d17c10 */ /* 0x000fc60008ffe4ff */
[----:B------:R0:W-:Y:S01]  /*18460*/  STL [R1+0x368], R190 ;  /* 0x000368be01007387 */ /* 0x0001e20000100800 */
[----:B------:R-:W-:-:S03]  /*18470*/  IADD3 R226, P1, R226, UR9, RZ ;  /* 0x00000009e2e27c10 */ /* 0x000fc6000ff3e0ff */
[----:B------:R-:W-:Y:S01]  /*18480*/  STL [R1+0x370], R205 ;  /* 0x000370cd01007387 */ /* 0x000fe20000100800 */
[----:B------:R-:W-:-:S03]  /*18490*/  IADD3.X R227, R227, UR42, RZ, P2, !PT ;  /* 0x0000002ae3e37c10 */ /* 0x000fc600097fe4ff */
[----:B0-----:R-:W3:Y:S04]  /*184a0*/  LDL.LU R190, [R1+0x320] ;  /* 0x0003200001be7983 */ /* 0x001ee80000300800 */
[----:B------:R-:W-:Y:S04]  /*184b0*/  STL [R1+0x394], R207 ;  /* 0x000394cf01007387 */ /* 0x000fe80000100800 */
        /* <DEDUP_REMOVED lines=12> */
[----:B------:R0:W-:Y:S04]  /*18580*/  STL [R1+0x348], R248 ;  /* 0x000348f801007387 */ /* 0x0001e80000100800 */
[----:B------:R-:W-:Y:S04]  /*18590*/  STL [R1+0x374], R241 ;  /* 0x000374f101007387 */ /* 0x000fe80000100800 */
[----:B0-----:R-:W4:Y:S04]  /*185a0*/  LDL.LU R248, [R1+0x344] ;  /* 0x0003440001f87983 */ /* 0x001f280000300800 */
[----:B------:R0:W-:Y:S04]  /*185b0*/  STL [R1+0x36c], R191 ;  /* 0x00036cbf01007387 */ /* 0x0001e80000100800 */
[----:B0-----:R-:W4:Y:S01]  /*185c0*/  LDL.LU R191, [R1+0x318] ;  /* 0x0003180001bf7983 */ /* 0x001f220000300800 */
[----:B------:R-:W-:-:S05]  /*185d0*/  IADD3.X R249, R249, UR42, RZ, P6, !PT ;  /* 0x0000002af9f97c10 */ /* 0x000fca000b7fe4ff */
[----:B------:R0:W-:Y:S04]  /*185e0*/  STL [R1+0x364], R249 ;  /* 0x000364f901007387 */ /* 0x0001e80000100800 */
[----:B0-----:R-:W4:Y:S01]  /*185f0*/  LDL.LU R249, [R1+0x33c] ;  /* 0x00033c0001f97983 */ /* 0x001f220000300800 */
[----:B------:R-:W-:Y:S02]  /*18600*/  IADD3 R242, P5, R242, UR9, RZ ;  /* 0x00000009f2f27c10 */ /* 0x000fe4000ffbe0ff */
[----:B------:R-:W-:Y:S02]  /*18610*/  IADD3 R243, P6, R243, UR9, RZ ;  /* 0x00000009f3f37c10 */ /* 0x000fe4000ffde0ff */
[----:B------:R-:W-:Y:S02]  /*18620*/  IADD3.X R244, R244, UR42, RZ, P1, !PT ;  /* 0x0000002af4f47c10 */ /* 0x000fe40008ffe4ff */
[----:B------:R-:W-:Y:S01]  /*18630*/  IADD3 R245, P1, R245, UR9, RZ ;  /* 0x00000009f5f57c10 */ /* 0x000fe2000ff3e0ff */
[----:B------:R-:W-:Y:S04]  /*18640*/  STL [R1+0x340], R242 ;  /* 0x000340f201007387 */ /* 0x000fe80000100800 */
[----:B------:R-:W-:Y:S04]  /*18650*/  STL [R1+0x338], R243 ;  /* 0x000338f301007387 */ /* 0x000fe80000100800 */
[----:B------:R-:W-:Y:S04]  /*18660*/  STL [R1+0x35c], R244 ;  /* 0x00035cf401007387 */ /* 0x000fe80000100800 */
[----:B------:R-:W-:Y:S04]  /*18670*/  STL [R1+0x330], R245 ;  /* 0x000330f501007387 */ /* 0x000fe80000100800 */
[----:B------:R-:W4:Y:S01]  /*18680*/  LDL.LU R232, [R1+0x310] ;  /* 0x0003100001e87983 */ /* 0x000f220000300800 */
[----:B--2---:R-:W-:-:S02]  /*18690*/  IADD3.X R246, R246, UR42, RZ, P2, !PT ;  /* 0x0000002af6f67c10 */ /* 0x004fc400097fe4ff */
[----:B------:R-:W-:-:S03]  /*186a0*/  IADD3 R247, P2, R247, UR9, RZ ;  /* 0x00000009f7f77c10 */ /* 0x000fc6000ff5e0ff */
[----:B------:R-:W-:Y:S01]  /*186b0*/  STL [R1+0x354], R246 ;  /* 0x000354f601007387 */ /* 0x000fe20000100800 */
[----:B------:R-:W-:-:S03]  /*186c0*/  IADD3.X R250, R250, UR42, RZ, P3, !PT ;  /* 0x0000002afafa7c10 */ /* 0x000fc60009ffe4ff */
[----:B------:R-:W2:Y:S04]  /*186d0*/  LDL.LU R234, [R1+0x334] ;  /* 0x0003340001ea7983 */ /* 0x000ea80000300800 */
[----:B------:R-:W-:Y:S04]  /*186e0*/  STL [R1+0x328], R247 ;  /* 0x000328f701007387 */ /* 0x000fe80000100800 */
[----:B------:R-:W2:Y:S04]  /*186f0*/  LDL.LU R235, [R1+0x308] ;  /* 0x0003080001eb7983 */ /* 0x000ea80000300800 */
[----:B------:R0:W-:Y:S04]  /*18700*/  STL [R1+0x34c], R250 ;  /* 0x00034cfa01007387 */ /* 0x0001e80000100800 */
[----:B------:R-:W2:Y:S04]  /*18710*/  LDL.LU R236, [R1+0x32c] ;  /* 0x00032c0001ec7983 */ /* 0x000ea80000300800 */
[----:B------:R-:W2:Y:S04]  /*18720*/  LDL.LU R200, [R1+0x300] ;  /* 0x0003000001c87983 */ /* 0x000ea80000300800 */
[----:B------:R-:W2:Y:S04]  /*18730*/  LDL.LU R201, [R1+0x324] ;  /* 0x0003240001c97983 */ /* 0x000ea80000300800 */
[----:B------:R-:W2:Y:S04]  /*18740*/  LDL.LU R204, [R1+0x2f8] ;  /* 0x0002f80001cc7983 */ /* 0x000ea80000300800 */
[----:B------:R-:W2:Y:S04]  /*18750*/  LDL.LU R205, [R1+0x31c] ;  /* 0x00031c0001cd7983 */ /* 0x000ea80000300800 */
[----:B------:R-:W2:Y:S04]  /*18760*/  LDL.LU R207, [R1+0x2f0] ;  /* 0x0002f00001cf7983 */ /* 0x000ea80000300800 */
[----:B0-----:R-:W2:Y:S04]  /*18770*/  LDL.LU R250, [R1+0x314] ;  /* 0x0003140001fa7983 */ /* 0x001ea80000300800 */
[----:B------:R-:W2:Y:S04]  /*18780*/  LDL.LU R209, [R1+0x2e8] ;  /* 0x0002e80001d17983 */ /* 0x000ea80000300800 */
[----:B------:R-:W2:Y:S04]  /*18790*/  LDL.LU R226, [R1+0x30c] ;  /* 0x00030c0001e27983 */ /* 0x000ea80000300800 */
[----:B------:R-:W2:Y:S01]  /*187a0*/  LDL.LU R227, [R1+0x2e0] ;  /* 0x0002e00001e37983 */ /* 0x000ea20000300800 */
[----:B---3--:R-:W-:-:S05]  /*187b0*/  IADD3 R190, P3, R190, UR9, RZ ;  /* 0x00000009bebe7c10 */ /* 0x008fca000ff7e0ff */
        /* <DEDUP_REMOVED lines=8> */
[----:B----4-:R-:W-:-:S02]  /*18840*/  IADD3.X R248, R248, UR42, RZ, P4, !PT ;  /* 0x0000002af8f87c10 */ /* 0x010fc4000a7fe4ff */
[----:B------:R-:W-:-:S05]  /*18850*/  IADD3 R191, P4, R191, UR9, RZ ;  /* 0x00000009bfbf7c10 */ /* 0x000fca000ff9e0ff */
[----:B------:R0:W-:Y:S04]  /*18860*/  STL [R1+0x318], R191 ;  /* 0x000318bf01007387 */ /* 0x0001e80000100800 */
[----:B------:R1:W-:Y:S04]  /*18870*/  STL [R1+0x344], R248 ;  /* 0x000344f801007387 */ /* 0x0003e80000100800 */
[----:B0-----:R-:W4:Y:S04]  /*18880*/  LDL.LU R191, [R1+0x2c0] ;  /* 0x0002c00001bf7983 */ /* 0x001f280000300800 */
[----:B------:R-:W4:Y:S04]  /*18890*/  LDL.LU R243, [R1+0x2e4] ;  /* 0x0002e40001f37983 */ /* 0x000f280000300800 */
[----:B------:R-:W4:Y:S04]  /*188a0*/  LDL.LU R244, [R1+0x2b8] ;  /* 0x0002b80001f47983 */ /* 0x000f280000300800 */
[----:B------:R-:W4:Y:S01]  /*188b0*/  LDL.LU R245, [R1+0x2dc] ;  /* 0x0002dc0001f57983 */ /* 0x000f220000300800 */
[----:B------:R-:W-:-:S05]  /*188c0*/  IADD3.X R249, R249, UR42, RZ, P5, !PT ;  /* 0x0000002af9f97c10 */ /* 0x000fca000affe4ff */
[----:B------:R0:W-:Y:S04]  /*188d0*/  STL [R1+0x33c], R249 ;  /* 0x00033cf901007387 */ /* 0x0001e80000100800 */
[----:B------:R-:W4:Y:S04]  /*188e0*/  LDL.LU R246, [R1+0x2b0] ;  /* 0x0002b00001f67983 */ /* 0x000f280000300800 */
[----:B-1----:R-:W4:Y:S04]  /*188f0*/  LDL.LU R248, [R1+0x2d4] ;  /* 0x0002d40001f87983 */ /* 0x002f280000300800 */
[----:B0-----:R-:W4:Y:S01]  /*18900*/  LDL.LU R249, [R1+0x2a8] ;  /* 0x0002a80001f97983 */ /* 0x001f220000300800 */
[----:B------:R-:W-:-:S05]  /*18910*/  IADD3 R232, P5, R232, UR9, RZ ;  /* 0x00000009e8e87c10 */ /* 0x000fca000ffbe0ff */
[----:B------:R-:W-:Y:S01]  /*18920*/  STL [R1+0x310], R232 ;  /* 0x000310e801007387 */ /* 0x000fe20000100800 */
[----:B--2---:R-:W-:Y:S02]  /*18930*/  IADD3.X R234, R234, UR42, RZ, P6, !PT ;  /* 0x0000002aeaea7c10 */ /* 0x004fe4000b7fe4ff */
        /* <DEDUP_REMOVED lines=12> */
[----:B------:R-:W-:Y:S02]  /*18a00*/  IADD3 R207, P3, R207, UR9, RZ ;  /* 0x00000009cfcf7c10 */ /* 0x000fe4000ff7e0ff */
[----:B------:R-:W-:Y:S02]  /*18a10*/  IADD3.X R250, R250, UR42, RZ, P4, !PT ;  /* 0x0000002afafa7c10 */ /* 0x000fe4000a7fe4ff */
[----:B------:R-:W-:-:S03]  /*18a20*/  IADD3 R209, P4, R209, UR9, RZ ;  /* 0x00000009d1d17c10 */ /* 0x000fc6000ff9e0ff */
[----:B------:R0:W-:Y:S01]  /*18a30*/  STL [R1+0x314], R250 ;  /* 0x000314fa01007387 */ /* 0x0001e20000100800 */
[----:B------:R-:W-:-:S03]  /*18a40*/  IADD3.X R226, R226, UR42, RZ, P5, !PT ;  /* 0x0000002ae2e27c10 */ /* 0x000fc6000affe4ff */
[----:B------:R-:W-:Y:S01]  /*18a50*/  STL [R1+0x31c], R205 ;  /* 0x00031ccd01007387 */ /* 0x000fe20000100800 */
[----:B------:R-:W-:-:S03]  /*18a60*/  IADD3 R227, P5, R227, UR9, RZ ;  /* 0x00000009e3e37c10 */ /* 0x000fc6000ffbe0ff */
[----:B0-----:R-:W2:Y:S04]  /*18a70*/  LDL.LU R250, [R1+0x2cc] ;  /* 0x0002cc0001fa7983 */ /* 0x001ea80000300800 */
[----:B------:R-:W-:Y:S04]  /*18a80*/  STL [R1+0x2f0], R207 ;  /* 0x0002f0cf01007387 */ /* 0x000fe80000100800 */
[----:B------:R-:W-:Y:S04]  /*18a90*/  STL [R1+0x2e8], R209 ;  /* 0x0002e8d101007387 */ /* 0x000fe80000100800 */
[----:B------:R-:W-:Y:S04]  /*18aa0*/  STL [R1+0x30c], R226 ;  /* 0x00030ce201007387 */ /* 0x000fe80000100800 */
[----:B------:R-:W-:Y:S01]  /*18ab0*/  STL [R1+0x2e0], R227 ;  /* 0x0002e0e301007387 */ /* 0x000fe20000100800 */
[----:B---3--:R-:W-:-:S02]  /*18ac0*/  IADD3.X R229, R229, UR42, RZ, P6, !PT ;  /* 0x0000002ae5e57c10 */ /* 0x008fc4000b7fe4ff */
[----:B------:R-:W-:-:S03]  /*18ad0*/  IADD3 R237, P6, R237, UR9, RZ ;  /* 0x00000009eded7c10 */ /* 0x000fc6000ffde0ff */
[----:B------:R-:W-:Y:S01]  /*18ae0*/  STL [R1+0x304], R229 ;  /* 0x000304e501007387 */ /* 0x000fe20000100800 */
[----:B------:R-:W-:-:S03]  /*18af0*/  IADD3.X R238, R238, UR42, RZ, P1, !PT ;  /* 0x0000002aeeee7c10 */ /* 0x000fc60008ffe4ff */
[----:B------:R-:W-:Y:S01]  /*18b00*/  STL [R1+0x2d8], R237 ;  /* 0x0002d8ed01007387 */ /* 0x000fe20000100800 */
[----:B------:R-:W-:Y:S02]  /*18b10*/  IADD3 R241, P1, R241, UR9, RZ ;  /* 0x00000009f1f17c10 */ /* 0x000fe4000ff3e0ff */
[----:B------:R-:W-:Y:S01]  /*18b20*/  IADD3.X R247, R247, UR42, RZ, P2, !PT ;  /* 0x0000002af7f77c10 */ /* 0x000fe200097fe4ff */
[----:B------:R-:W-:Y:S01]  /*18b30*/  STL [R1+0x2fc], R238 ;  /* 0x0002fcee01007387 */ /* 0x000fe20000100800 */
[----:B------:R-:W-:-:S03]  /*18b40*/  IADD3 R190, P2, R190, UR9, RZ ;  /* 0x00000009bebe7c10 */ /* 0x000fc6000ff5e0ff */
[----:B------:R0:W-:Y:S04]  /*18b50*/  STL [R1+0x2f4], R247 ;  /* 0x0002f4f701007387 */ /* 0x0001e80000100800 */
[----:B------:R-:W-:Y:S01]  /*18b60*/  STL [R1+0x2d0], R241 ;  /* 0x0002d0f101007387 */ /* 0x000fe20000100800 */
[----:B------:R-:W-:-:S03]  /*18b70*/  IADD3.X R242, R242, UR42, RZ, P3, !PT ;  /* 0x0000002af2f27c10 */ /* 0x000fc60009ffe4ff */
[----:B0-----:R-:W3:Y:S04]  /*18b80*/  LDL.LU R247, [R1+0x2a0] ;  /* 0x0002a00001f77983 */ /* 0x001ee80000300800 */
[----:B------:R0:W-:Y:S04]  /*18b90*/  STL [R1+0x2c8], R190 ;  /* 0x0002c8be01007387 */ /* 0x0001e80000100800 */
[----:B0-----:R-:W3:Y:S01]  /*18ba0*/  LDL.LU R190, [R1+0x2c4] ;  /* 0x0002c40001be7983 */ /* 0x001ee20000300800 */
[----:B----4-:R-:W-:Y:S02]  /*18bb0*/  IADD3 R191, P3, R191, UR9, RZ ;  /* 0x00000009bfbf7c10 */ /* 0x010fe4000ff7e0ff */
[----:B------:R-:W-:-:S03]  /*18bc0*/  IADD3.X R243, R243, UR42, RZ, P4, !PT ;  /* 0x0000002af3f37c10 */ /* 0x000fc6000a7fe4ff */
[----:B------:R0:W-:Y:S01]  /*18bd0*/  STL [R1+0x2c0], R191 ;  /* 0x0002c0bf01007387 */ /* 0x0001e20000100800 */
[----:B------:R-:W-:Y:S02]  /*18be0*/  IADD3 R244, P4, R244, UR9, RZ ;  /* 0x00000009f4f47c10 */ /* 0x000fe4000ff9e0ff */
[----:B------:R-:W-:Y:S01]  /*18bf0*/  IADD3.X R245, R245, UR42, RZ, P5, !PT ;  /* 0x0000002af5f57c10 */ /* 0x000fe2000affe4ff */
[----:B0-----:R-:W4:Y:S04]  /*18c00*/  LDL.LU R191, [R1+0x298] ;  /* 0x0002980001bf7983 */ /* 0x001f280000300800 */
[----:B------:R-:W-:Y:S04]  /*18c10*/  STL [R1+0x2ec], R242 ;  /* 0x0002ecf201007387 */ /* 0x000fe80000100800 */
[----:B------:R-:W-:Y:S01]  /*18c20*/  STL [R1+0x2e4], R243 ;  /* 0x0002e4f301007387 */ /* 0x000fe20000100800 */
[----:B------:R-:W-:-:S03]  /*18c30*/  IADD3 R246, P5, R246, UR9, RZ ;  /* 0x00000009f6f67c10 */ /* 0x000fc6000ffbe0ff */
[----:B------:R-:W-:Y:S01]  /*18c40*/  STL [R1+0x2b8], R244 ;  /* 0x0002b8f401007387 */ /* 0x000fe20000100800 */
[----:B------:R-:W-:-:S03]  /*18c50*/  IADD3.X R248, R248, UR42, RZ, P6, !PT ;  /* 0x0000002af8f87c10 */ /* 0x000fc6000b7fe4ff */
[----:B------:R-:W-:Y:S01]  /*18c60*/  STL [R1+0x2dc], R245 ;  /* 0x0002dcf501007387 */ /* 0x000fe20000100800 */
[----:B------:R-:W-:-:S03]  /*18c70*/  IADD3 R249, P6, R249, UR9, RZ ;  /* 0x00000009f9f97c10 */ /* 0x000fc6000ffde0ff */
        /* <DEDUP_REMOVED lines=8> */
[----:B------:R-:W4:Y:S04]  /*18d00*/  LDL.LU R201, [R1+0x280] ;  /* 0x0002800001c97983 */ /* 0x000f280000300800 */
[----:B------:R-:W4:Y:S04]  /*18d10*/  LDL.LU R204, [R1+0x2a4] ;  /* 0x0002a40001cc7983 */ /* 0x000f280000300800 */
[----:B------:R-:W4:Y:S04]  /*18d20*/  LDL.LU R205, [R1+0x278] ;  /* 0x0002780001cd7983 */ /* 0x000f280000300800 */
[----:B------:R-:W4:Y:S04]  /*18d30*/  LDL.LU R207, [R1+0x29c] ;  /* 0x00029c0001cf7983 */ /* 0x000f280000300800 */
[----:B0-----:R-:W4:Y:S04]  /*18d40*/  LDL.LU R249, [R1+0x270] ;  /* 0x0002700001f97983 */ /* 0x001f280000300800 */
[----:B------:R-:W4:Y:S04]  /*18d50*/  LDL.LU R209, [R1+0x294] ;  /* 0x0002940001d17983 */ /* 0x000f280000300800 */
[----:B------:R-:W4:Y:S04]  /*18d60*/  LDL.LU R226, [R1+0x268] ;  /* 0x0002680001e27983 */ /* 0x000f280000300800 */
[----:B------:R-:W4:Y:S01]  /*18d70*/  LDL.LU R227, [R1+0x28c] ;  /* 0x00028c0001e37983 */ /* 0x000f220000300800 */
[----:B--2---:R-:W-:-:S05]  /*18d80*/  IADD3.X R250, R250, UR42, RZ, P1, !PT ;  /* 0x0000002afafa7c10 */ /* 0x004fca0008ffe4ff */
        /* <DEDUP_REMOVED lines=8> */
[----:B---3--:R-:W-:-:S02]  /*18e10*/  IADD3 R247, P1, R247, UR9, RZ ;  /* 0x00000009f7f77c10 */ /* 0x008fc4000ff3e0ff */
[----:B------:R-:W-:-:S05]  /*18e20*/  IADD3.X R190, R190, UR42, RZ, P2, !PT ;  /* 0x0000002abebe7c10 */ /* 0x000fca00097fe4ff */
[----:B------:R0:W-:Y:S04]  /*18e30*/  STL [R1+0x2c4], R190 ;  /* 0x0002c4be01007387 */ /* 0x0001e80000100800 */
[----:B------:R1:W-:Y:S04]  /*18e40*/  STL [R1+0x2a0], R247 ;  /* 0x0002a0f701007387 */ /* 0x0003e80000100800 */
[----:B0-----:R-:W3:Y:S04]  /*18e50*/  LDL.LU R190, [R1+0x26c] ;  /* 0x00026c0001be7983 */ /* 0x001ee80000300800 */
[----:B------:R-:W3:Y:S04]  /*18e60*/  LDL.LU R243, [R1+0x240] ;  /* 0x0002400001f37983 */ /* 0x000ee80000300800 */
[----:B------:R-:W3:Y:S04]  /*18e70*/  LDL.LU R244, [R1+0x264] ;  /* 0x0002640001f47983 */ /* 0x000ee80000300800 */
[----:B------:R-:W3:Y:S01]  /*18e80*/  LDL.LU R245, [R1+0x238] ;  /* 0x0002380001f57983 */ /* 0x000ee20000300800 */
[----:B----4-:R-:W-:-:S05]  /*18e90*/  IADD3 R191, P2, R191, UR9, RZ ;  /* 0x00000009bfbf7c10 */ /* 0x010fca000ff5e0ff */
[----:B------:R0:W-:Y:S04]  /*18ea0*/  STL [R1+0x298], R191 ;  /* 0x000298bf01007387 */ /* 0x0001e80000100800 */
[----:B------:R-:W4:Y:S04]  /*18eb0*/  LDL.LU R246, [R1+0x25c] ;  /* 0x00025c0001f67983 */ /* 0x000f280000300800 */
[----:B-1----:R-:W4:Y:S04]  /*18ec0*/  LDL.LU R247, [R1+0x230] ;  /* 0x0002300001f77983 */ /* 0x002f280000300800 */
[----:B0-----:R-:W4:Y:S01]  /*18ed0*/  LDL.LU R191, [R1+0x254] ;  /* 0x0002540001bf7983 */ /* 0x001f220000300800 */
[----:B------:R-:W-:-:S02]  /*18ee0*/  IADD3.X R232, R232, UR42, RZ, P3, !PT ;  /* 0x0000002ae8e87c10 */ /* 0x000fc40009ffe4ff */
        /* <DEDUP_REMOVED lines=14> */
[----:B------:R-:W-:Y:S01]  /*18fd0*/  IADD3 R249, P1, R249, UR9, RZ ;  /* 0x00000009f9f97c10 */ /* 0x000fe2000ff3e0ff */
[----:B------:R-:W-:Y:S04]  /*18fe0*/  STL [R1+0x2a4], R204 ;  /* 0x0002a4cc01007387 */ /* 0x000fe80000100800 */
[----:B------:R0:W-:Y:S04]  /*18ff0*/  STL [R1+0x270], R249 ;  /* 0x000270f901007387 */ /* 0x0001e80000100800 */
[----:B------:R-:W-:Y:S04]  /*19000*/  STL [R1+0x278], R205 ;  /* 0x000278cd01007387 */ /* 0x000fe80000100800 */
[----:B0-----:R-:W4:Y:S01]  /*19010*/  LDL.LU R249, [R1+0x228] ;  /* 0x0002280001f97983 */ /* 0x001f220000300800 */
[----:B------:R-:W-:-:S02]  /*19020*/  IADD3.X R209, R209, UR42, RZ, P2, !PT ;  /* 0x0000002ad1d17c10 */ /* 0x000fc400097fe4ff */
[----:B------:R-:W-:Y:S02]  /*19030*/  IADD3 R226, P2, R226, UR9, RZ ;  /* 0x00000009e2e27c10 */ /* 0x000fe4000ff5e0ff */
[----:B------:R-:W-:Y:S01]  /*19040*/  IADD3.X R227, R227, UR42, RZ, P3, !PT ;  /* 0x0000002ae3e37c10 */ /* 0x000fe20009ffe4ff */
[----:B------:R-:W-:Y:S04]  /*19050*/  STL [R1+0x29c], R207 ;  /* 0x00029ccf01007387 */ /* 0x000fe80000100800 */
[----:B------:R-:W-:Y:S04]  /*19060*/  STL [R1+0x294], R209 ;  /* 0x000294d101007387 */ /* 0x000fe80000100800 */
[----:B------:R-:W-:Y:S04]  /*19070*/  STL [R1+0x268], R226 ;  /* 0x000268e201007387 */ /* 0x000fe80000100800 */
[----:B------:R-:W-:Y:S01]  /*19080*/  STL [R1+0x28c], R227 ;  /* 0x00028ce301007387 */ /* 0x000fe20000100800 */
[----:B--2---:R-:W-:-:S02]  /*19090*/  IADD3 R229, P3, R229, UR9, RZ ;  /* 0x00000009e5e57c10 */ /* 0x004fc4000ff7e0ff */
[----:B------:R-:W-:-:S03]  /*190a0*/  IADD3.X R237, R237, UR42, RZ, P4, !PT ;  /* 0x0000002aeded7c10 */ /* 0x000fc6000a7fe4ff */
[----:B------:R-:W-:Y:S01]  /*190b0*/  STL [R1+0x260], R229 ;  /* 0x000260e501007387 */ /* 0x000fe20000100800 */
[----:B------:R-:W-:Y:S02]  /*190c0*/  IADD3 R238, P4, R238, UR9, RZ ;  /* 0x00000009eeee7c10 */ /* 0x000fe4000ff9e0ff */
[----:B------:R-:W-:Y:S01]  /*190d0*/  IADD3.X R241, R241, UR42, RZ, P5, !PT ;  /* 0x0000002af1f17c10 */ /* 0x000fe2000affe4ff */
[----:B------:R-:W-:Y:S01]  /*190e0*/  STL [R1+0x284], R237 ;  /* 0x000284ed01007387 */ /* 0x000fe20000100800 */
[----:B------:R-:W-:-:S03]  /*190f0*/  IADD3 R248, P5, R248, UR9, RZ ;  /* 0x00000009f8f87c10 */ /* 0x000fc6000ffbe0ff */
[----:B------:R-:W-:Y:S01]  /*19100*/  STL [R1+0x258], R238 ;  /* 0x000258ee01007387 */ /* 0x000fe20000100800 */
[----:B------:R-:W-:-:S03]  /*19110*/  IADD3.X R250, R250, UR42, RZ, P6, !PT ;  /* 0x0000002afafa7c10 */ /* 0x000fc6000b7fe4ff */
[----:B------:R0:W-:Y:S04]  /*19120*/  STL [R1+0x250], R248 ;  /* 0x000250f801007387 */ /* 0x0001e80000100800 */
[----:B------:R-:W-:Y:S01]  /*19130*/  STL [R1+0x27c], R241 ;  /* 0x00027cf101007387 */ /* 0x000fe20000100800 */
[----:B------:R-:W-:-:S03]  /*19140*/  IADD3 R242, P6, R242, UR9, RZ ;  /* 0x00000009f2f27c10 */ /* 0x000fc6000ffde0ff */
[----:B0-----:R-:W2:Y:S04]  /*19150*/  LDL.LU R248, [R1+0x24c] ;  /* 0x00024c0001f87983 */ /* 0x001ea80000300800 */
[----:B------:R0:W-:Y:S04]  /*19160*/  STL [R1+0x274], R250 ;  /* 0x000274fa01007387 */ /* 0x0001e80000100800 */
[----:B0-----:R-:W2:Y:S01]  /*19170*/  LDL.LU R250, [R1+0x220] ;  /* 0x0002200001fa7983 */ /* 0x001ea20000300800 */
[----:B---3--:R-:W-:Y:S02]  /*19180*/  IADD3.X R190, R190, UR42, RZ, P1, !PT ;  /* 0x0000002abebe7c10 */ /* 0x008fe40008ffe4ff */
[----:B------:R-:W-:-:S03]  /*19190*/  IADD3 R243, P1, R243, UR9, RZ ;  /* 0x00000009f3f37c10 */ /* 0x000fc6000ff3e0ff */
[----:B------:R0:W-:Y:S01]  /*191a0*/  STL [R1+0x26c], R190 ;  /* 0x00026cbe01007387 */ /* 0x0001e20000100800 */
[----:B------:R-:W-:Y:S02]  /*191b0*/  IADD3.X R244, R244, UR42, RZ, P2, !PT ;  /* 0x0000002af4f47c10 */ /* 0x000fe400097fe4ff */
[----:B------:R-:W-:Y:S01]  /*191c0*/  IADD3 R245, P2, R245, UR9, RZ ;  /* 0x00000009f5f57c10 */ /* 0x000fe2000ff5e0ff */
[----:B0-----:R-:W3:Y:S04]  /*191d0*/  LDL.LU R190, [R1+0x244] ;  /* 0x0002440001be7983 */ /* 0x001ee80000300800 */
[----:B------:R-:W-:Y:S04]  /*191e0*/  STL [R1+0x248], R242 ;  /* 0x000248f201007387 */ /* 0x000fe80000100800 */
[----:B------:R-:W-:Y:S01]  /*191f0*/  STL [R1+0x240], R243 ;  /* 0x000240f301007387 */ /* 0x000fe20000100800 */
[----:B----4-:R-:W-:-:S03]  /*19200*/  IADD3.X R246, R246, UR42, RZ, P3, !PT ;  /* 0x0000002af6f67c10 */ /* 0x010fc60009ffe4ff */
[----:B------:R-:W-:Y:S01]  /*19210*/  STL [R1+0x264], R244 ;  /* 0x000264f401007387 */ /* 0x000fe20000100800 */
[----:B------:R-:W-:-:S03]  /*19220*/  IADD3 R247, P3, R247, UR9, RZ ;  /* 0x00000009f7f77c10 */ /* 0x000fc6000ff7e0ff */
[----:B------:R-:W-:Y:S01]  /*19230*/  STL [R1+0x238], R245 ;  /* 0x000238f501007387 */ /* 0x000fe20000100800 */
[----:B------:R-:W-:-:S03]  /*19240*/  IADD3.X R191, R191, UR42, RZ, P4, !PT ;  /* 0x0000002abfbf7c10 */ /* 0x000fc6000a7fe4ff */
        /* <DEDUP_REMOVED lines=25> */
[----:B--2---:R-:W-:-:S02]  /*193e0*/  IADD3.X R248, R248, UR42, RZ, P5, !PT ;  /* 0x0000002af8f87c10 */ /* 0x004fc4000affe4ff */
[----:B------:R-:W-:-:S05]  /*193f0*/  IADD3 R250, P5, R250, UR9, RZ ;  /* 0x00000009fafa7c10 */ /* 0x000fca000ffbe0ff */
[----:B------:R0:W-:Y:S04]  /*19400*/  STL [R1+0x220], R250 ;  /* 0x000220fa01007387 */ /* 0x0001e80000100800 */
[----:B------:R1:W-:Y:S04]  /*19410*/  STL [R1+0x24c], R248 ;  /* 0x00024cf801007387 */ /* 0x0003e80000100800 */
[----:B0-----:R-:W2:Y:S04]  /*19420*/  LDL.LU R250, [R1+0x1c8] ;  /* 0x0001c80001fa7983 */ /* 0x001ea80000300800 */
[----:B------:R-:W2:Y:S04]  /*19430*/  LDL.LU R244, [R1+0x1ec] ;  /* 0x0001ec0001f47983 */ /* 0x000ea80000300800 */
[----:B------:R-:W2:Y:S04]  /*19440*/  LDL.LU R245, [R1+0x1c0] ;  /* 0x0001c00001f57983 */ /* 0x000ea80000300800 */
[----:B------:R-:W2:Y:S01]  /*19450*/  LDL.LU R246, [R1+0x1e4] ;  /* 0x0001e40001f67983 */ /* 0x000ea20000300800 */
[----:B---3--:R-:W-:-:S05]  /*19460*/  IADD3.X R190, R190, UR42, RZ, P6, !PT ;  /* 0x0000002abebe7c10 */ /* 0x008fca000b7fe4ff */
[----:B------:R0:W-:Y:S04]  /*19470*/  STL [R1+0x244], R190 ;  /* 0x000244be01007387 */ /* 0x0001e80000100800 */
[----:B------:R-:W3:Y:S04]  /*19480*/  LDL.LU R247, [R1+0x1b8] ;  /* 0x0001b80001f77983 */ /* 0x000ee80000300800 */
[----:B-1----:R-:W3:Y:S04]  /*19490*/  LDL.LU R248, [R1+0x1dc] ;  /* 0x0001dc0001f87983 */ /* 0x002ee80000300800 */
[----:B0-----:R-:W3:Y:S01]  /*194a0*/  LDL.LU R190, [R1+0x1b0] ;  /* 0x0001b00001be7983 */ /* 0x001ee20000300800 */
[----:B----4-:R-:W-:-:S02]  /*194b0*/  IADD3 R232, P6, R232, UR9, RZ ;  /* 0x00000009e8e87c10 */ /* 0x010fc4000ffde0ff */
        /* <DEDUP_REMOVED lines=14> */
[----:B------:R-:W-:Y:S02]  /*195a0*/  IADD3.X R191, R191, UR42, RZ, P5, !PT ;  /* 0x0000002abfbf7c10 */ /* 0x000fe4000affe4ff */
[----:B------:R-:W-:-:S03]  /*195b0*/  IADD3 R207, P4, R207, UR9, RZ ;  /* 0x00000009cfcf7c10 */ /* 0x000fc6000ff9e0ff */
[----:B------:R0:W-:Y:S01]  /*195c0*/  STL [R1+0x21c], R191 ;  /* 0x00021cbf01007387 */ /* 0x0001e20000100800 */
[----:B------:R-:W-:-:S03]  /*195d0*/  IADD3 R209, P5, R209, UR9, RZ ;  /* 0x00000009d1d17c10 */ /* 0x000fc6000ffbe0ff */
[----:B------:R-:W-:Y:S01]  /*195e0*/  STL [R1+0x224], R205 ;  /* 0x000224cd01007387 */ /* 0x000fe20000100800 */
[----:B------:R-:W-:Y:S02]  /*195f0*/  IADD3.X R226, R226, UR42, RZ, P6, !PT ;  /* 0x0000002ae2e27c10 */ /* 0x000fe4000b7fe4ff */
[----:B------:R-:W-:Y:S01]  /*19600*/  IADD3 R227, P6, R227, UR9, RZ ;  /* 0x00000009e3e37c10 */ /* 0x000fe2000ffde0ff */
[----:B0-----:R-:W4:Y:S04]  /*19610*/  LDL.LU R191, [R1+0x1d4] ;  /* 0x0001d40001bf7983 */ /* 0x001f280000300800 */
[----:B------:R-:W-:Y:S04]  /*19620*/  STL [R1+0x1f8], R207 ;  /* 0x0001f8cf01007387 */ /* 0x000fe80000100800 */
        /* <DEDUP_REMOVED lines=11> */
[----:B------:R-:W-:Y:S04]  /*196e0*/  STL [R1+0x204], R238 ;  /* 0x000204ee01007387 */ /* 0x000fe80000100800 */
[----:B------:R0:W-:Y:S04]  /*196f0*/  STL [R1+0x1d0], R249 ;  /* 0x0001d0f901007387 */ /* 0x0001e80000100800 */
[----:B------:R-:W-:Y:S04]  /*19700*/  STL [R1+0x1d8], R241 ;  /* 0x0001d8f101007387 */ /* 0x000fe80000100800 */
[----:B0-----:R-:W4:Y:S01]  /*19710*/  LDL.LU R249, [R1+0x1a8] ;  /* 0x0001a80001f97983 */ /* 0x001f220000300800 */
[----:B------:R-:W-:-:S03]  /*19720*/  IADD3.X R243, R243, UR42, RZ, P4, !PT ;  /* 0x0000002af3f37c10 */ /* 0x000fc6000a7fe4ff */
[----:B------:R-:W-:Y:S01]  /*19730*/  STL [R1+0x1fc], R242 ;  /* 0x0001fcf201007387 */ /* 0x000fe20000100800 */
        /* <DEDUP_REMOVED lines=8> */
[----:B------:R-:W-:Y:S04]  /*197c0*/  STL [R1+0x1c0], R245 ;  /* 0x0001c0f501007387 */ /* 0x000fe80000100800 */
[----:B------:R-:W-:Y:S04]  /*197d0*/  STL [R1+0x1e4], R246 ;  /* 0x0001e4f601007387 */ /* 0x000fe80000100800 */
[----:B------:R-:W2:Y:S01]  /*197e0*/  LDL.LU R230, [R1+0x1a0] ;  /* 0x0001a00001e67983 */ /* 0x000ea20000300800 */
[----:B---3--:R-:W-:-:S02]  /*197f0*/  IADD3 R247, P6, R247, UR9, RZ ;  /* 0x00000009f7f77c10 */ /* 0x008fc4000ffde0ff */
[----:B------:R-:W-:-:S03]  /*19800*/  IADD3.X R248, R248, UR42, RZ, P1, !PT ;  /* 0x0000002af8f87c10 */ /* 0x000fc60008ffe4ff */
[----:B------:R-:W-:Y:S01]  /*19810*/  STL [R1+0x1b8], R247 ;  /* 0x0001b8f701007387 */ /* 0x000fe20000100800 */
[----:B------:R-:W-:-:S03]  /*19820*/  IADD3 R190, P1, R190, UR9, RZ ;  /* 0x00000009bebe7c10 */ /* 0x000fc6000ff3e0ff */
[----:B------:R-:W3:Y:S04]  /*19830*/  LDL.LU R232, [R1+0x1c4] ;  /* 0x0001c40001e87983 */ /* 0x000ee80000300800 */
[----:B------:R-:W-:Y:S04]  /*19840*/  STL [R1+0x1dc], R248 ;  /* 0x0001dcf801007387 */ /* 0x000fe80000100800 */
[----:B------:R-:W3:Y:S04]  /*19850*/  LDL.LU R234, [R1+0x198] ;  /* 0x0001980001ea7983 */ /* 0x000ee80000300800 */
[----:B------:R0:W-:Y:S04]  /*19860*/  STL [R1+0x1b0], R190 ;  /* 0x0001b0be01007387 */ /* 0x0001e80000100800 */
[----:B------:R-:W3:Y:S04]  /*19870*/  LDL.LU R235, [R1+0x1bc] ;  /* 0x0001bc0001eb7983 */ /* 0x000ee80000300800 */
[----:B------:R-:W3:Y:S04]  /*19880*/  LDL.LU R236, [R1+0x190] ;  /* 0x0001900001ec7983 */ /* 0x000ee80000300800 */
[----:B------:R-:W3:Y:S04]  /*19890*/  LDL.LU R200, [R1+0x1b4] ;  /* 0x0001b40001c87983 */ /* 0x000ee80000300800 */
[----:B------:R-:W3:Y:S04]  /*198a0*/  LDL.LU R201, [R1+0x188] ;  /* 0x0001880001c97983 */ /* 0x000ee80000300800 */
[----:B------:R-:W3:Y:S04]  /*198b0*/  LDL.LU R204, [R1+0x1ac] ;  /* 0x0001ac0001cc7983 */ /* 0x000ee80000300800 */
[----:B------:R-:W3:Y:S04]  /*198c0*/  LDL.LU R205, [R1+0x180] ;  /* 0x0001800001cd7983 */ /* 0x000ee80000300800 */
[----:B0-----:R-:W3:Y:S04]  /*198d0*/  LDL.LU R190, [R1+0x1a4] ;  /* 0x0001a40001be7983 */ /* 0x001ee80000300800 */
[----:B------:R-:W3:Y:S04]  /*198e0*/  LDL.LU R207, [R1+0x178] ;  /* 0x0001780001cf7983 */ /* 0x000ee80000300800 */
[----:B------:R-:W3:Y:S04]  /*198f0*/  LDL.LU R209, [R1+0x19c] ;  /* 0x00019c0001d17983 */ /* 0x000ee80000300800 */
[----:B------:R-:W3:Y:S01]  /*19900*/  LDL.LU R226, [R1+0x170] ;  /* 0x0001700001e27983 */ /* 0x000ee20000300800 */
[----:B----4-:R-:W-:-:S05]  /*19910*/  IADD3.X R191, R191, UR42, RZ, P2, !PT ;  /* 0x0000002abfbf7c10 */ /* 0x010fca00097fe4ff */
        /* <DEDUP_REMOVED lines=8> */
[----:B------:R-:W4:Y:S01]  /*199a0*/  LDL.LU R243, [R1+0x150] ;  /* 0x0001500001f37983 */ /* 0x000f220000300800 */
[----:B------:R-:W-:-:S05]  /*199b0*/  IADD3 R249, P2, R249, UR9, RZ ;  /* 0x00000009f9f97c10 */ /* 0x000fca000ff5e0ff */
        /* <DEDUP_REMOVED lines=9> */
[----:B0-----:R-:W2:Y:S01]  /*19a50*/  LDL.LU R250, [R1+0x15c] ;  /* 0x00015c0001fa7983 */ /* 0x001ea20000300800 */
[----:B------:R-:W-:-:S05]  /*19a60*/  IADD3 R230, P3, R230, UR9, RZ ;  /* 0x00000009e6e67c10 */ /* 0x000fca000ff7e0ff */
[----:B------:R-:W-:Y:S01]  /*19a70*/  STL [R1+0x1a0], R230 ;  /* 0x0001a0e601007387 */ /* 0x000fe20000100800 */
[----:B---3--:R-:W-:Y:S02]  /*19a80*/  IADD3.X R232, R232, UR42, RZ, P4, !PT ;  /* 0x0000002ae8e87c10 */ /* 0x008fe4000a7fe4ff */
        /* <DEDUP_REMOVED lines=19> */
[----:B0-----:R-:W3:Y:S04]  /*19bc0*/  LDL.LU R190, [R1+0x130] ;  /* 0x0001300001be7983 */ /* 0x001ee80000300800 */
[----:B------:R-:W-:Y:S04]  /*19bd0*/  STL [R1+0x180], R205 ;  /* 0x000180cd01007387 */ /* 0x000fe80000100800 */
[----:B------:R-:W-:Y:S04]  /*19be0*/  STL [R1+0x178], R207 ;  /* 0x000178cf01007387 */ /* 0x000fe80000100800 */
[----:B------:R-:W-:Y:S01]  /*19bf0*/  STL [R1+0x19c], R209 ;  /* 0x00019cd101007387 */ /* 0x000fe20000100800 */
[----:B----4-:R-:W-:-:S03]  /*19c00*/  IADD3.X R227, R227, UR42, RZ, P4, !PT ;  /* 0x0000002ae3e37c10 */ /* 0x010fc6000a7fe4ff */
        /* <DEDUP_REMOVED lines=11> */
[----:B------:R0:W-:Y:S04]  /*19cc0*/  STL [R1+0x17c], R191 ;  /* 0x00017cbf01007387 */ /* 0x0001e80000100800 */
[----:B------:R-:W-:Y:S04]  /*19cd0*/  STL [R1+0x184], R241 ;  /* 0x000184f101007387 */ /* 0x000fe80000100800 */
[----:B0-----:R-:W4:Y:S04]  /*19ce0*/  LDL.LU R191, [R1+0x154] ;  /* 0x0001540001bf7983 */ /* 0x001f280000300800 */
[----:B------:R-:W-:Y:S01]  /*19cf0*/  STL [R1+0x158], R242 ;  /* 0x000158f201007387 */ /* 0x000fe20000100800 */
        /* <DEDUP_REMOVED lines=39> */
[----:B------:R-:W3:Y:S01]  /*19f70*/  LDL.LU R243, [R1+0xfc] ;  /* 0x0000fc0001f37983 */ /* 0x000ee20000300800 */
[----:B----4-:R-:W-:-:S05]  /*19f80*/  IADD3.X R191, R191, UR42, RZ, P6, !PT ;  /* 0x0000002abfbf7c10 */ /* 0x010fca000b7fe4ff */
        /* <DEDUP_REMOVED lines=9> */
[----:B0-----:R-:W4:Y:S01]  /*1a020*/  LDL.LU R249, [R1+0xb8] ;  /* 0x0000b80001f97983 */ /* 0x001f220000300800 */
[----:B------:R-:W-:-:S05]  /*1a030*/  IADD3.X R230, R230, UR42, RZ, P1, !PT ;  /* 0x0000002ae6e67c10 */ /* 0x000fca0008ffe4ff */
[----:B------:R-:W-:Y:S01]  /*1a040*/  STL [R1+0x14c], R230 ;  /* 0x00014ce601007387 */ /* 0x000fe20000100800 */
[----:B--2---:R-:W-:Y:S02]  /*1a050*/  IADD3 R232, P1, R232, UR9, RZ ;  /* 0x00000009e8e87c10 */ /* 0x004fe4000ff3e0ff */
        /* <DEDUP_REMOVED lines=13> */
[----:B------:R-:W-:Y:S01]  /*1a130*/  STL [R1+0x134], R201 ;  /* 0x000134c901007387 */ /* 0x000fe20000100800 */
[----:B------:R-:W-:-:S03]  /*1a140*/  IADD3.X R207, R207, UR42, RZ, P6, !PT ;  /* 0x0000002acfcf7c10 */ /* 0x000fc6000b7fe4ff */
[----:B------:R0:W-:Y:S01]  /*1a150*/  STL [R1+0x100], R250 ;  /* 0x000100fa01007387 */ /* 0x0001e20000100800 */
[----:B------:R-:W-:-:S03]  /*1a160*/  IADD3 R209, P6, R209, UR9, RZ ;  /* 0x00000009d1d17c10 */ /* 0x000fc6000ffde0ff */
[----:B------:R-:W-:Y:S01]  /*1a170*/  STL [R1+0x108], R204 ;  /* 0x000108cc01007387 */ /* 0x000fe20000100800 */
[----:B------:R-:W-:-:S03]  /*1a180*/  IADD3.X R226, R226, UR42, RZ, P1, !PT ;  /* 0x0000002ae2e27c10 */ /* 0x000fc60008ffe4ff */
[----:B0-----:R-:W2:Y:S04]  /*1a190*/  LDL.LU R250, [R1+0xdc] ;  /* 0x0000dc0001fa7983 */ /* 0x001ea80000300800 */
[----:B------:R-:W-:Y:S04]  /*1a1a0*/  STL [R1+0x12c], R205 ;  /* 0x00012ccd01007387 */ /* 0x000fe80000100800 */
[----:B------:R-:W-:Y:S04]  /*1a1b0*/  STL [R1+0x124], R207 ;  /* 0x000124cf01007387 */ /* 0x000fe80000100800 */
[----:B------:R-:W-:Y:S04]  /*1a1c0*/  STL [R1+0xf8], R209 ;  /* 0x0000f8d101007387 */ /* 0x000fe80000100800 */
[----:B------:R-:W-:Y:S01]  /*1a1d0*/  STL [R1+0x11c], R226 ;  /* 0x00011ce201007387 */ /* 0x000fe20000100800 */
[----:B---3--:R-:W-:-:S02]  /*1a1e0*/  IADD3 R227, P1, R227, UR9, RZ ;  /* 0x00000009e3e37c10 */ /* 0x008fc4000ff3e0ff */
        /* <DEDUP_REMOVED lines=11> */
[----:B------:R0:W-:Y:S04]  /*1a2a0*/  STL [R1+0xd8], R190 ;  /* 0x0000d8be01007387 */ /* 0x0001e80000100800 */
[----:B------:R-:W-:Y:S04]  /*1a2b0*/  STL [R1+0xe0], R241 ;  /* 0x0000e0f101007387 */ /* 0x000fe80000100800 */
[----:B0-----:R-:W3:Y:S04]  /*1a2c0*/  LDL.LU R190, [R1+0xb0] ;  /* 0x0000b00001be7983 */ /* 0x001ee80000300800 */
[----:B------:R-:W-:Y:S01]  /*1a2d0*/  STL [R1+0x104], R242 ;  /* 0x000104f201007387 */ /* 0x000fe20000100800 */
[----:B----4-:R-:W-:-:S02]  /*1a2e0*/  IADD3 R191, P5, R191, UR9, RZ ;  /* 0x00000009bfbf7c10 */ /* 0x010fc4000ffbe0ff */
[----:B------:R-:W-:-:S03]  /*1a2f0*/  IADD3.X R244, R244, UR42, RZ, P6, !PT ;  /* 0x0000002af4f47c10 */ /* 0x000fc6000b7fe4ff */
[----:B------:R0:W-:Y:S01]  /*1a300*/  STL [R1+0xd0], R191 ;  /* 0x0000d0bf01007387 */ /* 0x0001e20000100800 */
[----:B------:R-:W-:Y:S02]  /*1a310*/  IADD3 R245, P6, R245, UR9, RZ ;  /* 0x00000009f5f57c10 */ /* 0x000fe4000ffde0ff */
[----:B------:R-:W-:Y:S01]  /*1a320*/  IADD3.X R246, R246, UR42, RZ, P1, !PT ;  /* 0x0000002af6f67c10 */ /* 0x000fe20008ffe4ff */
[----:B0-----:R-:W4:Y:S04]  /*1a330*/  LDL.LU R191, [R1+0xd4] ;  /* 0x0000d40001bf7983 */ /* 0x001f280000300800 */
[----:B------:R0:W-:Y:S01]  /*1a340*/  STL [R1+0xfc], R243 ;  /* 0x0000fcf301007387 */ /* 0x0001e20000100800 */
[----:B------:R-:W-:-:S03]  /*1a350*/  IADD3 R247, P1, R247, UR9, RZ ;  /* 0x00000009f7f77c10 */ /* 0x000fc6000ff3e0ff */
[----:B------:R1:W-:Y:S01]  /*1a360*/  STL [R1+0xf4], R244 ;  /* 0x0000f4f401007387 */ /* 0x0003e20000100800 */
[----:B------:R-:W-:-:S03]  /*1a370*/  IADD3.X R248, R248, UR42, RZ, P2, !PT ;  /* 0x0000002af8f87c10 */ /* 0x000fc600097fe4ff */
[----:B------:R1:W-:Y:S01]  /*1a380*/  STL [R1+0xc8], R245 ;  /* 0x0000c8f501007387 */ /* 0x0003e20000100800 */
[----:B------:R-:W-:-:S03]  /*1a390*/  IADD3 R249, P2, R249, UR9, RZ ;  /* 0x00000009f9f97c10 */ /* 0x000fc6000ff5e0ff */
[----:B------:R1:W-:Y:S04]  /*1a3a0*/  STL [R1+0xec], R246 ;  /* 0x0000ecf601007387 */ /* 0x0003e80000100800 */
[----:B------:R-:W4:Y:S04]  /*1a3b0*/  LDL.LU R230, [R1+0xa8] ;  /* 0x0000a80001e67983 */ /* 0x000f280000300800 */
[----:B------:R3:W-:Y:S04]  /*1a3c0*/  STL [R1+0xc0], R247 ;  /* 0x0000c0f701007387 */ /* 0x0007e80000100800 */
[----:B------:R-:W4:Y:S04]  /*1a3d0*/  LDL.LU R232, [R1+0xcc] ;  /* 0x0000cc0001e87983 */ /* 0x000f280000300800 */
[----:B------:R3:W-:Y:S04]  /*1a3e0*/  STL [R1+0xe4], R248 ;  /* 0x0000e4f801007387 */ /* 0x0007e80000100800 */
        /* <DEDUP_REMOVED lines=8> */
[----:B------:R-:W4:Y:S04]  /*1a470*/  LDL.LU R207, [R1+0xac] ;  /* 0x0000ac0001cf7983 */ /* 0x000f280000300800 */
        /* <DEDUP_REMOVED lines=15> */
[----:B------:R0:W-:Y:S06]  /*1a570*/  MEMBAR.ALL.CTA ;  /* 0x0000000000007992 */ /* 0x0001ec0000008000 */
[----:B0-----:R-:W0:Y:S01]  /*1a580*/  FENCE.VIEW.ASYNC.S ;  /* 0x00000000000073c6 */ /* 0x001e220000000000 */
[----:B------:R-:W-:-:S03]  /*1a590*/  UMOV UR13, 0x40000040 ;  /* 0x40000040000d7882 */ /* 0x000fc60000000000 */
[----:B------:R-:W4:Y:S04]  /*1a5a0*/  LDL.LU R209, [R1+0xa4] ;  /* 0x0000a40001d17983 */ /* 0x000f280000300800 */
[----:B------:R-:W4:Y:S04]  /*1a5b0*/  LDL.LU R226, [R1+0x78] ;  /* 0x0000780001e27983 */ /* 0x000f280000300800 */
[----:B------:R-:W4:Y:S01]  /*1a5c0*/  LDL.LU R227, [R1+0x9c] ;  /* 0x00009c0001e37983 */ /* 0x000f220000300800 */
[----:B0-----:R-:W-:Y:S06]  /*1a5d0*/  BAR.SYNC.DEFER_BLOCKING 0x0 ;  /* 0x0000000000007b1d */ /* 0x001fec0000010000 */
[----:B------:R-:W-:-:S06]  /*1a5e0*/  WARPGROUP.ARRIVE ;  /* 0x00000000000079c5 */ /* 0x000fcc0000000000 */
[----:B------:R-:W-:Y:S01]  /*1a5f0*/  QGMMA.64x128x32.F32.E4M3.E4M3 R88, gdesc[UR12], R88 ;  /* 0x01e000000c5879f3 */ /* 0x000fe20008700858 */
[----:B--2---:R-:W-:-:S05]  /*1a600*/  IADD3.X R250, R250, UR42, RZ, P3, !PT ;  /* 0x0000002afafa7c10 */ /* 0x004fca0009ffe4ff */
[----:B------:R0:W-:Y:S04]  /*1a610*/  STL [R1+0xdc], R250 ;  /* 0x0000dcfa01007387 */ /* 0x0001e80000100800 */
[----:B------:R-:W2:Y:S04]  /*1a620*/  LDL.LU R229, [R1+0x70] ;  /* 0x0000700001e57983 */ /* 0x000ea80000300800 */
[----:B------:R-:W2:Y:S04]  /*1a630*/  LDL.LU R237, [R1+0x94] ;  /* 0x0000940001ed7983 */ /* 0x000ea80000300800 */
[----:B------:R-:W2:Y:S04]  /*1a640*/  LDL.LU R238, [R1+0x68] ;  /* 0x0000680001ee7983 */ /* 0x000ea80000300800 */
[----:B------:R-:W2:Y:S04]  /*1a650*/  LDL.LU R241, [R1+0x8c] ;  /* 0x00008c0001f17983 */ /* 0x000ea80000300800 */
[----:B------:R-:W2:Y:S04]  /*1a660*/  LDL.LU R242, [R1+0x60] ;  /* 0x0000600001f27983 */ /* 0x000ea80000300800 */
[----:B------:R-:W2:Y:S04]  /*1a670*/  LDL.LU R243, [R1+0x84] ;  /* 0x0000840001f37983 */ /* 0x000ea80000300800 */
[----:B-1----:R-:W2:Y:S04]  /*1a680*/  LDL.LU R244, [R1+0x58] ;  /* 0x0000580001f47983 */ /* 0x002ea80000300800 */
[----:B------:R-:W2:Y:S04]  /*1a690*/  LDL.LU R245, [R1+0x50] ;  /* 0x0000500001f57983 */ /* 0x000ea80000300800 */
[----:B------:R-:W2:Y:S01]  /*1a6a0*/  LDL.LU R246, [R1+0x74] ;  /* 0x0000740001f67983 */ /* 0x000ea20000300800 */
[----:B---3--:R-:W-:-:S05]  /*1a6b0*/  IADD3 R190, P3, R190, UR9, RZ ;  /* 0x00000009bebe7c10 */ /* 0x008fca000ff7e0ff */
[----:B------:R1:W-:Y:S04]  /*1a6c0*/  STL [R1+0xb0], R190 ;  /* 0x0000b0be01007387 */ /* 0x0003e80000100800 */
[----:B------:R-:W3:Y:S04]  /*1a6d0*/  LDL.LU R247, [R1+0x6c] ;  /* 0x00006c0001f77983 */ /* 0x000ee80000300800 */
[----:B------:R-:W3:Y:S04]  /*1a6e0*/  LDL.LU R248, [R1+0x40] ;  /* 0x0000400001f87983 */ /* 0x000ee80000300800 */
[----:B------:R-:W3:Y:S01]  /*1a6f0*/  LDL.LU R249, [R1+0x64] ;  /* 0x0000640001f97983 */ /* 0x000ee20000300800 */
[----:B------:R-:W-:Y:S01]  /*1a700*/  QGMMA.64x128x32.F32.E4M3.E4M3 R88, gdesc[UR4], R88 ;  /* 0x01e00000045879f3 */ /* 0x000fe20008700858 */
[----:B----4-:R-:W-:-:S05]  /*1a710*/  IADD3.X R191, R191, UR42, RZ, P4, !PT ;  /* 0x0000002abfbf7c10 */ /* 0x010fca000a7fe4ff */
[----:B------:R4:W-:Y:S04]  /*1a720*/  STL [R1+0xd4], R191 ;  /* 0x0000d4bf01007387 */ /* 0x0009e80000100800 */
[----:B0-----:R-:W3:Y:S04]  /*1a730*/  LDL.LU R250, [R1+0x5c] ;  /* 0x00005c0001fa7983 */ /* 0x001ee80000300800 */
[----:B-1----:R-:W3:Y:S04]  /*1a740*/  LDL.LU R190, [R1+0x54] ;  /* 0x0000540001be7983 */ /* 0x002ee80000300800 */
[----:B----4-:R-:W4:Y:S01]  /*1a750*/  LDL.LU R191, [R1+0x4c] ;  /* 0x00004c0001bf7983 */ /* 0x010f220000300800 */
[----:B------:R-:W-:-:S02]  /*1a760*/  IADD3 R230, P4, R230, UR9, RZ ;  /* 0x00000009e6e67c10 */ /* 0x000fc4000ff9e0ff */
        /* <DEDUP_REMOVED lines=20> */
[----:B0-----:R-:W3:Y:S01]  /*1a8b0*/  LDL.LU R0, [R1+0x890] ;  /* 0x0008900001007983 */ /* 0x001ee20000300800 */
[----:B------:R-:W-:Y:S01]  /*1a8c0*/  QGMMA.64x128x32.F32.E4M3.E4M3 R88, gdesc[UR16], R88 ;  /* 0x01e00000105879f3 */ /* 0x000fe20008700858 */
[----:B------:R-:W-:Y:S01]  /*1a8d0*/  UMOV UR26, UR14 ;  /* 0x0000000e001a7c82 */ /* 0x000fe20008000000 */
[----:B------:R-:W-:Y:S01]  /*1a8e0*/  UMOV UR27, UR15 ;  /* 0x0000000f001b7c82 */ /* 0x000fe20008000000 */
[----:B------:R-:W-:Y:S01]  /*1a8f0*/  STL [R1+0xac], R207 ;  /* 0x0000accf01007387 */ /* 0x000fe20000100800 */
[----:B------:R-:W-:-:S08]  /*1a900*/  IADD3.X R252, R252, UR42, RZ, P3, !PT ;  /* 0x0000002afcfc7c10 */ /* 0x000fd00009ffe4ff */
[----:B------:R-:W-:-:S12]  /*1a910*/  QGMMA.64x128x32.F32.E4M3.E4M3 R88, gdesc[UR20], R88 ;  /* 0x01e00000145879f3 */ /* 0x000fd80008700858 */
[----:B------:R-:W-:Y:S01]  /*1a920*/  QGMMA.64x128x32.F32.E4M3.E4M3 R24, gdesc[UR24], R24 ;  /* 0x01e00000181879f3 */ /* 0x000fe20008700818 */
[----:B------:R-:W-:Y:S02]  /*1a930*/  IADD3.X R209, R209, UR42, RZ, P4, !PT ;  /* 0x0000002ad1d17c10 */ /* 0x000fe4000a7fe4ff */
[----:B------:R-:W-:Y:S02]  /*1a940*/  IADD3 R226, P4, R226, UR9, RZ ;  /* 0x00000009e2e27c10 */ /* 0x000fe4000ff9e0ff */
[----:B------:R-:W-:Y:S02]  /*1a950*/  IADD3.X R227, R227, UR42, RZ, P5, !PT ;  /* 0x0000002ae3e37c10 */ /* 0x000fe4000affe4ff */
[----:B--2---:R-:W-:Y:S01]  /*1a960*/  IADD3 R229, P5, R229, UR9, RZ ;  /* 0x00000009e5e57c10 */ /* 0x004fe2000ffbe0ff */
[----:B------:R-:W-:Y:S01]  /*1a970*/  STL [R1+0xa4], R209 ;  /* 0x0000a4d101007387 */ /* 0x000fe20000100800 */
[----:B------:R-:W-:Y:S02]  /*1a980*/  IADD3.X R237, R237, UR42, RZ, P6, !PT ;  /* 0x0000002aeded7c10 */ /* 0x000fe4000b7fe4ff */
[----:B------:R-:W-:Y:S01]  /*1a990*/  IADD3 R238, P6, R238, UR9, RZ ;  /* 0x00000009eeee7c10 */ /* 0x000fe2000ffde0ff */
[----:B------:R-:W-:Y:S01]  /*1a9a0*/  STL [R1+0x78], R226 ;  /* 0x000078e201007387 */ /* 0x000fe20000100800 */
[----:B------:R-:W-:-:S02]  /*1a9b0*/  IADD3.X R241, R241, UR42, RZ, P1, !PT ;  /* 0x0000002af1f17c10 */ /* 0x000fc40008ffe4ff */
[----:B------:R-:W-:Y:S01]  /*1a9c0*/  IADD3 R242, P1, R242, UR9, RZ ;  /* 0x00000009f2f27c10 */ /* 0x000fe2000ff3e0ff */
        /* <DEDUP_REMOVED lines=9> */
[----:B------:R-:W-:Y:S04]  /*1aa60*/  STL [R1+0x60], R242 ;  /* 0x000060f201007387 */ /* 0x000fe80000100800 */
[----:B------:R0:W-:Y:S04]  /*1aa70*/  STL [R1+0x7c], R252 ;  /* 0x00007cfc01007387 */ /* 0x0001e80000100800 */
[----:B------:R-:W-:Y:S01]  /*1aa80*/  STL [R1+0x84], R243 ;  /* 0x000084f301007387 */ /* 0x000fe20000100800 */
[----:B------:R-:W-:Y:S01]  /*1aa90*/  UMOV UR30, UR6 ;  /* 0x00000006001e7c82 */ /* 0x000fe20008000000 */
[----:B------:R-:W-:-:S02]  /*1aaa0*/  UMOV UR31, UR7 ;  /* 0x00000007001f7c82 */ /* 0x000fc40008000000 */
[----:B0-----:R-:W2:Y:S04]  /*1aab0*/  LDL.LU R252, [R1+0x88c] ;  /* 0x00088c0001fc7983 */ /* 0x001ea80000300800 */
[----:B------:R-:W-:Y:S01]  /*1aac0*/  STL [R1+0x58], R244 ;  /* 0x000058f401007387 */ /* 0x000fe20000100800 */
[----:B------:R-:W-:Y:S01]  /*1aad0*/  QGMMA.64x128x32.F32.E4M3.E4M3 R24, gdesc[UR28], R24 ;  /* 0x01e000001c1879f3 */ /* 0x000fe20008700818 */
[----:B---3--:R-:W-:-:S05]  /*1aae0*/  IADD3 R0, P4, R0, UR9, RZ ;  /* 0x0000000900007c10 */ /* 0x008fca000ff9e0ff */
[----:B------:R0:W-:Y:S04]  /*1aaf0*/  STL [R1+0x48], R0 ;  /* 0x0000480001007387 */ /* 0x0001e80000100800 */
[----:B------:R-:W-:Y:S04]  /*1ab00*/  STL [R1+0x50], R245 ;  /* 0x000050f501007387 */ /* 0x000fe80000100800 */
[----:B0-----:R-:W3:Y:S01]  /*1ab10*/  LDL.LU R0, [R1+0x888] ;  /* 0x0008880001007983 */ /* 0x001ee20000300800 */
[----:B------:R-:W-:Y:S01]  /*1ab20*/  UMOV UR34, UR18 ;  /* 0x0000001200227c82 */ /* 0x000fe20008000000 */
[----:B------:R-:W-:-:S02]  /*1ab30*/  UMOV UR35, UR19 ;  /* 0x0000001300237c82 */ /* 0x000fc40008000000 */
[----:B------:R-:W-:Y:S01]  /*1ab40*/  QGMMA.64x128x32.F32.E4M3.E4M3 R24, gdesc[UR32], R24 ;  /* 0x01e00000201879f3 */ /* 0x000fe20008700818 */
[----:B------:R-:W-:Y:S01]  /*1ab50*/  UMOV UR38, UR22 ;  /* 0x0000001600267c82 */ /* 0x000fe20008000000 */
[----:B------:R-:W-:Y:S01]  /*1ab60*/  UMOV UR39, UR23 ;  /* 0x0000001700277c82 */ /* 0x000fe20008000000 */
[----:B------:R-:W-:Y:S02]  /*1ab70*/  IADD3.X R247, R247, UR42, RZ, P5, !PT ;  /* 0x0000002af7f77c10 */ /* 0x000fe4000affe4ff */
[----:B------:R-:W-:Y:S02]  /*1ab80*/  IADD3 R248, P5, R248, UR9, RZ ;  /* 0x00000009f8f87c10 */ /* 0x000fe4000ffbe0ff */
[----:B------:R-:W-:Y:S01]  /*1ab90*/  IADD3.X R249, R249, UR42, RZ, P6, !PT ;  /* 0x0000002af9f97c10 */ /* 0x000fe2000b7fe4ff */
[----:B------:R-:W-:Y:S01]  /*1aba0*/  STL [R1+0x74], R246 ;  /* 0x000074f601007387 */ /* 0x000fe20000100800 */
[----:B------:R-:W-:Y:S02]  /*1abb0*/  IADD3.X R250, R250, UR42, RZ, P1, !PT ;  /* 0x0000002afafa7c10 */ /* 0x000fe40008ffe4ff */
[----:B------:R-:W-:Y:S01]  /*1abc0*/  IADD3.X R190, R190, UR42, RZ, P2, !PT ;  /* 0x0000002abebe7c10 */ /* 0x000fe200097fe4ff */
[----:B------:R-:W-:Y:S01]  /*1abd0*/  STL [R1+0x6c], R247 ;  /* 0x00006cf701007387 */ /* 0x000fe20000100800 */
[----:B----4-:R-:W-:-:S03]  /*1abe0*/  IADD3.X R191, R191, UR42, RZ, P3, !PT ;  /* 0x0000002abfbf7c10 */ /* 0x010fc60009ffe4ff */
[----:B------:R-:W-:Y:S04]  /*1abf0*/  STL [R1+0x40], R248 ;  /* 0x000040f801007387 */ /* 0x000fe80000100800 */
[----:B------:R-:W-:Y:S01]  /*1ac00*/  STL [R1+0x64], R249 ;  /* 0x000064f901007387 */ /* 0x000fe20000100800 */
[----:B------:R-:W-:Y:S03]  /*1ac10*/  QGMMA.64x128x32.F32.E4M3.E4M3 R24, gdesc[UR36], R24, gsb0 ;  /* 0x01e00000241879f3 */ /* 0x000fe60008000818 */
[----:B------:R-:W-:Y:S04]  /*1ac20*/  STL [R1+0x5c], R250 ;  /* 0x00005cfa01007387 */ /* 0x000fe80000100800 */
[----:B------:R-:W-:Y:S01]  /*1ac30*/  STL [R1+0x54], R190 ;  /* 0x000054be01007387 */ /* 0x000fe20000100800 */
[----:B--2---:R-:W-:-:S02]  /*1ac40*/  IADD3.X R252, R252, UR42, RZ, P4, !PT ;  /* 0x0000002afcfc7c10 */ /* 0x004fc4000a7fe4ff */
[----:B---3--:R-:W-:-:S05]  /*1ac50*/  IADD3.X R0, R0, UR42, RZ, P5, !PT ;  /* 0x0000002a00007c10 */ /* 0x008fca000affe4ff */
[----:B------:R0:W-:Y:S04]  /*1ac60*/  STL [R1+0x3c], R0 ;  /* 0x00003c0001007387 */ /* 0x0001e80000100800 */
[----:B------:R1:W-:Y:S04]  /*1ac70*/  STL [R1+0x4c], R191 ;  /* 0x00004cbf01007387 */ /* 0x0003e80000100800 */
[----:B0-----:R1:W5:Y:S04]  /*1ac80*/  LDL.LU R0, [R1+0x884] ;  /* 0x0008840001007983 */ /* 0x0013680000300800 */
[----:B------:R1:W-:Y:S01]  /*1ac90*/  STL [R1+0x44], R252 ;  /* 0x000044fc01007387 */ /* 0x0003e20000100800 */
[----:B------:R-:W-:-:S02]  /*1aca0*/  WARPGROUP.DEPBAR.LE gsb0, 0x0 ;  /* 0x00008000000079c5 */ /* 0x000fc40000010000 */
[----:B------:R-:W-:Y:S05]  /*1acb0*/  @P0 BRA `(.L_x_2) ;  /* 0xffffff1400f40947 */ /* 0x000fea000383ffff */
.L_x_1:
[----:B------:R-:W2:Y:S01]  /*1acc0*/  LDL.LU R9, [R1+0x880] ;  /* 0x0008800001097983 */ /* 0x000ea20000300800 */
[----:B------:R-:W0:Y:S01]  /*1acd0*/  S2R R8, SR_TID.X ;  /* 0x0000000000087919 */ /* 0x000e220000002100 */
[----:B------:R-:W-:Y:S01]  /*1ace0*/  F2FP.SATFINITE.E4M3.F32.PACK_AB_MERGE_C R4, R89, R88, RZ ;  /* 0x000000585904723e */ /* 0x000fe200048070ff */
[----:B------:R-:W-:Y:S01]  /*1acf0*/  ULDC.64 UR6, c[0x0][0x228] ;  /* 0x00008a0000067ab9 */ /* 0x000fe20000000a00 */
[----:B------:R-:W-:Y:S01]  /*1ad00*/  F2FP.SATFINITE.E4M3.F32.PACK_AB_MERGE_C R5, R91, R90, RZ ;  /* 0x0000005a5b05723e */ /* 0x000fe200048070ff */
[----:B------:R-:W3:Y:S01]  /*1ad10*/  LDL.LU R16, [R1+0x87c] ;  /* 0x00087c0001107983 */ /* 0x000ee20000300800 */
[----:B------:R-:W-:Y:S01]  /*1ad20*/  F2FP.SATFINITE.E4M3.F32.PACK_AB_MERGE_C R93, R93, R92, RZ ;  /* 0x0000005c5d5d723e */ /* 0x000fe200048070ff */
[----:B-----5:R-:W-:Y:S01]  /*1ad30*/  VIADD R10, R0, 0x7f ;  /* 0x0000007f000a7836 */ /* 0x020fe20000000000 */
[----:B------:R-:W-:Y:S01]  /*1ad40*/  F2FP.SATFINITE.E4M3.F32.PACK_AB_MERGE_C R94, R95, R94, RZ ;  /* 0x0000005e5f5e723e */ /* 0x000fe200048070ff */
[----:B------:R-:W4:Y:S01]  /*1ad50*/  S2R R11, SR_TID.X ;  /* 0x00000000000b7919 */ /* 0x000f220000002100 */
[----:B------:R-:W-:Y:S01]  /*1ad60*/  F2FP.SATFINITE.E4M3.F32.PACK_AB_MERGE_C R6, R25, R24, RZ ;  /* 0x000000181906723e */ /* 0x000fe200048070ff */
[----:B------:R-:W-:Y:S01]  /*1ad70*/  ULDC UR4, c[0x0][0x22c] ;  /* 0x00008b0000047ab9 */ /* 0x000fe20000000800 */
[----:B------:R-:W-:Y:S01]  /*1ad80*/  F2FP.SATFINITE.E4M3.F32.PACK_AB_MERGE_C R7, R27, R26, RZ ;  /* 0x0000001a1b07723e */ /* 0x000fe200048070ff */
[----:B------:R-:W-:Y:S01]  /*1ad90*/  ULDC UR5, c[0x0][0x22c] ;  /* 0x00008b0000057ab9 */ /* 0x000fe20000000800 */
[----:B------:R-:W-:-:S02]  /*1ada0*/  F2FP.SATFINITE.E4M3.F32.PACK_AB_MERGE_C R29, R29, R28, RZ ;  /* 0x0000001c1d1d723e */ /* 0x000fc400048070ff */
[----:B------:R-:W-:Y:S02]  /*1adb0*/  F2FP.SATFINITE.E4M3.F32.PACK_AB_MERGE_C R30, R31, R30, RZ ;  /* 0x0000001e1f1e723e */ /* 0x000fe400048070ff */
[----:B------:R-:W-:Y:S02]  /*1adc0*/  F2FP.SATFINITE.E4M3.F32.PACK_AB_MERGE_C R40, R41, R40, RZ ;  /* 0x000000282928723e */ /* 0x000fe400048070ff */
[----:B------:R-:W-:Y:S02]  /*1add0*/  PRMT R4, R4, 0x5410, R93 ;  /* 0x0000541004047816 */ /* 0x000fe4000000005d */
[----:B------:R-:W-:Y:S02]  /*1ade0*/  PRMT R5, R5, 0x5410, R94 ;  /* 0x0000541005057816 */ /* 0x000fe4000000005e */
[----:B------:R-:W-:Y:S02]  /*1adf0*/  PRMT R6, R6, 0x5410, R29 ;  /* 0x0000541006067816 */ /* 0x000fe4000000001d */
[----:B------:R-:W-:-:S02]  /*1ae00*/  PRMT R7, R7, 0x5410, R30 ;  /* 0x0000541007077816 */ /* 0x000fc4000000001e */
[----:B------:R-:W-:Y:S02]  /*1ae10*/  F2FP.SATFINITE.E4M3.F32.PACK_AB_MERGE_C R98, R99, R98, RZ ;  /* 0x000000626362723e */ /* 0x000fe400048070ff */
[----:B------:R-:W-:Y:S02]  /*1ae20*/  F2FP.SATFINITE.E4M3.F32.PACK_AB_MERGE_C R103, R103, R102, RZ ;  /* 0x000000666767723e */ /* 0x000fe400048070ff */
[----:B------:R-:W-:Y:S01]  /*1ae30*/  F2FP.SATFINITE.E4M3.F32.PACK_AB_MERGE_C R32, R33, R32, RZ ;  /* 0x000000202120723e */ /* 0x000fe200048070ff */
[----:B0-----:R-:W-:Y:S01]  /*1ae40*/  IMAD.SHL.U32 R3, R8, 0x40, RZ ;  /* 0x0000004008037824 */ /* 0x001fe200078e00ff */
[----:B------:R-:W-:Y:S02]  /*1ae50*/  F2FP.SATFINITE.E4M3.F32.PACK_AB_MERGE_C R34, R35, R34, RZ ;  /* 0x000000222322723e */ /* 0x000fe400048070ff */
[----:B------:R-:W-:Y:S02]  /*1ae60*/  F2FP.SATFINITE.E4M3.F32.PACK_AB_MERGE_C R37, R37, R36, RZ ;  /* 0x000000242525723e */ /* 0x000fe400048070ff */
[----:B------:R-:W-:-:S02]  /*1ae70*/  LOP3.LUT R3, R3, 0x400, RZ, 0xc0, !PT ;  /* 0x0000040003037812 */ /* 0x000fc400078ec0ff */
[----:B------:R-:W-:Y:S02]  /*1ae80*/  F2FP.SATFINITE.E4M3.F32.PACK_AB_MERGE_C R39, R39, R38, RZ ;  /* 0x000000262727723e */ /* 0x000fe400048070ff */
[----:B----4-:R-:W-:Y:S02]  /*1ae90*/  LOP3.LUT R11, R11, 0x7f, RZ, 0xc0, !PT ;  /* 0x0000007f0b0b7812 */ /* 0x010fe400078ec0ff */
[----:B------:R-:W-:Y:S02]  /*1aea0*/  F2FP.SATFINITE.E4M3.F32.PACK_AB_MERGE_C R96, R97, R96, RZ ;  /* 0x000000606160723e */ /* 0x000fe400048070ff */
[----:B------:R-:W-:Y:S01]  /*1aeb0*/  LEA R20, R11, UR8, 0x4 ;  /* 0x000000080b147c11 */ /* 0x000fe2000f8e20ff */
[----:B------:R-:W-:Y:S01]  /*1aec0*/  BAR.SYNC.DEFER_BLOCKING 0x0 ;  /* 0x0000000000007b1d */ /* 0x000fe20000010000 */
[----:B------:R-:W-:Y:S02]  /*1aed0*/  PRMT R97, R98, 0x5410, R103 ;  /* 0x0000541062617816 */ /* 0x000fe40000000067 */
[----:B------:R-:W-:-:S02]  /*1aee0*/  PRMT R98, R32, 0x5410, R37 ;  /* 0x0000541020627816 */ /* 0x000fc40000000025 */
[----:B------:R-:W-:Y:S01]  /*1aef0*/  PRMT R99, R34, 0x5410, R39 ;  /* 0x0000541022637816 */ /* 0x000fe20000000027 */
[----:B------:R-:W-:Y:S01]  /*1af00*/  VIADD R39, R0, 0x5 ;  /* 0x0000000500277836 */ /* 0x000fe20000000000 */
[----:B------:R-:W-:Y:S02]  /*1af10*/  F2FP.SATFINITE.E4M3.F32.PACK_AB_MERGE_C R101, R101, R100, RZ ;  /* 0x000000646565723e */ /* 0x000fe400048070ff */
[----:B------:R-:W-:Y:S02]  /*1af20*/  F2FP.SATFINITE.E4M3.F32.PACK_AB_MERGE_C R106, R107, R106, RZ ;  /* 0x0000006a6b6a723e */ /* 0x000fe400048070ff */
[----:B------:R-:W-:Y:S02]  /*1af30*/  PRMT R96, R96, 0x5410, R101 ;  /* 0x0000541060607816 */ /* 0x000fe40000000065 */
[----:B------:R-:W-:Y:S02]  /*1af40*/  F2FP.SATFINITE.E4M3.F32.PACK_AB_MERGE_C R111, R111, R110, RZ ;  /* 0x0000006e6f6f723e */ /* 0x000fe400048070ff */
[----:B------:R-:W-:-:S02]  /*1af50*/  F2FP.SATFINITE.E4M3.F32.PACK_AB_MERGE_C R104, R105, R104, RZ ;  /* 0x000000686968723e */ /* 0x000fc400048070ff */
[----:B------:R-:W-:Y:S02]  /*1af60*/  F2FP.SATFINITE.E4M3.F32.PACK_AB_MERGE_C R109, R109, R108, RZ ;  /* 0x0000006c6d6d723e */ /* 0x000fe400048070ff */
[----:B------:R-:W-:Y:S02]  /*1af70*/  F2FP.SATFINITE.E4M3.F32.PACK_AB_MERGE_C R42, R43, R42, RZ ;  /* 0x0000002a2b2a723e */ /* 0x000fe400048070ff */
[----:B------:R-:W-:Y:S02]  /*1af80*/  F2FP.SATFINITE.E4M3.F32.PACK_AB_MERGE_C R45, R45, R44, RZ ;  /* 0x0000002c2d2d723e */ /* 0x000fe400048070ff */
[----:B------:R-:W-:Y:S02]  /*1af90*/  F2FP.SATFINITE.E4M3.F32.PACK_AB_MERGE_C R47, R47, R46, RZ ;  /* 0x0000002e2f2f723e */ /* 0x000fe400048070ff */
[----:B------:R-:W-:Y:S02]  /*1afa0*/  PRMT R105, R106, 0x5410, R111 ;  /* 0x000054106a697816 */ /* 0x000fe4000000006f */
[----:B------:R-:W-:-:S02]  /*1afb0*/  PRMT R104, R104, 0x5410, R109 ;  /* 0x0000541068687816 */ /* 0x000fc4000000006d */
[----:B------:R-:W-:Y:S02]  /*1afc0*/  PRMT R106, R40, 0x5410, R45 ;  /* 0x00005410286a7816 */ /* 0x000fe4000000002d */
[----:B------:R-:W-:Y:S02]  /*1afd0*/  PRMT R107, R42, 0x5410, R47 ;  /* 0x000054102a6b7816 */ /* 0x000fe4000000002f */
[----:B------:R-:W-:Y:S02]  /*1afe0*/  F2FP.SATFINITE.E4M3.F32.PACK_AB_MERGE_C R114, R115, R114, RZ ;  /* 0x000000727372723e */ /* 0x000fe400048070ff */
[----:B------:R-:W-:Y:S02]  /*1aff0*/  F2FP.SATFINITE.E4M3.F32.PACK_AB_MERGE_C R119, R119, R118, RZ ;  /* 0x000000767777723e */ /* 0x000fe400048070ff */
        /* <DEDUP_REMOVED lines=58> */
[----:B--2---:R-:W-:Y:S01]  /*1b3a0*/  LOP3.LUT R2, R9, 0xf0, RZ, 0xc0, !PT ;  /* 0x000000f009027812 */ /* 0x004fe200078ec0ff */
[----:B------:R-:W-:-:S03]  /*1b3b0*/  VIADD R9, R0, 0x1 ;  /* 0x0000000100097836 */ /* 0x000fc60000000000 */
[----:B------:R-:W-:Y:S01]  /*1b3c0*/  IADD3 R3, R3, UR8, R2 ;  /* 0x0000000803037c10 */ /* 0x000fe2000fffe002 */
[----:B------:R-:W-:Y:S02]  /*1b3d0*/  IMAD.SHL.U32 R2, R8, 0x8, RZ ;  /* 0x0000000808027824 */ /* 0x000fe400078e00ff */
[----:B------:R-:W-:Y:S01]  /*1b3e0*/  VIADD R8, R0, 0x2 ;  /* 0x0000000200087836 */ /* 0x000fe20000000000 */
[----:B---3--:R-:W-:Y:S02]  /*1b3f0*/  ISETP.GE.AND P0, PT, R16, UR6, PT ;  /* 0x0000000610007c0c */ /* 0x008fe4000bf06270 */
[----:B------:R-:W-:Y:S02]  /*1b400*/  LOP3.LUT R2, R2, 0x300, RZ, 0xc0, !PT ;  /* 0x0000030002027812 */ /* 0x000fe400078ec0ff */
[----:B------:R-:W-:Y:S01]  /*1b410*/  ISETP.LT.AND P2, PT, R9, UR4, !P0 ;  /* 0x0000000409007c0c */ /* 0x000fe2000c741270 */
[----:B------:R-:W-:Y:S01]  /*1b420*/  VIADD R9, R0, 0x3 ;  /* 0x0000000300097836 */ /* 0x000fe20000000000 */
[----:B------:R-:W-:Y:S01]  /*1b430*/  ISETP.LT.AND P1, PT, R10, UR5, !P0 ;  /* 0x000000050a007c0c */ /* 0x000fe2000c721270 */
[----:B------:R-:W-:Y:S01]  /*1b440*/  IMAD.IADD R41, R2, 0x1, R3 ;  /* 0x0000000102297824 */ /* 0x000fe200078e0203 */
[----:B------:R-:W-:Y:S01]  /*1b450*/  ULDC UR4, c[0x0][0x22c] ;  /* 0x00008b0000047ab9 */ /* 0x000fe20000000800 */
[----:B------:R-:W-:Y:S01]  /*1b460*/  ULDC UR5, c[0x0][0x22c] ;  /* 0x00008b0000057ab9 */ /* 0x000fe20000000800 */
[----:B------:R-:W-:Y:S01]  /*1b470*/  ISETP.LT.AND P4, PT, R8, UR4, !P0 ;  /* 0x0000000408007c0c */ /* 0x000fe2000c781270 */
[----:B------:R-:W-:Y:S01]  /*1b480*/  ULDC UR4, c[0x0][0x244] ;  /* 0x0000910000047ab9 */ /* 0x000fe20000000800 */
[----:B------:R-:W-:Y:S01]  /*1b490*/  STSM.16.M88.4 [R41], R4 ;  /* 0x0000000429007844 */ /* 0x000fe20000000200 */
[----:B------:R-:W-:Y:S01]  /*1b4a0*/  BAR.SYNC.DEFER_BLOCKING 0x0 ;  /* 0x0000000000007b1d */ /* 0x000fe20000010000 */
[----:B------:R-:W-:Y:S01]  /*1b4b0*/  ISETP.LT.AND P3, PT, R9, UR5, !P0 ;  /* 0x0000000509007c0c */ /* 0x000fe2000c761270 */
[----:B------:R-:W-:Y:S01]  /*1b4c0*/  IMAD R2, R16, UR4, RZ ;  /* 0x0000000410027c24 */ /* 0x000fe2000f8e02ff */
[----:B------:R-:W-:-:S03]  /*1b4d0*/  ISETP.LT.AND P5, PT, R0, UR7, !P0 ;  /* 0x0000000700007c0c */ /* 0x000fc6000c7a1270 */
[----:B------:R-:W-:Y:S02]  /*1b4e0*/  ULDC.64 UR4, c[0x0][0x220] ;  /* 0x0000880000047ab9 */ /* 0x000fe40000000a00 */
[----:B------:R-:W-:Y:S01]  /*1b4f0*/  IADD3 R3, P6, R2, UR4, RZ ;  /* 0x0000000402037c10 */ /* 0x000fe2000ffde0ff */
[----:B------:R-:W-:Y:S02]  /*1b500*/  ULDC UR4, c[0x0][0x248] ;  /* 0x0000920000047ab9 */ /* 0x000fe40000000800 */
[----:B------:R-:W-:Y:S01]  /*1b510*/  IMAD R21, R0, UR4, RZ ;  /* 0x0000000400157c24 */ /* 0x000fe2000f8e02ff */
[----:B------:R-:W-:Y:S01]  /*1b520*/  LEA.HI.X.SX32 R2, R2, UR5, 0x1, P6 ;  /* 0x0000000502027c11 */ /* 0x000fe2000b0f0eff */
[----:B------:R-:W-:Y:S02]  /*1b530*/  ULDC UR5, c[0x0][0x22c] ;  /* 0x00008b0000057ab9 */ /* 0x000fe40000000800 */
[C---:B------:R-:W-:Y:S01]  /*1b540*/  VIADD R38, R21.reuse, UR4 ;  /* 0x0000000415267c36 */ /* 0x040fe20008000000 */
[----:B------:R-:W-:-:S04]  /*1b550*/  IADD3 R22, P6, R21, R3, RZ ;  /* 0x0000000315167210 */ /* 0x000fc80007fde0ff */
[-C--:B------:R-:W-:Y:S01]  /*1b560*/  LEA.HI.X.SX32 R23, R21, R2.reuse, 0x1, P6 ;  /* 0x0000000215177211 */ /* 0x080fe200030f0eff */
[----:B------:R-:W-:Y:S01]  /*1b570*/  VIADD R21, R0, 0x4 ;  /* 0x0000000400157836 */ /* 0x000fe20000000000 */
[C---:B------:R-:W-:Y:S01]  /*1b580*/  IADD3 R36, P6, R38.reuse, R3, RZ ;  /* 0x0000000326247210 */ /* 0x040fe20007fde0ff */
[----:B------:R-:W0:Y:S03]  /*1b590*/  LDS.128 R32, [R20] ;  /* 0x0000000014207984 */ /* 0x000e260000000c00 */
[----:B------:R-:W-:Y:S01]  /*1b5a0*/  LEA.HI.X.SX32 R37, R38, R2, 0x1, P6 ;  /* 0x0000000226257211 */ /* 0x000fe200030f0eff */
[----:B------:R-:W-:Y:S06]  /*1b5b0*/  BAR.SYNC.DEFER_BLOCKING 0x0 ;  /* 0x0000000000007b1d */ /* 0x000fec0000010000 */
[----:B------:R-:W-:Y:S02]  /*1b5c0*/  STSM.16.M88.4 [R41], R96 ;  /* 0x0000006029007844 */ /* 0x000fe40000000200 */
[----:B------:R-:W-:Y:S01]  /*1b5d0*/  BAR.SYNC.DEFER_BLOCKING 0x0 ;  /* 0x0000000000007b1d */ /* 0x000fe20000010000 */
[----:B0-----:R-:W-:-:S02]  /*1b5e0*/  PRMT R45, R32, 0x7770, RZ ;  /* 0x00007770202d7816 */ /* 0x001fc400000000ff */
[----:B------:R-:W-:-:S03]  /*1b5f0*/  PRMT R43, R32, 0x7771, RZ ;  /* 0x00007771202b7816 */ /* 0x000fc600000000ff */
[----:B------:R-:W0:Y:S02]  /*1b600*/  LDS.128 R28, [R20] ;  /* 0x00000000141c7984 */ /* 0x000e240000000c00 */
[----:B------:R-:W-:Y:S06]  /*1b610*/  BAR.SYNC.DEFER_BLOCKING 0x0 ;  /* 0x0000000000007b1d */ /* 0x000fec0000010000 */
[----:B------:R-:W-:Y:S02]  /*1b620*/  STSM.16.M88.4 [R41], R104 ;  /* 0x0000006829007844 */ /* 0x000fe40000000200 */
[----:B------:R-:W-:Y:S06]  /*1b630*/  BAR.SYNC.DEFER_BLOCKING 0x0 ;  /* 0x0000000000007b1d */ /* 0x000fec0000010000 */
[----:B------:R-:W2:Y:S02]  /*1b640*/  LDS.128 R24, [R20] ;  /* 0x0000000014187984 */ /* 0x000ea40000000c00 */
[----:B------:R-:W-:Y:S06]  /*1b650*/  BAR.SYNC.DEFER_BLOCKING 0x0 ;  /* 0x0000000000007b1d */ /* 0x000fec0000010000 */
[----:B------:R-:W-:Y:S02]  /*1b660*/  STSM.16.M88.4 [R41], R112 ;  /* 0x0000007029007844 */ /* 0x000fe40000000200 */
[----:B------:R-:W-:Y:S06]  /*1b670*/  BAR.SYNC.DEFER_BLOCKING 0x0 ;  /* 0x0000000000007b1d */ /* 0x000fec0000010000 */
[----:B------:R-:W3:Y:S02]  /*1b680*/  LDS.128 R12, [R20] ;  /* 0x00000000140c7984 */ /* 0x000ee40000000c00 */
[----:B------:R-:W-:Y:S06]  /*1b690*/  BAR.SYNC.DEFER_BLOCKING 0x0 ;  /* 0x0000000000007b1d */ /* 0x000fec0000010000 */
[----:B------:R-:W-:Y:S02]  /*1b6a0*/  STSM.16.M88.4 [R41], R120 ;  /* 0x0000007829007844 */ /* 0x000fe40000000200 */
[----:B------:R-:W-:Y:S06]  /*1b6b0*/  BAR.SYNC.DEFER_BLOCKING 0x0 ;  /* 0x0000000000007b1d */ /* 0x000fec0000010000 */
[----:B------:R-:W4:Y:S02]  /*1b6c0*/  LDS.128 R8, [R20] ;  /* 0x0000000014087984 */ /* 0x000f240000000c00 */
[----:B------:R-:W-:Y:S06]  /*1b6d0*/  BAR.SYNC.DEFER_BLOCKING 0x0 ;  /* 0x0000000000007b1d */ /* 0x000fec0000010000 */
[----:B------:R-:W-:Y:S02]  /*1b6e0*/  STSM.16.M88.4 [R41], R128 ;  /* 0x0000008029007844 */ /* 0x000fe40000000200 */
[----:B------:R-:W-:Y:S06]  /*1b6f0*/  BAR.SYNC.DEFER_BLOCKING 0x0 ;  /* 0x0000000000007b1d */ /* 0x000fec0000010000 */
[----:B------:R-:W1:Y:S02]  /*1b700*/  LDS.128 R16, [R20] ;  /* 0x0000000014107984 */ /* 0x000e640000000c00 */
[----:B------:R-:W-:Y:S06]  /*1b710*/  BAR.SYNC.DEFER_BLOCKING 0x0 ;  /* 0x0000000000007b1d */ /* 0x000fec0000010000 */
[----:B------:R-:W-:Y:S02]  /*1b720*/  STSM.16.M88.4 [R41], R136 ;  /* 0x0000008829007844 */ /* 0x000fe40000000200 */
[----:B------:R-:W-:Y:S06]  /*1b730*/  BAR.SYNC.DEFER_BLOCKING 0x0 ;  /* 0x0000000000007b1d */ /* 0x000fec0000010000 */
[----:B------:R-:W1:Y:S02]  /*1b740*/  LDS.128 R4, [R20] ;  /* 0x0000000014047984 */ /* 0x000e640000000c00 */
[----:B------:R-:W-:Y:S06]  /*1b750*/  BAR.SYNC.DEFER_BLOCKING 0x0 ;  /* 0x0000000000007b1d */ /* 0x000fec0000010000 */
[----:B------:R0:W-:Y:S02]  /*1b760*/  STSM.16.M88.4 [R41], R144 ;  /* 0x0000009029007844 */ /* 0x0001e40000000200 */
[----:B------:R-:W-:Y:S01]  /*1b770*/  BAR.SYNC.DEFER_BLOCKING 0x0 ;  /* 0x0000000000007b1d */ /* 0x000fe20000010000 */
[----:B0-----:R-:W-:-:S05]  /*1b780*/  PRMT R41, R33, 0x7770, RZ ;  /* 0x0000777021297816 */ /* 0x001fca00000000ff */
[----:B------:R0:W-:Y:S01]  /*1b790*/  @P5 STG.E.U8 desc[UR40][R22.64], R45 ;  /* 0x0000002d16005986 */ /* 0x0001e2000c101128 */
[----:B------:R-:W-:Y:S01]  /*1b7a0*/  ISETP.LT.AND P5, PT, R21, UR5, !P0 ;  /* 0x0000000515007c0c */ /* 0x000fe2000c7a1270 */
[----:B------:R-:W-:Y:S01]  /*1b7b0*/  VIADD R21, R38, UR4 ;  /* 0x0000000426157c36 */ /* 0x000fe20008000000 */
[----:B------:R-:W-:Y:S01]  /*1b7c0*/  ULDC UR5, c[0x0][0x22c] ;  /* 0x00008b0000057ab9 */ /* 0x000fe20000000800 */
[----:B------:R2:W-:Y:S01]  /*1b7d0*/  @P2 STG.E.U8 desc[UR40][R36.64], R43 ;  /* 0x0000002b24002986 */ /* 0x0005e2000c101128 */
[----:B------:R-:W-:Y:S01]  /*1b7e0*/  ISETP.LT.AND P2, PT, R39, UR5, !P0 ;  /* 0x0000000527007c0c */ /* 0x000fe2000c741270 */
[C---:B------:R-:W-:Y:S01]  /*1b7f0*/  VIADD R40, R21.reuse, UR4 ;  /* 0x0000000415287c36 */ /* 0x040fe20008000000 */
[----:B------:R-:W-:Y:S01]  /*1b800*/  IADD3 R38, P6, R21, R3, RZ ;  /* 0x0000000315267210 */ /* 0x000fe20007fde0ff */
[----:B------:R-:W-:-:S03]  /*1b810*/  ULDC UR5, c[0x0][0x22c] ;  /* 0x00008b0000057ab9 */ /* 0x000fc60000000800 */
[-C--:B------:R-:W-:Y:S01]  /*1b820*/  LEA.HI.X.SX32 R39, R21, R2.reuse, 0x1, P6 ;  /* 0x0000000215277211 */ /* 0x080fe200030f0eff */
[----:B------:R-:W-:Y:S01]  /*1b830*/  VIADD R21, R0, 0x6 ;  /* 0x0000000600157836 */ /* 0x000fe20000000000 */
[CC--:B0-----:R-:W-:Y:S02]  /*1b840*/  IADD3 R22, P6, R40.reuse, R3.reuse, RZ ;  /* 0x0000000328167210 */ /* 0x0c1fe40007fde0ff */
[----:B--2---:R-:W-:Y:S01]  /*1b850*/  PRMT R43, R33, 0x7771, RZ ;  /* 0x00007771212b7816 */ /* 0x004fe200000000ff */
[----:B------:R0:W-:Y:S01]  /*1b860*/  @P4 STG.E.U8 desc[UR40][R38.64], R41 ;  /* 0x0000002926004986 */ /* 0x0001e2000c101128 */
[CC--:B------:R-:W-:Y:S01]  /*1b870*/  LEA.HI.X.SX32 R23, R40.reuse, R2.reuse, 0x1, P6 ;  /* 0x0000000228177211 */ /* 0x0c0fe200030f0eff */
[----:B------:R-:W-:Y:S01]  /*1b880*/  VIADD R40, R40, UR4 ;  /* 0x0000000428287c36 */ /* 0x000fe20008000000 */
[----:B------:R-:W-:Y:S01]  /*1b890*/  ISETP.LT.AND P4, PT, R21, UR5, !P0 ;  /* 0x0000000515007c0c */ /* 0x000fe2000c781270 */
[----:B------:R-:W-:Y:S01]  /*1b8a0*/  VIADD R37, R0, 0x7 ;  /* 0x0000000700257836 */ /* 0x000fe20000000000 */
[----:B------:R-:W-:Y:S01]  /*1b8b0*/  ULDC UR5, c[0x0][0x22c] ;  /* 0x00008b0000057ab9 */ /* 0x000fe20000000800 */
[C---:B------:R-:W-:Y:S01]  /*1b8c0*/  VIADD R21, R40.reuse, UR4 ;  /* 0x0000000428157c36 */ /* 0x040fe20008000000 */
[CC--:B------:R-:W-:Y:S01]  /*1b8d0*/  IADD3 R36, P6, R40.reuse, R3.reuse, RZ ;  /* 0x0000000328247210 */ /* 0x0c0fe20007fde0ff */
[----:B------:R2:W-:Y:S01]  /*1b8e0*/  @P3 STG.E.U8 desc[UR40][R22.64], R43 ;  /* 0x0000002b16003986 */ /* 0x0005e2000c101128 */
[----:B------:R-:W-:Y:S01]  /*1b8f0*/  ISETP.LT.AND P3, PT, R37, UR5, !P0 ;  /* 0x0000000525007c0c */ /* 0x000fe2000c761270 */
[----:B------:R-:W-:Y:S01]  /*1b900*/  ULDC UR5, c[0x0][0x22c] ;  /* 0x00008b0000057ab9 */ /* 0x000fe20000000800 */
[----:B------:R-:W-:Y:S01]  /*1b910*/  LEA.HI.X.SX32 R37, R40, R2, 0x1, P6 ;  /* 0x0000000228257211 */ /* 0x000fe200030f0eff */
[----:B------:R-:W-:Y:S01]  /*1b920*/  VIADD R40, R0, 0x8 ;  /* 0x0000000800287836 */ /* 0x000fe20000000000 */
[----:B0-----:R-:W-:-:S02]  /*1b930*/  IADD3 R38, P6, R21, R3, RZ ;  /* 0x0000000315267210 */ /* 0x001fc40007fde0ff */
[C---:B------:R-:W-:Y:S02]  /*1b940*/  PRMT R41, R34.reuse, 0x7770, RZ ;  /* 0x0000777022297816 */ /* 0x040fe400000000ff */
[CC--:B------:R-:W-:Y:S01]  /*1b950*/  LEA.HI.X.SX32 R39, R21.reuse, R2.reuse, 0x1, P6 ;  /* 0x0000000215277211 */ /* 0x0c0fe200030f0eff */
[----:B------:R-:W-:Y:S01]  /*1b960*/  VIADD R21, R21, UR4 ;  /* 0x0000000415157c36 */ /* 0x000fe20008000000 */
[----:B--2---:R-:W-:Y:S01]  /*1b970*/  PRMT R43, R34, 0x7771, RZ ;  /* 0x00007771222b7816 */ /* 0x004fe200000000ff */
[----:B------:R0:W-:Y:S01]  /*1b980*/  @P5 STG.E.U8 desc[UR40][R36.64], R41 ;  /* 0x0000002924005986 */ /* 0x0001e2000c101128 */
[----:B------:R-:W-:Y:S01]  /*1b990*/  VIADD R23, R0, 0x9 ;  /* 0x0000000900177836 */ /* 0x000fe20000000000 */
[----:B------:R-:W-:Y:S01]  /*1b9a0*/  ISETP.LT.AND P5, PT, R40, UR5, !P0 ;  /* 0x0000000528007c0c */ /* 0x000fe2000c7a1270 */
[C---:B------:R-:W-:Y:S01]  /*1b9b0*/  VIADD R40, R21.reuse, UR4 ;  /* 0x0000000415287c36 */ /* 0x040fe20008000000 */
[-C--:B------:R-:W-:Y:S01]  /*1b9c0*/  IADD3 R22, P6, R21, R3.reuse, RZ ;  /* 0x0000000315167210 */ /* 0x080fe20007fde0ff */
[----:B------:R-:W-:Y:S01]  /*1b9d0*/  ULDC UR5, c[0x0][0x22c] ;  /* 0x00008b0000057ab9 */ /* 0x000fe20000000800 */
        /* <DEDUP_REMOVED lines=14> */
[CC--:B------:R-:W-:Y:S01]  /*1bac0*/  IADD3 R38, P6, R40.reuse, R3.reuse, RZ ;  /* 0x0000000328267210 */ /* 0x0c0fe20007fde0ff */
        /* <DEDUP_REMOVED lines=12> */
[----:B------:R-:W-:Y:S01]  /*1bb90*/  ISETP.LT.AND P5, PT, R40, UR5, !P0 ;  /* 0x0000000528007c0c */ /* 0x000fe2000c7a1270 */
[----:B------:R-:W-:Y:S01]  /*1bba0*/  VIADD R32, R0, 0xd ;  /* 0x0000000d00207836 */ /* 0x000fe20000000000 */
[CC--:B------:R-:W-:Y:S01]  /*1bbb0*/  IADD3 R36, P6, R21.reuse, R3.reuse, RZ ;  /* 0x0000000315247210 */ /* 0x0c0fe20007fde0ff */
[C---:B------:R-:W-:Y:S01]  /*1bbc0*/  VIADD R40, R21.reuse, UR4 ;  /* 0x0000000415287c36 */ /* 0x040fe20008000000 */
[----:B------:R-:W-:Y:S01]  /*1bbd0*/  ULDC UR5, c[0x0][0x22c] ;  /* 0x00008b0000057ab9 */ /* 0x000fe20000000800 */
[----:B------:R2:W-:Y:S01]  /*1bbe0*/  @P2 STG.E.U8 desc[UR40][R22.64], R43 ;  /* 0x0000002b16002986 */ /* 0x0005e2000c101128 */
[----:B------:R-:W-:Y:S01]  /*1bbf0*/  ISETP.LT.AND P2, PT, R32, UR5, !P0 ;  /* 0x0000000520007c0c */ /* 0x000fe2000c741270 */
[----:B------:R-:W-:Y:S01]  /*1bc00*/  ULDC UR5, c[0x0][0x22c] ;  /* 0x00008b0000057ab9 */ /* 0x000fe20000000800 */
[----:B------:R-:W-:Y:S01]  /*1bc10*/  LEA.HI.X.SX32 R37, R21, R2, 0x1, P6 ;  /* 0x0000000215257211 */ /* 0x000fe200030f0eff */
[----:B------:R-:W-:Y:S01]  /*1bc20*/  VIADD R21, R0, 0xe ;  /* 0x0000000e00157836 */ /* 0x000fe20000000000 */
[----:B------:R-:W-:Y:S01]  /*1bc30*/  IADD3 R32, P6, R40, R3, RZ ;  /* 0x0000000328207210 */ /* 0x000fe20007fde0ff */
[----:B0-----:R-:W-:Y:S01]  /*1bc40*/  VIADD R38, R0, 0x10 ;  /* 0x0000001000267836 */ /* 0x001fe20000000000 */
[----:B------:R-:W-:-:S02]  /*1bc50*/  PRMT R41, R33, 0x7772, RZ ;  /* 0x0000777221297816 */ /* 0x000fc400000000ff */
[----:B------:R-:W-:Y:S02]  /*1bc60*/  PRMT R39, R33, 0x7773, RZ ;  /* 0x0000777321277816 */ /* 0x000fe400000000ff */
[CC--:B------:R-:W-:Y:S01]  /*1bc70*/  LEA.HI.X.SX32 R33, R40.reuse, R2.reuse, 0x1, P6 ;  /* 0x0000000228217211 */ /* 0x0c0fe200030f0eff */
[----:B------:R-:W-:Y:S01]  /*1bc80*/  VIADD R40, R40, UR4 ;  /* 0x0000000428287c36 */ /* 0x000fe20008000000 */
[----:B------:R0:W-:Y:S01]  /*1bc90*/  @P4 STG.E.U8 desc[UR40][R36.64], R41 ;  /* 0x0000002924004986 */ /* 0x0001e2000c101128 */
[----:B--2---:R-:W-:Y:S01]  /*1bca0*/  VIADD R23, R0, 0xf ;  /* 0x0000000f00177836 */ /* 0x004fe20000000000 */
[----:B------:R-:W-:Y:S01]  /*1bcb0*/  ISETP.LT.AND P4, PT, R21, UR5, !P0 ;  /* 0x0000000515007c0c */ /* 0x000fe2000c781270 */
[C---:B------:R-:W-:Y:S01]  /*1bcc0*/  VIADD R21, R40.reuse, UR4 ;  /* 0x0000000428157c36 */ /* 0x040fe20008000000 */
[C---:B------:R-:W-:Y:S01]  /*1bcd0*/  IADD3 R22, P6, R40.reuse, R3, RZ ;  /* 0x0000000328167210 */ /* 0x040fe20007fde0ff */
[----:B------:R-:W-:Y:S01]  /*1bce0*/  ULDC UR5, c[0x0][0x22c] ;  /* 0x00008b0000057ab9 */ /* 0x000fe20000000800 */
[----:B------:R2:W-:Y:S01]  /*1bcf0*/  @P3 STG.E.U8 desc[UR40][R32.64], R39 ;  /* 0x0000002720003986 */ /* 0x0005e2000c101128 */
[----:B------:R-:W-:Y:S01]  /*1bd00*/  ISETP.LT.AND P3, PT, R23, UR5, !P0 ;  /* 0x0000000517007c0c */ /* 0x000fe2000c761270 */
[----:B------:R-:W-:Y:S01]  /*1bd10*/  ULDC UR5, c[0x0][0x22c] ;  /* 0x00008b0000057ab9 */ /* 0x000fe20000000800 */
[----:B------:R-:W-:-:S02]  /*1bd20*/  LEA.HI.X.SX32 R23, R40, R2, 0x1, P6 ;  /* 0x0000000228177211 */ /* 0x000fc400030f0eff */
[C---:B------:R-:W-:Y:S02]  /*1bd30*/  PRMT R43, R34.reuse, 0x7773, RZ ;  /* 0x00007773222b7816 */ /* 0x040fe400000000ff */
[CC--:B0-----:R-:W-:Y:S02]  /*1bd40*/  IADD3 R36, P6, R21.reuse, R3.reuse, RZ ;  /* 0x0000000315247210 */ /* 0x0c1fe40007fde0ff */
[----:B------:R-:W-:Y:S02]  /*1bd50*/  PRMT R41, R34, 0x7772, RZ ;  /* 0x0000777222297816 */ /* 0x000fe400000000ff */
[CC--:B------:R-:W-:Y:S01]  /*1bd60*/  LEA.HI.X.SX32 R37, R21.reuse, R2.reuse, 0x1, P6 ;  /* 0x0000000215257211 */ /* 0x0c0fe200030f0eff */
[----:B------:R-:W-:Y:S01]  /*1bd70*/  VIADD R21, R21, UR4 ;  /* 0x0000000415157c36 */ /* 0x000fe20008000000 */
[----:B--2---:R-:W-:Y:S01]  /*1bd80*/  PRMT R39, R35, 0x7773, RZ ;  /* 0x0000777323277816 */ /* 0x004fe200000000ff */
[----:B------:R-:W-:Y:S01]  /*1bd90*/  VIADD R33, R0, 0x11 ;  /* 0x0000001100217836 */ /* 0x000fe20000000000 */
[----:B------:R0:W-:Y:S01]  /*1bda0*/  @P5 STG.E.U8 desc[UR40][R22.64], R41 ;  /* 0x0000002916005986 */ /* 0x0001e2000c101128 */
[----:B------:R-:W-:Y:S01]  /*1bdb0*/  ISETP.LT.AND P5, PT, R38, UR5, !P0 ;  /* 0x0000000526007c0c */ /* 0x000fe2000c7a1270 */
[----:B------:R-:W-:Y:S01]  /*1bdc0*/  ULDC UR5, c[0x0][0x22c] ;  /* 0x00008b0000057ab9 */ /* 0x000fe20000000800 */
[-C--:B------:R-:W-:Y:S01]  /*1bdd0*/  IADD3 R32, P6, R21, R3.reuse, RZ ;  /* 0x0000000315207210 */ /* 0x080fe20007fde0ff */
[----:B------:R2:W-:Y:S01]  /*1bde0*/  @P2 STG.E.U8 desc[UR40][R36.64], R43 ;  /* 0x0000002b24002986 */ /* 0x0005e2000c101128 */
[----:B------:R-:W-:Y:S01]  /*1bdf0*/  ISETP.LT.AND P2, PT, R33, UR5, !P0 ;  /* 0x0000000521007c0c */ /* 0x000fe2000c741270 */
[C---:B------:R-:W-:Y:S01]  /*1be00*/  VIADD R34, R21.reuse, UR4 ;  /* 0x0000000415227c36 */ /* 0x040fe20008000000 */
[----:B------:R-:W-:Y:S01]  /*1be10*/  LEA.HI.X.SX32 R33, R21, R2, 0x1, P6 ;  /* 0x0000000215217211 */ /* 0x000fe200030f0eff */
[C---:B------:R-:W-:Y:S01]  /*1be20*/  VIADD R21, R0.reuse, 0x12 ;  /* 0x0000001200157836 */ /* 0x040fe20000000000 */
[----:B------:R-:W-:Y:S01]  /*1be30*/  ULDC UR5, c[0x0][0x22c] ;  /* 0x00008b0000057ab9 */ /* 0x000fe20000000800 */
[----:B0-----:R-:W-:Y:S01]  /*1be40*/  PRMT R41, R35, 0x7772, RZ ;  /* 0x0000777223297816 */ /* 0x001fe200000000ff */
[----:B------:R-:W-:Y:S01]  /*1be50*/  VIADD R35, R0, 0x13 ;  /* 0x0000001300237836 */ /* 0x000fe20000000000 */
[----:B------:R-:W-:-:S02]  /*1be60*/  IADD3 R22, P6, R34, R3, RZ ;  /* 0x0000000322167210 */ /* 0x000fc40007fde0ff */
[----:B--2---:R-:W-:Y:S01]  /*1be70*/  PRMT R37, R28, 0x7770, RZ ;  /* 0x000077701c257816 */ /* 0x004fe200000000ff */
[----:B------:R0:W-:Y:S01]  /*1be80*/  @P4 STG.E.U8 desc[UR40][R32.64], R41 ;  /* 0x0000002920004986 */ /* 0x0001e2000c101128 */
[----:B------:R-:W-:Y:S01]  /*1be90*/  ISETP.LT.AND P4, PT, R21, UR5, !P0 ;  /* 0x0000000515007c0c */ /* 0x000fe2000c781270 */
[C---:B------:R-:W-:Y:S01]  /*1bea0*/  VIADD R21, R34.reuse, UR4 ;  /* 0x0000000422157c36 */ /* 0x040fe20008000000 */
[-C--:B------:R-:W-:Y:S01]  /*1beb0*/  LEA.HI.X.SX32 R23, R34, R2.reuse, 0x1, P6 ;  /* 0x0000000222177211 */ /* 0x080fe200030f0eff */
[----:B------:R-:W-:Y:S02]  /*1bec0*/  ULDC UR5, c[0x0][0x22c] ;  /* 0x00008b0000057ab9 */ /* 0x000fe40000000800 */
[C---:B------:R-:W-:Y:S01]  /*1bed0*/  VIADD R36, R21.reuse, UR4 ;  /* 0x0000000415247c36 */ /* 0x040fe20008000000 */
[-C--:B------:R-:W-:Y:S01]  /*1bee0*/  IADD3 R34, P6, R21, R3.reuse, RZ ;  /* 0x0000000315227210 */ /* 0x080fe20007fde0ff */
[----:B------:R2:W-:Y:S01]  /*1bef0*/  @P3 STG.E.U8 desc[UR40][R22.64], R39 ;  /* 0x0000002716003986 */ /* 0x0005e2000c101128 */
[----:B------:R-:W-:Y:S01]  /*1bf00*/  ISETP.LT.AND P3, PT, R35, UR5, !P0 ;  /* 0x0000000523007c0c */ /* 0x000fe2000c761270 */
[----:B------:R-:W-:Y:S01]  /*1bf10*/  ULDC UR5, c[0x0][0x22c] ;  /* 0x00008b0000057ab9 */ /* 0x000fe20000000800 */
[----:B------:R-:W-:Y:S01]  /*1bf20*/  LEA.HI.X.SX32 R35, R21, R2, 0x1, P6 ;  /* 0x0000000215237211 */ /* 0x000fe200030f0eff */
[----:B------:R-:W-:Y:S01]  /*1bf30*/  VIADD R21, R0, 0x14 ;  /* 0x0000001400157836 */ /* 0x000fe20000000000 */
[----:B0-----:R-:W-:-:S03]  /*1bf40*/  IADD3 R32, P6, R36, R3, RZ ;  /* 0x0000000324207210 */ /* 0x001fc60007fde0ff */
[----:B------:R0:W-:Y:S01]  /*1bf50*/  @P5 STG.E.U8 desc[UR40][R34.64], R37 ;  /* 0x0000002522005986 */ /* 0x0001e2000c101128 */
[CC--:B------:R-:W-:Y:S01]  /*1bf60*/  LEA.HI.X.SX32 R33, R36.reuse, R2.reuse, 0x1, P6 ;  /* 0x0000000224217211 */ /* 0x0c0fe200030f0eff */
[----:B------:R-:W-:Y:S01]  /*1bf70*/  VIADD R36, R36, UR4 ;  /* 0x0000000424247c36 */ /* 0x000fe20008000000 */
[----:B------:R-:W-:Y:S01]  /*1bf80*/  ISETP.LT.AND P5, PT, R21, UR5, !P0 ;  /* 0x0000000515007c0c */ /* 0x000fe2000c7a1270 */
[----:B--2---:R-:W-:Y:S01]  /*1bf90*/  VIADD R23, R0, 0x15 ;  /* 0x0000001500177836 */ /* 0x004fe20000000000 */
[----:B------:R-:W-:Y:S01]  /*1bfa0*/  PRMT R39, R28, 0x7771, RZ ;  /* 0x000077711c277816 */ /* 0x000fe200000000ff */
[C---:B------:R-:W-:Y:S01]  /*1bfb0*/  VIADD R21, R36.reuse, UR4 ;  /* 0x0000000424157c36 */ /* 0x040fe20008000000 */
[CC--:B------:R-:W-:Y:S01]  /*1bfc0*/  IADD3 R22, P6, R36.reuse, R3.reuse, RZ ;  /* 0x0000000324167210 */ /* 0x0c0fe20007fde0ff */
[----:B------:R-:W-:Y:S02]  /*1bfd0*/  ULDC UR5, c[0x0][0x22c] ;  /* 0x00008b0000057ab9 */ /* 0x000fe40000000800 */
[----:B------:R2:W-:Y:S01]  /*1bfe0*/  @P2 STG.E.U8 desc[UR40][R32.64], R39 ;  /* 0x0000002720002986 */ /* 0x0005e2000c101128 */
[----:B------:R-:W-:Y:S01]  /*1bff0*/  ISETP.LT.AND P2, PT, R23, UR5, !P0 ;  /* 0x0000000517007c0c */ /* 0x000fe2000c741270 */
[----:B------:R-:W-:Y:S01]  /*1c000*/  ULDC UR5, c[0x0][0x22c] ;  /* 0x00008b0000057ab9 */ /* 0x000fe20000000800 */
[----:B------:R-:W-:Y:S01]  /*1c010*/  LEA.HI.X.SX32 R23, R36, R2, 0x1, P6 ;  /* 0x0000000224177211 */ /* 0x000fe200030f0eff */
[----:B------:R-:W-:Y:S01]  /*1c020*/  VIADD R36, R0, 0x16 ;  /* 0x0000001600247836 */ /* 0x000fe20000000000 */
[----:B0-----:R-:W-:-:S02]  /*1c030*/  IADD3 R34, P6, R21, R3, RZ ;  /* 0x0000000315227210 */ /* 0x001fc40007fde0ff */
[----:B------:R-:W-:Y:S02]  /*1c040*/  PRMT R37, R29, 0x7770, RZ ;  /* 0x000077701d257816 */ /* 0x000fe400000000ff */
        /* <DEDUP_REMOVED lines=52> */
[----:B------:R-:W-:Y:S01]  /*1c390*/  ISETP.LT.AND P5, PT, R21, UR5, !P0 ;  /* 0x0000000515007c0c */ /* 0x000fe2000c7a1270 */
[C---:B------:R-:W-:Y:S01]  /*1c3a0*/  VIADD R21, R36.reuse, UR4 ;  /* 0x0000000424157c36 */ /* 0x040fe20008000000 */
[----:B------:R-:W-:Y:S01]  /*1c3b0*/  IADD3 R32, P6, R36, R3, RZ ;  /* 0x0000000324207210 */ /* 0x000fe20007fde0ff */
[----:B------:R-:W-:Y:S01]  /*1c3c0*/  VIADD R28, R0, 0x1d ;  /* 0x0000001d001c7836 */ /* 0x000fe20000000000 */
[----:B------:R-:W-:Y:S01]  /*1c3d0*/  ULDC UR5, c[0x0][0x22c] ;  /* 0x00008b0000057ab9 */ /* 0x000fe20000000800 */
[----:B------:R2:W-:Y:S01]  /*1c3e0*/  @P2 STG.E.U8 desc[UR40][R34.64], R39 ;  /* 0x0000002722002986 */ /* 0x0005e2000c101128 */
[----:B------:R-:W-:-:S02]  /*1c3f0*/  LEA.HI.X.SX32 R33, R36, R2, 0x1, P6 ;  /* 0x0000000224217211 */ /* 0x000fc400030f0eff */
[----:B------:R-:W-:Y:S01]  /*1c400*/  ISETP.LT.AND P2, PT, R28, UR5, !P0 ;  /* 0x000000051c007c0c */ /* 0x000fe2000c741270 */
[C---:B------:R-:W-:Y:S01]  /*1c410*/  VIADD R28, R0.reuse, 0x1e ;  /* 0x0000001e001c7836 */ /* 0x040fe20000000000 */
[----:B------:R-:W-:Y:S01]  /*1c420*/  ULDC UR5, c[0x0][0x22c] ;  /* 0x00008b0000057ab9 */ /* 0x000fe20000000800 */
[-C--:B0-----:R-:W-:Y:S02]  /*1c430*/  IADD3 R22, P6, R21, R3.reuse, RZ ;  /* 0x0000000315167210 */ /* 0x081fe40007fde0ff */
        /* <DEDUP_REMOVED lines=8> */
[----:B------:R-:W-:Y:S01]  /*1c4c0*/  IADD3 R28, P6, R21, R3, RZ ;  /* 0x00000003151c7210 */ /* 0x000fe20007fde0ff */
[----:B------:R-:W-:Y:S01]  /*1c4d0*/  ULDC UR5, c[0x0][0x22c] ;  /* 0x00008b0000057ab9 */ /* 0x000fe20000000800 */
[----:B------:R2:W-:Y:S01]  /*1c4e0*/  @P3 STG.E.U8 desc[UR40][R22.64], R35 ;  /* 0x0000002316003986 */ /* 0x0005e2000c101128 */
[----:B------:R-:W-:Y:S01]  /*1c4f0*/  ISETP.LT.AND P3, PT, R29, UR5, !P0 ;  /* 0x000000051d007c0c */ /* 0x000fe2000c761270 */
[----:B------:R-:W-:Y:S01]  /*1c500*/  ULDC UR5, c[0x0][0x22c] ;  /* 0x00008b0000057ab9 */ /* 0x000fe20000000800 */
[----:B------:R-:W-:Y:S01]  /*1c510*/  LEA.HI.X.SX32 R29, R21, R2, 0x1, P6 ;  /* 0x00000002151d7211 */ /* 0x000fe200030f0eff */
[----:B------:R-:W-:Y:S01]  /*1c520*/  VIADD R21, R0, 0x20 ;  /* 0x0000002000157836 */ /* 0x000fe20000000000 */
[----:B------:R-:W-:-:S02]  /*1c530*/  PRMT R39, R30, 0x7773, RZ ;  /* 0x000077731e277816 */ /* 0x000fc400000000ff */
[-C--:B0-----:R-:W-:Y:S02]  /*1c540*/  IADD3 R32, P6, R34, R3.reuse, RZ ;  /* 0x0000000322207210 */ /* 0x081fe40007fde0ff */
[----:B------:R-:W-:Y:S01]  /*1c550*/  PRMT R37, R30, 0x7772, RZ ;  /* 0x000077721e257816 */ /* 0x000fe200000000ff */
[----:B------:R-:W-:Y:S01]  /*1c560*/  VIADD R30, R0, 0x22 ;  /* 0x00000022001e7836 */ /* 0x000fe20000000000 */
[CC--:B------:R-:W-:Y:S01]  /*1c570*/  LEA.HI.X.SX32 R33, R34.reuse, R2.reuse, 0x1, P6 ;  /* 0x0000000222217211 */ /* 0x0c0fe200030f0eff */
[----:B------:R-:W-:Y:S01]  /*1c580*/  VIADD R34, R34, UR4 ;  /* 0x0000000422227c36 */ /* 0x000fe20008000000 */
[----:B--2---:R-:W-:Y:S01]  /*1c590*/  PRMT R35, R31, 0x7773, RZ ;  /* 0x000077731f237816 */ /* 0x004fe200000000ff */
[----:B------:R0:W-:Y:S01]  /*1c5a0*/  @P5 STG.E.U8 desc[UR40][R28.64], R37 ;  /* 0x000000251c005986 */ /* 0x0001e2000c101128 */
[----:B------:R-:W-:Y:S01]  /*1c5b0*/  VIADD R23, R0, 0x21 ;  /* 0x0000002100177836 */ /* 0x000fe20000000000 */
        /* <DEDUP_REMOVED lines=8> */
[-C--:B0-----:R-:W-:Y:S02]  /*1c640*/  IADD3 R28, P6, R21, R3.reuse, RZ ;  /* 0x00000003151c7210 */ /* 0x081fe40007fde0ff */
[----:B------:R-:W-:Y:S01]  /*1c650*/  PRMT R37, R31, 0x7772, RZ ;  /* 0x000077721f257816 */ /* 0x000fe200000000ff */
[----:B------:R-:W-:Y:S01]  /*1c660*/  VIADD R31, R0, 0x23 ;  /* 0x00000023001f7836 */ /* 0x000fe20000000000 */
[CC--:B------:R-:W-:Y:S01]  /*1c670*/  LEA.HI.X.SX32 R29, R21.reuse, R2.reuse, 0x1, P6 ;  /* 0x00000002151d7211 */ /* 0x0c0fe200030f0eff */
[----:B------:R-:W-:Y:S01]  /*1c680*/  VIADD R21, R21, UR4 ;  /* 0x0000000415157c36 */ /* 0x000fe20008000000 */
[----:B--2---:R-:W-:Y:S01]  /*1c690*/  PRMT R33, R24, 0x7770, RZ ;  /* 0x0000777018217816 */ /* 0x004fe200000000ff */
[----:B------:R0:W-:Y:S01]  /*1c6a0*/  @P4 STG.E.U8 desc[UR40][R22.64], R37 ;  /* 0x0000002516004986 */ /* 0x0001e2000c101128 */
        /* <DEDUP_REMOVED lines=9> */
[----:B0-----:R-:W-:-:S03]  /*1c740*/  IADD3 R22, P6, R32, R3, RZ ;  /* 0x0000000320167210 */ /* 0x001fc60007fde0ff */
[----:B------:R0:W-:Y:S01]  /*1c750*/  @P5 STG.E.U8 desc[UR40][R30.64], R33 ;  /* 0x000000211e005986 */ /* 0x0001e2000c101128 */
[----:B------:R-:W-:Y:S01]  /*1c760*/  ISETP.LT.AND P5, PT, R21, UR5, !P0 ;  /* 0x0000000515007c0c */ /* 0x000fe2000c7a1270 */
[----:B------:R-:W-:Y:S01]  /*1c770*/  ULDC UR5, c[0x0][0x22c] ;  /* 0x00008b0000057ab9 */ /* 0x000fe20000000800 */
[CC--:B------:R-:W-:Y:S01]  /*1c780*/  LEA.HI.X.SX32 R23, R32.reuse, R2.reuse, 0x1, P6 ;  /* 0x0000000220177211 */ /* 0x0c0fe200030f0eff */
[----:B------:R-:W-:Y:S01]  /*1c790*/  VIADD R32, R32, UR4 ;  /* 0x0000000420207c36 */ /* 0x000fe20008000000 */
[----:B--2---:R-:W-:Y:S01]  /*1c7a0*/  PRMT R35, R24, 0x7771, RZ ;  /* 0x0000777118237816 */ /* 0x004fe200000000ff */
[----:B------:R-:W-:Y:S02]  /*1c7b0*/  VIADD R29, R0, 0x25 ;  /* 0x00000025001d7836 */ /* 0x000fe40000000000 */
        /* <DEDUP_REMOVED lines=70> */
[----:B------:R-:W-:Y:S01]  /*1cc20*/  IADD3 R24, P6, R21, R3, RZ ;  /* 0x0000000315187210 */ /* 0x000fe20007fde0ff */
[C---:B0-----:R-:W-:Y:S01]  /*1cc30*/  VIADD R28, R0.reuse, 0x2e ;  /* 0x0000002e001c7836 */ /* 0x041fe20000000000 */
[C---:B------:R-:W-:Y:S01]  /*1cc40*/  PRMT R33, R25.reuse, 0x7772, RZ ;  /* 0x0000777219217816 */ /* 0x040fe200000000ff */
[----:B------:R-:W-:Y:S01]  /*1cc50*/  VIADD R29, R0, 0x2f ;  /* 0x0000002f001d7836 */ /* 0x000fe20000000000 */
[----:B--2---:R-:W-:-:S03]  /*1cc60*/  PRMT R31, R25, 0x7773, RZ ;  /* 0x00007773191f7816 */ /* 0x004fc600000000ff */
[----:B------:R0:W-:Y:S01]  /*1cc70*/  @P4 STG.E.U8 desc[UR40][R22.64], R33 ;  /* 0x0000002116004986 */ /* 0x0001e2000c101128 */
[CC--:B------:R-:W-:Y:S01]  /*1cc80*/  LEA.HI.X.SX32 R25, R21.reuse, R2.reuse, 0x1, P6 ;  /* 0x0000000215197211 */ /* 0x0c0fe200030f0eff */
[----:B------:R-:W-:Y:S01]  /*1cc90*/  VIADD R21, R21, UR4 ;  /* 0x0000000415157c36 */ /* 0x000fe20008000000 */
[----:B------:R-:W-:Y:S01]  /*1cca0*/  ISETP.LT.AND P4, PT, R28, UR5, !P0 ;  /* 0x000000051c007c0c */ /* 0x000fe2000c781270 */
[----:B------:R-:W-:Y:S01]  /*1ccb0*/  ULDC UR5, c[0x0][0x22c] ;  /* 0x00008b0000057ab9 */ /* 0x000fe20000000800 */
[----:B------:R-:W-:Y:S01]  /*1ccc0*/  PRMT R35, R26, 0x7772, RZ ;  /* 0x000077721a237816 */ /* 0x000fe200000000ff */
[C---:B------:R-:W-:Y:S01]  /*1ccd0*/  VIADD R30, R21.reuse, UR4 ;  /* 0x00000004151e7c36 */ /* 0x040fe20008000000 */
[-C--:B------:R-:W-:Y:S01]  /*1cce0*/  IADD3 R28, P6, R21, R3.reuse, RZ ;  /* 0x00000003151c7210 */ /* 0x080fe20007fde0ff */
[----:B------:R2:W-:Y:S01]  /*1ccf0*/  @P3 STG.E.U8 desc[UR40][R24.64], R31 ;  /* 0x0000001f18003986 */ /* 0x0005e2000c101128 */
[----:B------:R-:W-:Y:S01]  /*1cd00*/  ISETP.LT.AND P3, PT, R29, UR5, !P0 ;  /* 0x000000051d007c0c */ /* 0x000fe2000c761270 */
[----:B------:R-:W-:Y:S01]  /*1cd10*/  ULDC UR5, c[0x0][0x22c] ;  /* 0x00008b0000057ab9 */ /* 0x000fe20000000800 */
[----:B------:R-:W-:Y:S01]  /*1cd20*/  LEA.HI.X.SX32 R29, R21, R2, 0x1, P6 ;  /* 0x00000002151d7211 */ /* 0x000fe200030f0eff */
[----:B------:R-:W-:Y:S01]  /*1cd30*/  VIADD R21, R0, 0x30 ;  /* 0x0000003000157836 */ /* 0x000fe20000000000 */
[----:B0-----:R-:W-:-:S02]  /*1cd40*/  IADD3 R22, P6, R30, R3, RZ ;  /* 0x000000031e167210 */ /* 0x001fc40007fde0ff */
[----:B------:R-:W-:Y:S01]  /*1cd50*/  PRMT R33, R26, 0x7773, RZ ;  /* 0x000077731a217816 */ /* 0x000fe200000000ff */
[----:B------:R0:W-:Y:S01]  /*1cd60*/  @P5 STG.E.U8 desc[UR40][R28.64], R35 ;  /* 0x000000231c005986 */ /* 0x0001e2000c101128 */
[CC--:B------:R-:W-:Y:S01]  /*1cd70*/  LEA.HI.X.SX32 R23, R30.reuse, R2.reuse, 0x1, P6 ;  /* 0x000000021e177211 */ /* 0x0c0fe200030f0eff */
[----:B------:R-:W-:Y:S01]  /*1cd80*/  VIADD R30, R30, UR4 ;  /* 0x000000041e1e7c36 */ /* 0x000fe20008000000 */
[----:B------:R-:W-:Y:S01]  /*1cd90*/  ISETP.LT.AND P5, PT, R21, UR5, !P0 ;  /* 0x0000000515007c0c */ /* 0x000fe2000c7a1270 */
[----:B--2---:R-:W-:Y:S01]  /*1cda0*/  VIADD R25, R0, 0x31 ;  /* 0x0000003100197836 */ /* 0x004fe20000000000 */
[----:B------:R-:W-:Y:S01]  /*1cdb0*/  ULDC UR5, c[0x0][0x22c] ;  /* 0x00008b0000057ab9 */ /* 0x000fe20000000800 */
[C---:B------:R-:W-:Y:S01]  /*1cdc0*/  VIADD R21, R30.reuse, UR4 ;  /* 0x000000041e157c36 */ /* 0x040fe20008000000 */
[C---:B------:R-:W-:Y:S01]  /*1cdd0*/  IADD3 R24, P6, R30.reuse, R3, RZ ;  /* 0x000000031e187210 */ /* 0x040fe20007fde0ff */
[----:B------:R2:W-:Y:S01]  /*1cde0*/  @P2 STG.E.U8 desc[UR40][R22.64], R33 ;  /* 0x0000002116002986 */ /* 0x0005e2000c101128 */
[----:B------:R-:W-:Y:S01]  /*1cdf0*/  ISETP.LT.AND P2, PT, R25, UR5, !P0 ;  /* 0x0000000519007c0c */ /* 0x000fe2000c741270 */
[----:B------:R-:W-:Y:S01]  /*1ce00*/  ULDC UR5, c[0x0][0x22c] ;  /* 0x00008b0000057ab9 */ /* 0x000fe20000000800 */
[----:B------:R-:W-:-:S02]  /*1ce10*/  LEA.HI.X.SX32 R25, R30, R2, 0x1, P6 ;  /* 0x000000021e197211 */ /* 0x000fc400030f0eff */
[-C--:B------:R-:W-:Y:S02]  /*1ce20*/  IADD3 R26, P6, R21, R3.reuse, RZ ;  /* 0x00000003151a7210 */ /* 0x080fe40007fde0ff */
[C---:B------:R-:W-:Y:S02]  /*1ce30*/  PRMT R31, R27.reuse, 0x7773, RZ ;  /* 0x000077731b1f7816 */ /* 0x040fe400000000ff */
[----:B0-----:R-:W-:Y:S02]  /*1ce40*/  PRMT R29, R27, 0x7772, RZ ;  /* 0x000077721b1d7816 */ /* 0x001fe400000000ff */
[CC--:B------:R-:W-:Y:S01]  /*1ce50*/  LEA.HI.X.SX32 R27, R21.reuse, R2.reuse, 0x1, P6 ;  /* 0x00000002151b7211 */ /* 0x0c0fe200030f0eff */
[C---:B--2---:R-:W-:Y:S02]  /*1ce60*/  VIADD R22, R0.reuse, 0x32 ;  /* 0x0000003200167836 */ /* 0x044fe40000000000 */
[----:B------:R-:W-:Y:S01]  /*1ce70*/  VIADD R21, R21, UR4 ;  /* 0x0000000415157c36 */ /* 0x000fe20008000000 */
        /* <DEDUP_REMOVED lines=12> */
[----:B---3--:R-:W-:Y:S02]  /*1cf40*/  PRMT R29, R12, 0x7770, RZ ;  /* 0x000077700c1d7816 */ /* 0x008fe400000000ff */
        /* <DEDUP_REMOVED lines=69> */
[----:B------:R-:W-:Y:S01]  /*1d3a0*/  VIADD R12, R0, 0x3d ;  /* 0x0000003d000c7836 */ /* 0x000fe20000000000 */
[C---:B------:R-:W-:Y:S01]  /*1d3b0*/  IADD3 R24, P6, R28.reuse, R3, RZ ;  /* 0x000000031c187210 */ /* 0x040fe20007fde0ff */
[----:B------:R-:W-:Y:S01]  /*1d3c0*/  VIADD R21, R28, UR4 ;  /* 0x000000041c157c36 */ /* 0x000fe20008000000 */
[----:B------:R-:W-:Y:S01]  /*1d3d0*/  ULDC UR5, c[0x0][0x22c] ;  /* 0x00008b0000057ab9 */ /* 0x000fe20000000800 */
[----:B------:R2:W-:Y:S01]  /*1d3e0*/  @P2 STG.E.U8 desc[UR40][R22.64], R31 ;  /* 0x0000001f16002986 */ /* 0x0005e2000c101128 */
[----:B------:R-:W-:Y:S01]  /*1d3f0*/  ISETP.LT.AND P2, PT, R12, UR5, !P0 ;  /* 0x000000050c007c0c */ /* 0x000fe2000c741270 */
[----:B------:R-:W-:Y:S01]  /*1d400*/  ULDC UR5, c[0x0][0x22c] ;  /* 0x00008b0000057ab9 */ /* 0x000fe20000000800 */
[----:B------:R-:W-:-:S02]  /*1d410*/  LEA.HI.X.SX32 R25, R28, R2, 0x1, P6 ;  /* 0x000000021c197211 */ /* 0x000fc400030f0eff */
[-C--:B------:R-:W-:Y:S01]  /*1d420*/  IADD3 R12, P6, R21, R3.reuse, RZ ;  /* 0x00000003150c7210 */ /* 0x080fe20007fde0ff */
[C---:B0-----:R-:W-:Y:S01]  /*1d430*/  VIADD R26, R0.reuse, 0x3e ;  /* 0x0000003e001a7836 */ /* 0x041fe20000000000 */
[C---:B------:R-:W-:Y:S02]  /*1d440*/  PRMT R29, R13.reuse, 0x7772, RZ ;  /* 0x000077720d1d7816 */ /* 0x040fe400000000ff */
[----:B------:R-:W-:Y:S02]  /*1d450*/  PRMT R27, R13, 0x7773, RZ ;  /* 0x000077730d1b7816 */ /* 0x000fe400000000ff */
[CC--:B------:R-:W-:Y:S01]  /*1d460*/  LEA.HI.X.SX32 R13, R21.reuse, R2.reuse, 0x1, P6 ;  /* 0x00000002150d7211 */ /* 0x0c0fe200030f0eff */
[----:B------:R-:W-:Y:S01]  /*1d470*/  VIADD R21, R21, UR4 ;  /* 0x0000000415157c36 */ /* 0x000fe20008000000 */
[----:B------:R0:W-:Y:S01]  /*1d480*/  @P4 STG.E.U8 desc[UR40][R24.64], R29 ;  /* 0x0000001d18004986 */ /* 0x0001e2000c101128 */
[----:B--2---:R-:W-:Y:S01]  /*1d490*/  VIADD R23, R0, 0x3f ;  /* 0x0000003f00177836 */ /* 0x004fe20000000000 */
        /* <DEDUP_REMOVED lines=25> */
[-C--:B------:R-:W-:Y:S01]  /*1d630*/  IADD3 R14, P6, R21, R3.reuse, RZ ;  /* 0x00000003150e7210 */ /* 0x080fe20007fde0ff */
[C---:B0-----:R-:W-:Y:S01]  /*1d640*/  VIADD R22, R0.reuse, 0x42 ;  /* 0x0000004200167836 */ /* 0x041fe20000000000 */
[----:B------:R-:W-:Y:S01]  /*1d650*/  PRMT R29, R15, 0x7772, RZ ;  /* 0x000077720f1d7816 */ /* 0x000fe200000000ff */
[----:B------:R-:W-:Y:S01]  /*1d660*/  VIADD R23, R0, 0x43 ;  /* 0x0000004300177836 */ /* 0x000fe20000000000 */
[CC--:B------:R-:W-:Y:S01]  /*1d670*/  LEA.HI.X.SX32 R15, R21.reuse, R2.reuse, 0x1, P6 ;  /* 0x00000002150f7211 */ /* 0x0c0fe200030f0eff */
[----:B------:R-:W-:Y:S02]  /*1d680*/  VIADD R21, R21, UR4 ;  /* 0x0000000415157c36 */ /* 0x000fe40008000000 */
[----:B------:R0:W-:Y:S01]  /*1d690*/  @P4 STG.E.U8 desc[UR40][R12.64], R29 ;  /* 0x0000001d0c004986 */ /* 0x0001e2000c101128 */
[----:B------:R-:W-:Y:S01]  /*1d6a0*/  ISETP.LT.AND P4, PT, R22, UR5, !P0 ;  /* 0x0000000516007c0c */ /* 0x000fe2000c781270 */
[C---:B--2---:R-:W-:Y:S01]  /*1d6b0*/  VIADD R24, R21.reuse, UR4 ;  /* 0x0000000415187c36 */ /* 0x044fe20008000000 */
[----:B------:R-:W-:Y:S01]  /*1d6c0*/  IADD3 R22, P6, R21, R3, RZ ;  /* 0x0000000315167210 */ /* 0x000fe20007fde0ff */
[----:B------:R-:W-:Y:S01]  /*1d6d0*/  ULDC UR5, c[0x0][0x22c] ;  /* 0x00008b0000057ab9 */ /* 0x000fe20000000800 */
[----:B------:R2:W-:Y:S01]  /*1d6e0*/  @P3 STG.E.U8 desc[UR40][R14.64], R27 ;  /* 0x0000001b0e003986 */ /* 0x0005e2000c101128 */
[----:B------:R-:W-:Y:S01]  /*1d6f0*/  ISETP.LT.AND P3, PT, R23, UR5, !P0 ;  /* 0x0000000517007c0c */ /* 0x000fe2000c761270 */
[----:B------:R-:W-:Y:S01]  /*1d700*/  ULDC UR5, c[0x0][0x22c] ;  /* 0x00008b0000057ab9 */ /* 0x000fe20000000800 */
[----:B------:R-:W-:Y:S01]  /*1d710*/  LEA.HI.X.SX32 R23, R21, R2, 0x1, P6 ;  /* 0x0000000215177211 */ /* 0x000fe200030f0eff */
[----:B------:R-:W-:Y:S01]  /*1d720*/  VIADD R21, R0, 0x44 ;  /* 0x0000004400157836 */ /* 0x000fe20000000000 */
[----:B----4-:R-:W-:-:S02]  /*1d730*/  PRMT R25, R8, 0x7770, RZ ;  /* 0x0000777008197816 */ /* 0x010fc400000000ff */
[----:B0-----:R-:W-:-:S03]  /*1d740*/  IADD3 R12, P6, R24, R3, RZ ;  /* 0x00000003180c7210 */ /* 0x001fc60007fde0ff */
[----:B------:R0:W-:Y:S01]  /*1d750*/  @P5 STG.E.U8 desc[UR40][R22.64], R25 ;  /* 0x0000001916005986 */ /* 0x0001e2000c101128 */
[CC--:B------:R-:W-:Y:S01]  /*1d760*/  LEA.HI.X.SX32 R13, R24.reuse, R2.reuse, 0x1, P6 ;  /* 0x00000002180d7211 */ /* 0x0c0fe200030f0eff */
[----:B------:R-:W-:Y:S01]  /*1d770*/  VIADD R24, R24, UR4 ;  /* 0x0000000418187c36 */ /* 0x000fe20008000000 */
[----:B--2---:R-:W-:Y:S01]  /*1d780*/  PRMT R27, R8, 0x7771, RZ ;  /* 0x00007771081b7816 */ /* 0x004fe200000000ff */
        /* <DEDUP_REMOVED lines=120> */
[----:B------:R-:W-:-:S02]  /*1df10*/  LEA.HI.X.SX32 R13, R21, R2, 0x1, P6 ;  /* 0x00000002150d7211 */ /* 0x000fc400030f0eff */
[----:B-1----:R-:W-:Y:S01]  /*1df20*/  PRMT R21, R16, 0x7770, RZ ;  /* 0x0000777010157816 */ /* 0x002fe200000000ff */
[----:B0-----:R-:W-:Y:S01]  /*1df30*/  VIADD R15, R0, 0x54 ;  /* 0x00000054000f7836 */ /* 0x001fe20000000000 */
[----:B------:R-:W-:-:S03]  /*1df40*/  IADD3 R8, P6, R14, R3, RZ ;  /* 0x000000030e087210 */ /* 0x000fc60007fde0ff */
        /* <DEDUP_REMOVED lines=18> */
[----:B-1----:R-:W-:Y:S01]  /*1e070*/  PRMT R23, R17, 0x7771, RZ ;  /* 0x0000777111177816 */ /* 0x002fe200000000ff */
        /* <DEDUP_REMOVED lines=63> */
[----:B------:R-:W-:Y:S01]  /*1e470*/  PRMT R17, R17, 0x7773, RZ ;  /* 0x0000777311117816 */ /* 0x000fe200000000ff */
[----:B------:R0:W-:Y:S01]  /*1e480*/  @P4 STG.E.U8 desc[UR40][R8.64], R21 ;  /* 0x0000001508004986 */ /* 0x0001e2000c101128 */
[----:B-1----:R-:W-:Y:S01]  /*1e490*/  VIADD R13, R0, 0x5f ;  /* 0x0000005f000d7836 */ /* 0x002fe20000000000 */
        /* <DEDUP_REMOVED lines=12> */
[----:B------:R0:W-:Y:S01]  /*1e560*/  @P5 STG.E.U8 desc[UR40][R12.64], R23 ;  /* 0x000000170c005986 */ /* 0x0001e2000c101128 */
[CC--:B------:R-:W-:Y:S01]  /*1e570*/  LEA.HI.X.SX32 R9, R14.reuse, R2.reuse, 0x1, P6 ;  /* 0x000000020e097211 */ /* 0x0c0fe200030f0eff */
[----:B------:R-:W-:Y:S01]  /*1e580*/  VIADD R14, R14, UR4 ;  /* 0x000000040e0e7c36 */ /* 0x000fe20008000000 */
[----:B------:R-:W-:Y:S01]  /*1e590*/  ISETP.LT.AND P5, PT, R15, UR5, !P0 ;  /* 0x000000050f007c0c */ /* 0x000fe2000c7a1270 */
[----:B-1----:R-:W-:Y:S01]  /*1e5a0*/  VIADD R11, R0, 0x61 ;  /* 0x00000061000b7836 */ /* 0x002fe20000000000 */
        /* <DEDUP_REMOVED lines=10> */
[----:B------:R-:W-:Y:S02]  /*1e650*/  PRMT R19, R19, 0x7772, RZ ;  /* 0x0000777213137816 */ /* 0x000fe400000000ff */
[CC--:B------:R-:W-:Y:S01]  /*1e660*/  LEA.HI.X.SX32 R13, R15.reuse, R2.reuse, 0x1, P6 ;  /* 0x000000020f0d7211 */ /* 0x0c0fe200030f0eff */
[----:B-1----:R-:W-:Y:S01]  /*1e670*/  VIADD R8, R0, 0x62 ;  /* 0x0000006200087836 */ /* 0x002fe20000000000 */
[----:B------:R-:W-:Y:S01]  /*1e680*/  PRMT R21, R4, 0x7770, RZ ;  /* 0x0000777004157816 */ /* 0x000fe200000000ff */
        /* <DEDUP_REMOVED lines=27> */
[----:B0-----:R-:W-:Y:S01]  /*1e840*/  IADD3 R8, P6, R15, R3, RZ ;  /* 0x000000030f087210 */ /* 0x001fe20007fde0ff */
[----:B------:R-:W0:Y:S01]  /*1e850*/  LDS.128 R20, [R20] ;  /* 0x0000000014147984 */ /* 0x000e220000000c00 */
[----:B------:R-:W-:-:S02]  /*1e860*/  PRMT R17, R5, 0x7770, RZ ;  /* 0x0000777005117816 */ /* 0x000fc400000000ff */
        /* <DEDUP_REMOVED lines=14> */
[----:B-1----:R-:W-:-:S02]  /*1e950*/  IADD3 R12, P6, R14, R3, RZ ;  /* 0x000000030e0c7210 */ /* 0x002fc40007fde0ff */
        /* <DEDUP_REMOVED lines=31> */
[----:B0-----:R-:W-:-:S02]  /*1eb50*/  PRMT R25, R21, 0x7773, RZ ;  /* 0x0000777315197816 */ /* 0x001fc400000000ff */
[-C--:B-1----:R-:W-:Y:S02]  /*1eb60*/  IADD3 R8, P6, R14, R3.reuse, RZ ;  /* 0x000000030e087210 */ /* 0x082fe40007fde0ff */
[----:B------:R-:W-:Y:S02]  /*1eb70*/  PRMT R17, R4, 0x7772, RZ ;  /* 0x0000777204117816 */ /* 0x000fe400000000ff */
[CC--:B------:R-:W-:Y:S01]  /*1eb80*/  LEA.HI.X.SX32 R9, R14.reuse, R2.reuse, 0x1, P6 ;  /* 0x000000020e097211 */ /* 0x0c0fe200030f0eff */
[----:B------:R-:W-:Y:S01]  /*1eb90*/  VIADD R14, R14, UR4 ;  /* 0x000000040e0e7c36 */ /* 0x000fe20008000000 */
[----:B--2---:R-:W-:Y:S01]  /*1eba0*/  PRMT R19, R4, 0x7773, RZ ;  /* 0x0000777304137816 */ /* 0x004fe200000000ff */
[----:B------:R0:W-:Y:S01]  /*1ebb0*/  @P5 STG.E.U8 desc[UR40][R12.64], R17 ;  /* 0x000000110c005986 */ /* 0x0001e2000c101128 */
[----:B------:R-:W-:Y:S01]  /*1ebc0*/  ISETP.LT.AND P6, PT, R15, UR5, !P0 ;  /* 0x000000050f007c0c */ /* 0x000fe2000c7c1270 */
[----:B------:R-:W-:Y:S01]  /*1ebd0*/  VIADD R4, R0, 0x6d ;  /* 0x0000006d00047836 */ /* 0x000fe20000000000 */
[CC--:B------:R-:W-:Y:S01]  /*1ebe0*/  IADD3 R10, P5, R14.reuse, R3.reuse, RZ ;  /* 0x000000030e0a7210 */ /* 0x0c0fe20007fbe0ff */
[----:B------:R-:W-:Y:S01]  /*1ebf0*/  VIADD R15, R14, UR4 ;  /* 0x000000040e0f7c36 */ /* 0x000fe20008000000 */
[----:B------:R-:W-:Y:S01]  /*1ec00*/  ULDC UR5, c[0x0][0x22c] ;  /* 0x00008b0000057ab9 */ /* 0x000fe20000000800 */
[----:B------:R1:W-:Y:S01]  /*1ec10*/  @P2 STG.E.U8 desc[UR40][R8.64], R19 ;  /* 0x0000001308002986 */ /* 0x0003e2000c101128 */
[----:B------:R-:W-:Y:S01]  /*1ec20*/  ISETP.LT.AND P2, PT, R4, UR5, !P0 ;  /* 0x0000000504007c0c */ /* 0x000fe2000c741270 */
[----:B------:R-:W-:Y:S01]  /*1ec30*/  ULDC UR5, c[0x0][0x22c] ;  /* 0x00008b0000057ab9 */ /* 0x000fe20000000800 */
[----:B------:R-:W-:Y:S01]  /*1ec40*/  LEA.HI.X.SX32 R11, R14, R2, 0x1, P5 ;  /* 0x000000020e0b7211 */ /* 0x000fe200028f0eff */
[C---:B------:R-:W-:Y:S01]  /*1ec50*/  VIADD R14, R0.reuse, 0x7c ;  /* 0x0000007c000e7836 */ /* 0x040fe20000000000 */
[----:B------:R-:W-:Y:S01]  /*1ec60*/  IADD3 R4, P5, R15, R3, RZ ;  /* 0x000000030f047210 */ /* 0x000fe20007fbe0ff */
[----:B0-----:R-:W-:Y:S01]  /*1ec70*/  VIADD R12, R0, 0x6e ;  /* 0x0000006e000c7836 */ /* 0x001fe20000000000 */
[----:B------:R-:W-:-:S02]  /*1ec80*/  PRMT R17, R5, 0x7772, RZ ;  /* 0x0000777205117816 */ /* 0x000fc400000000ff */
[----:B------:R-:W-:Y:S02]  /*1ec90*/  PRMT R13, R5, 0x7773, RZ ;  /* 0x00007773050d7816 */ /* 0x000fe400000000ff */
[CC--:B------:R-:W-:Y:S01]  /*1eca0*/  LEA.HI.X.SX32 R5, R15.reuse, R2.reuse, 0x1, P5 ;  /* 0x000000020f057211 */ /* 0x0c0fe200028f0eff */
[----:B------:R-:W-:Y:S01]  /*1ecb0*/  VIADD R15, R15, UR4 ;  /* 0x000000040f0f7c36 */ /* 0x000fe20008000000 */
        /* <DEDUP_REMOVED lines=10> */
[----:B------:R-:W-:Y:S01]  /*1ed60*/  PRMT R15, R6, 0x7772, RZ ;  /* 0x00007772060f7816 */ /* 0x000fe200000000ff */
[----:B0-----:R-:W-:Y:S01]  /*1ed70*/  VIADD R10, R0, 0x70 ;  /* 0x00000070000a7836 */ /* 0x001fe20000000000 */
[----:B------:R-:W-:Y:S01]  /*1ed80*/  PRMT R19, R20, 0x7772, RZ ;  /* 0x0000777214137816 */ /* 0x000fe200000000ff */
[----:B------:R-:W-:Y:S01]  /*1ed90*/  VIADD R11, R12, UR4 ;  /* 0x000000040c0b7c36 */ /* 0x000fe20008000000 */
[----:B------:R-:W-:Y:S01]  /*1eda0*/  PRMT R17, R20, 0x7773, RZ ;  /* 0x0000777314117816 */ /* 0x000fe200000000ff */
[----:B------:R0:W-:Y:S01]  /*1edb0*/  @P6 STG.E.U8 desc[UR40][R8.64], R15 ;  /* 0x0000000f08006986 */ /* 0x0001e2000c101128 */
[----:B------:R-:W-:Y:S01]  /*1edc0*/  ISETP.LT.AND P6, PT, R10, UR5, !P0 ;  /* 0x000000050a007c0c */ /* 0x000fe2000c7c1270 */
[----:B------:R-:W-:Y:S01]  /*1edd0*/  ULDC UR5, c[0x0][0x22c] ;  /* 0x00008b0000057ab9 */ /* 0x000fe20000000800 */
[----:B-1----:R-:W-:Y:S02]  /*1ede0*/  IADD3 R4, P4, R12, R3, RZ ;  /* 0x000000030c047210 */ /* 0x002fe40007f9e0ff */
[----:B------:R-:W-:Y:S01]  /*1edf0*/  PRMT R13, R6, 0x7773, RZ ;  /* 0x00007773060d7816 */ /* 0x000fe200000000ff */
[----:B------:R-:W-:Y:S01]  /*1ee00*/  VIADD R6, R0, 0x71 ;  /* 0x0000007100067836 */ /* 0x000fe20000000000 */
[----:B------:R-:W-:-:S02]  /*1ee10*/  LEA.HI.X.SX32 R5, R12, R2, 0x1, P4 ;  /* 0x000000020c057211 */ /* 0x000fc400020f0eff */
[----:B------:R-:W-:-:S03]  /*1ee20*/  IADD3 R10, P4, R11, R3, RZ ;  /* 0x000000030b0a7210 */ /* 0x000fc60007f9e0ff */
[----:B------:R1:W-:Y:S01]  /*1ee30*/  @P2 STG.E.U8 desc[UR40][R4.64], R13 ;  /* 0x0000000d04002986 */ /* 0x0003e2000c101128 */
[----:B------:R-:W-:Y:S01]  /*1ee40*/  ISETP.LT.AND P2, PT, R6, UR5, !P0 ;  /* 0x0000000506007c0c */ /* 0x000fe2000c741270 */
[C---:B------:R-:W-:Y:S01]  /*1ee50*/  VIADD R6, R11.reuse, UR4 ;  /* 0x000000040b067c36 */ /* 0x040fe20008000000 */
[-C--:B------:R-:W-:Y:S01]  /*1ee60*/  LEA.HI.X.SX32 R11, R11, R2.reuse, 0x1, P4 ;  /* 0x000000020b0b7211 */ /* 0x080fe200020f0eff */
[----:B0-----:R-:W-:Y:S01]  /*1ee70*/  VIADD R9, R0, 0x72 ;  /* 0x0000007200097836 */ /* 0x001fe20000000000 */
[----:B------:R-:W-:Y:S01]  /*1ee80*/  PRMT R15, R7, 0x7772, RZ ;  /* 0x00007772070f7816 */ /* 0x000fe200000000ff */
[----:B------:R-:W-:Y:S01]  /*1ee90*/  ULDC UR5, c[0x0][0x22c] ;  /* 0x00008b0000057ab9 */ /* 0x000fe20000000800 */
[CC--:B------:R-:W-:Y:S01]  /*1eea0*/  IADD3 R8, P4, R6.reuse, R3.reuse, RZ ;  /* 0x0000000306087210 */ /* 0x0c0fe20007f9e0ff */
[----:B------:R-:W-:Y:S02]  /*1eeb0*/  VIADD R12, R6, UR4 ;  /* 0x00000004060c7c36 */ /* 0x000fe40008000000 */
[----:B------:R0:W-:Y:S01]  /*1eec0*/  @P5 STG.E.U8 desc[UR40][R10.64], R15 ;  /* 0x0000000f0a005986 */ /* 0x0001e2000c101128 */
[----:B------:R-:W-:Y:S01]  /*1eed0*/  ISETP.LT.AND P5, PT, R9, UR5, !P0 ;  /* 0x0000000509007c0c */ /* 0x000fe2000c7a1270 */
[----:B-1----:R-:W-:Y:S01]  /*1eee0*/  VIADD R5, R0, 0x73 ;  /* 0x0000007300057836 */ /* 0x002fe20000000000 */
[----:B------:R-:W-:Y:S01]  /*1eef0*/  LEA.HI.X.SX32 R9, R6, R2, 0x1, P4 ;  /* 0x0000000206097211 */ /* 0x000fe200020f0eff */
[----:B------:R-:W-:Y:S01]  /*1ef00*/  ULDC UR5, c[0x0][0x22c] ;  /* 0x00008b0000057ab9 */ /* 0x000fe20000000800 */
[----:B------:R-:W-:Y:S01]  /*1ef10*/  PRMT R13, R7, 0x7773, RZ ;  /* 0x00007773070d7816 */ /* 0x000fe200000000ff */
[C---:B------:R-:W-:Y:S01]  /*1ef20*/  VIADD R7, R12.reuse, UR4 ;  /* 0x000000040c077c36 */ /* 0x040fe20008000000 */
[----:B------:R-:W-:-:S03]  /*1ef30*/  IADD3 R4, P4, R12, R3, RZ ;  /* 0x000000030c047210 */ /* 0x000fc60007f9e0ff */
[----:B------:R1:W-:Y:S01]  /*1ef40*/  @P3 STG.E.U8 desc[UR40][R8.64], R13 ;  /* 0x0000000d08003986 */ /* 0x0003e2000c101128 */
[----:B------:R-:W-:Y:S01]  /*1ef50*/  ISETP.LT.AND P3, PT, R5, UR5, !P0 ;  /* 0x0000000505007c0c */ /* 0x000fe2000c761270 */
[----:B0-----:R-:W-:Y:S01]  /*1ef60*/  VIADD R10, R0, 0x74 ;  /* 0x00000074000a7836 */ /* 0x001fe20000000000 */
[----:B------:R-:W-:Y:S01]  /*1ef70*/  LEA.HI.X.SX32 R5, R12, R2, 0x1, P4 ;  /* 0x000000020c057211 */ /* 0x000fe200020f0eff */
[----:B------:R-:W-:Y:S01]  /*1ef80*/  ULDC UR5, c[0x0][0x22c] ;  /* 0x00008b0000057ab9 */ /* 0x000fe20000000800 */
[----:B------:R-:W-:Y:S02]  /*1ef90*/  PRMT R15, R20, 0x7770, RZ ;  /* 0x00007770140f7816 */ /* 0x000fe400000000ff */
[----:B------:R-:W-:-:S03]  /*1efa0*/  IADD3 R6, P4, R7, R3, RZ ;  /* 0x0000000307067210 */ /* 0x000fc60007f9e0ff */
[----:B------:R0:W-:Y:S01]  /*1efb0*/  @P6 STG.E.U8 desc[UR40][R4.64], R15 ;  /* 0x0000000f04006986 */ /* 0x0001e2000c101128 */
[----:B------:R-:W-:Y:S01]  /*1efc0*/  ISETP.LT.AND P6, PT, R10, UR5, !P0 ;  /* 0x000000050a007c0c */ /* 0x000fe2000c7c1270 */
[C---:B------:R-:W-:Y:S01]  /*1efd0*/  VIADD R10, R7.reuse, UR4 ;  /* 0x00000004070a7c36 */ /* 0x040fe20008000000 */
[-C--:B------:R-:W-:Y:S01]  /*1efe0*/  LEA.HI.X.SX32 R7, R7, R2.reuse, 0x1, P4 ;  /* 0x0000000207077211 */ /* 0x080fe200020f0eff */
[----:B-1----:R-:W-:Y:S01]  /*1eff0*/  VIADD R9, R0, 0x75 ;  /* 0x0000007500097836 */ /* 0x002fe20000000000 */
[----:B------:R-:W-:Y:S01]  /*1f000*/  PRMT R13, R20, 0x7771, RZ ;  /* 0x00007771140d7816 */ /* 0x000fe200000000ff */
[----:B------:R-:W-:Y:S01]  /*1f010*/  ULDC UR5, c[0x0][0x22c] ;  /* 0x00008b0000057ab9 */ /* 0x000fe20000000800 */
[CC--:B------:R-:W-:Y:S01]  /*1f020*/  IADD3 R8, P4, R10.reuse, R3.reuse, RZ ;  /* 0x000000030a087210 */ /* 0x0c0fe20007f9e0ff */
[----:B------:R-:W-:Y:S02]  /*1f030*/  VIADD R11, R10, UR4 ;  /* 0x000000040a0b7c36 */ /* 0x000fe40008000000 */
[----:B------:R1:W-:Y:S01]  /*1f040*/  @P2 STG.E.U8 desc[UR40][R6.64], R13 ;  /* 0x0000000d06002986 */ /* 0x0003e2000c101128 */
[----:B------:R-:W-:Y:S01]  /*1f050*/  ISETP.LT.AND P2, PT, R9, UR5, !P0 ;  /* 0x0000000509007c0c */ /* 0x000fe2000c741270 */
[----:B0-----:R-:W-:Y:S01]  /*1f060*/  VIADD R5, R0, 0x76 ;  /* 0x0000007600057836 */ /* 0x001fe20000000000 */
[----:B------:R-:W-:Y:S01]  /*1f070*/  LEA.HI.X.SX32 R9, R10, R2, 0x1, P4 ;  /* 0x000000020a097211 */ /* 0x000fe200020f0eff */
[----:B------:R-:W-:Y:S01]  /*1f080*/  ULDC UR5, c[0x0][0x22c] ;  /* 0x00008b0000057ab9 */ /* 0x000fe20000000800 */
[----:B------:R-:W-:Y:S01]  /*1f090*/  PRMT R15, R21, 0x7770, RZ ;  /* 0x00007770150f7816 */ /* 0x000fe200000000ff */
[C---:B------:R-:W-:Y:S01]  /*1f0a0*/  VIADD R10, R11.reuse, UR4 ;  /* 0x000000040b0a7c36 */ /* 0x040fe20008000000 */
[----:B------:R-:W-:Y:S01]  /*1f0b0*/  IADD3 R4, P4, R11, R3, RZ ;  /* 0x000000030b047210 */ /* 0x000fe20007f9e0ff */
[----:B------:R-:W-:-:S02]  /*1f0c0*/  VIADD R20, R0, 0x7e ;  /* 0x0000007e00147836 */ /* 0x000fc40000000000 */
[----:B------:R0:W-:Y:S01]  /*1f0d0*/  @P5 STG.E.U8 desc[UR40][R8.64], R15 ;  /* 0x0000000f08005986 */ /* 0x0001e2000c101128 */
[----:B------:R-:W-:Y:S01]  /*1f0e0*/  ISETP.LT.AND P5, PT, R5, UR5, !P0 ;  /* 0x0000000505007c0c */ /* 0x000fe2000c7a1270 */
[----:B-1----:R-:W-:Y:S01]  /*1f0f0*/  VIADD R7, R0, 0x77 ;  /* 0x0000007700077836 */ /* 0x002fe20000000000 */
[-C--:B------:R-:W-:Y:S01]  /*1f100*/  LEA.HI.X.SX32 R5, R11, R2.reuse, 0x1, P4 ;  /* 0x000000020b057211 */ /* 0x080fe200020f0eff */
[----:B------:R-:W-:Y:S01]  /*1f110*/  ULDC UR5, c[0x0][0x22c] ;  /* 0x00008b0000057ab9 */ /* 0x000fe20000000800 */
[C---:B------:R-:W-:Y:S01]  /*1f120*/  PRMT R13, R21.reuse, 0x7771, RZ ;  /* 0x00007771150d7816 */ /* 0x040fe200000000ff */
[C---:B------:R-:W-:Y:S01]  /*1f130*/  VIADD R11, R10.reuse, UR4 ;  /* 0x000000040a0b7c36 */ /* 0x040fe20008000000 */
[-C--:B------:R-:W-:Y:S02]  /*1f140*/  IADD3 R6, P4, R10, R3.reuse, RZ ;  /* 0x000000030a067210 */ /* 0x080fe40007f9e0ff */
[----:B------:R-:W-:Y:S01]  /*1f150*/  PRMT R21, R21, 0x7772, RZ ;  /* 0x0000777215157816 */ /* 0x000fe200000000ff */
[----:B------:R1:W-:Y:S01]  /*1f160*/  @P3 STG.E.U8 desc[UR40][R4.64], R13 ;  /* 0x0000000d04003986 */ /* 0x0003e2000c101128 */
[----:B------:R-:W-:Y:S01]  /*1f170*/  ISETP.LT.AND P3, PT, R7, UR5, !P0 ;  /* 0x0000000507007c0c */ /* 0x000fe2000c761270 */
[----:B0-----:R-:W-:Y:S01]  /*1f180*/  VIADD R9, R0, 0x78 ;  /* 0x0000007800097836 */ /* 0x001fe20000000000 */
[----:B------:R-:W-:Y:S01]  /*1f190*/  LEA.HI.X.SX32 R7, R10, R2, 0x1, P4 ;  /* 0x000000020a077211 */ /* 0x000fe200020f0eff */
[----:B------:R-:W-:Y:S01]  /*1f1a0*/  ULDC UR5, c[0x0][0x22c] ;  /* 0x00008b0000057ab9 */ /* 0x000fe20000000800 */
[----:B------:R-:W-:Y:S01]  /*1f1b0*/  PRMT R15, R22, 0x7770, RZ ;  /* 0x00007770160f7816 */ /* 0x000fe200000000ff */
[C---:B------:R-:W-:Y:S01]  /*1f1c0*/  VIADD R10, R11.reuse, UR4 ;  /* 0x000000040b0a7c36 */ /* 0x040fe20008000000 */
[----:B------:R-:W-:-:S03]  /*1f1d0*/  IADD3 R8, P4, R11, R3, RZ ;  /* 0x000000030b087210 */ /* 0x000fc60007f9e0ff */
        /* <DEDUP_REMOVED lines=13> */
[----:B------:R-:W-:Y:S01]  /*1f2b0*/  PRMT R15, R23, 0x7770, RZ ;  /* 0x00007770170f7816 */ /* 0x000fe200000000ff */
[----:B------:R-:W-:Y:S01]  /*1f2c0*/  VIADD R10, R0, 0x7b ;  /* 0x0000007b000a7836 */ /* 0x000fe20000000000 */
[----:B------:R-:W-:-:S03]  /*1f2d0*/  IADD3 R6, P4, R11, R3, RZ ;  /* 0x000000030b067210 */ /* 0x000fc60007f9e0ff */
[----:B------:R0:W-:Y:S01]  /*1f2e0*/  @P5 STG.E.U8 desc[UR40][R4.64], R15 ;  /* 0x0000000f04005986 */ /* 0x0001e2000c101128 */
[----:B------:R-:W-:Y:S01]  /*1f2f0*/  ISETP.LT.AND P5, PT, R7, UR5, !P0 ;  /* 0x0000000507007c0c */ /* 0x000fe2000c7a1270 */
[----:B------:R-:W-:Y:S01]  /*1f300*/  ULDC UR5, c[0x0][0x22c] ;  /* 0x00008b0000057ab9 */ /* 0x000fe20000000800 */
[C---:B------:R-:W-:Y:S01]  /*1f310*/  LEA.HI.X.SX32 R7, R11.reuse, R2, 0x1, P4 ;  /* 0x000000020b077211 */ /* 0x040fe200020f0eff */
[----:B------:R-:W-:Y:S01]  /*1f320*/  VIADD R11, R11, UR4 ;  /* 0x000000040b0b7c36 */ /* 0x000fe20008000000 */
[----:B-1----:R-:W-:Y:S02]  /*1f330*/  PRMT R13, R23, 0x7771, RZ ;  /* 0x00007771170d7816 */ /* 0x002fe400000000ff */
[----:B------:R-:W-:Y:S01]  /*1f340*/  ISETP.LT.AND P4, PT, R10, UR5, !P0 ;  /* 0x000000050a007c0c */ /* 0x000fe2000c781270 */
[C---:B------:R-:W-:Y:S01]  /*1f350*/  VIADD R10, R11.reuse, UR4 ;  /* 0x000000040b0a7c36 */ /* 0x040fe20008000000 */
[----:B------:R-:W-:Y:S01]  /*1f360*/  ULDC UR5, c[0x0][0x22c] ;  /* 0x00008b0000057ab9 */ /* 0x000fe20000000800 */
[----:B------:R1:W-:Y:S01]  /*1f370*/  @P3 STG.E.U8 desc[UR40][R6.64], R13 ;  /* 0x0000000d06003986 */ /* 0x0003e2000c101128 */
[----:B------:R-:W-:-:S04]  /*1f380*/  IADD3 R8, P3, R11, R3, RZ ;  /* 0x000000030b087210 */ /* 0x000fc80007f7e0ff */
[----:B------:R-:W-:Y:S01]  /*1f390*/  LEA.HI.X.SX32 R9, R11, R2, 0x1, P3 ;  /* 0x000000020b097211 */ /* 0x000fe200018f0eff */
[C---:B------:R-:W-:Y:S01]  /*1f3a0*/  VIADD R11, R10.reuse, UR4 ;  /* 0x000000040a0b7c36 */ /* 0x040fe20008000000 */
[----:B0-----:R-:W-:-:S03]  /*1f3b0*/  IADD3 R4, P3, R10, R3, RZ ;  /* 0x000000030a047210 */ /* 0x001fc60007f7e0ff */
[C---:B------:R-:W-:Y:S01]  /*1f3c0*/  VIADD R12, R11.reuse, UR4 ;  /* 0x000000040b0c7c36 */ /* 0x040fe20008000000 */
[-C--:B------:R-:W-:Y:S01]  /*1f3d0*/  LEA.HI.X.SX32 R5, R10, R2.reuse, 0x1, P3 ;  /* 0x000000020a057211 */ /* 0x080fe200018f0eff */
[----:B------:R0:W-:Y:S01]  /*1f3e0*/  @P6 STG.E.U8 desc[UR40][R8.64], R19 ;  /* 0x0000001308006986 */ /* 0x0001e2000c101128 */
[----:B------:R-:W-:Y:S01]  /*1f3f0*/  ISETP.LT.AND P3, PT, R14, UR5, !P0 ;  /* 0x000000050e007c0c */ /* 0x000fe2000c761270 */
[C---:B-1----:R-:W-:Y:S01]  /*1f400*/  VIADD R13, R12.reuse, UR4 ;  /* 0x000000040c0d7c36 */ /* 0x042fe20008000000 */
[CC--:B------:R-:W-:Y:S01]  /*1f410*/  IADD3 R10, P6, R12.reuse, R3.reuse, RZ ;  /* 0x000000030c0a7210 */ /* 0x0c0fe20007fde0ff */
[----:B------:R1:W-:Y:S01]  /*1f420*/  @P2 STG.E.U8 desc[UR40][R4.64], R17 ;  /* 0x0000001104002986 */ /* 0x0003e2000c101128 */
[----:B------:R-:W-:Y:S01]  /*1f430*/  IADD3 R6, P2, R11, R3, RZ ;  /* 0x000000030b067210 */ /* 0x000fe20007f5e0ff */
[----:B------:R-:W-:Y:S01]  /*1f440*/  VIADD R15, R13, UR4 ;  /* 0x000000040d0f7c36 */ /* 0x000fe20008000000 */
[----:B------:R-:W-:Y:S02]  /*1f450*/  ULDC UR5, c[0x0][0x22c] ;  /* 0x00008b0000057ab9 */ /* 0x000fe40000000800 */
[-C--:B------:R-:W-:Y:S01]  /*1f460*/  LEA.HI.X.SX32 R7, R11, R2.reuse, 0x1, P2 ;  /* 0x000000020b077211 */ /* 0x080fe200010f0eff */
[----:B------:R-:W-:Y:S01]  /*1f470*/  VIADD R0, R15, UR4 ;  /* 0x000000040f007c36 */ /* 0x000fe20008000000 */
[----:B------:R-:W-:-:S02]  /*1f480*/  LEA.HI.X.SX32 R11, R12, R2, 0x1, P6 ;  /* 0x000000020c0b7211 */ /* 0x000fc400030f0eff */
[-C--:B0-----:R-:W-:Y:S01]  /*1f490*/  IADD3 R8, P2, R13, R3.reuse, RZ ;  /* 0x000000030d087210 */ /* 0x081fe20007f5e0ff */
[----:B------:R-:W-:Y:S01]  /*1f4a0*/  VIADD R16, R0, UR4 ;  /* 0x0000000400107c36 */ /* 0x000fe20008000000 */
[----:B------:R-:W-:Y:S01]  /*1f4b0*/  ULDC UR4, c[0x0][0x22c] ;  /* 0x00008b0000047ab9 */ /* 0x000fe20000000800 */
[-C--:B-1----:R-:W-:Y:S01]  /*1f4c0*/  IADD3 R4, P6, R15, R3.reuse, RZ ;  /* 0x000000030f047210 */ /* 0x082fe20007fde0ff */
[----:B------:R0:W-:Y:S01]  /*1f4d0*/  @P5 STG.E.U8 desc[UR40][R6.64], R21 ;  /* 0x0000001506005986 */ /* 0x0001e2000c101128 */
[-C--:B------:R-:W-:Y:S02]  /*1f4e0*/  LEA.HI.X.SX32 R9, R13, R2.reuse, 0x1, P2 ;  /* 0x000000020d097211 */ /* 0x080fe400010f0eff */
[C---:B------:R-:W-:Y:S01]  /*1f4f0*/  IADD3 R14, P2, R16.reuse, R3, RZ ;  /* 0x00000003100e7210 */ /* 0x040fe20007f5e0ff */
[----:B------:R0:W-:Y:S01]  /*1f500*/  @P4 STG.E.U8 desc[UR40][R10.64], R25 ;  /* 0x000000190a004986 */ /* 0x0001e2000c101128 */
[-C--:B------:R-:W-:Y:S02]  /*1f510*/  LEA.HI.X.SX32 R5, R15, R2.reuse, 0x1, P6 ;  /* 0x000000020f057211 */ /* 0x080fe400030f0eff */
[----:B------:R-:W-:-:S02]  /*1f520*/  LEA.HI.X.SX32 R15, R16, R2, 0x1, P2 ;  /* 0x00000002100f7211 */ /* 0x000fc400010f0eff */
[----:B------:R-:W-:Y:S02]  /*1f530*/  ISETP.LT.AND P2, PT, R18, UR5, !P0 ;  /* 0x0000000512007c0c */ /* 0x000fe4000c741270 */
[----:B------:R-:W-:Y:S02]  /*1f540*/  ISETP.LT.AND P0, PT, R20, UR4, !P0 ;  /* 0x0000000414007c0c */ /* 0x000fe4000c701270 */
[----:B------:R-:W-:Y:S02]  /*1f550*/  IADD3 R12, P6, R0, R3, RZ ;  /* 0x00000003000c7210 */ /* 0x000fe40007fde0ff */
[C---:B------:R-:W-:Y:S02]  /*1f560*/  PRMT R19, R22.reuse, 0x7772, RZ ;  /* 0x0000777216137816 */ /* 0x040fe400000000ff */
[----:B------:R-:W-:Y:S02]  /*1f570*/  PRMT R17, R22, 0x7773, RZ ;  /* 0x0000777316117816 */ /* 0x000fe400000000ff */
[----:B------:R-:W-:Y:S01]  /*1f580*/  PRMT R3, R23, 0x7773, RZ ;  /* 0x0000777317037816 */ /* 0x000fe200000000ff */
[----:B------:R0:W-:Y:S01]  /*1f590*/  @P3 STG.E.U8 desc[UR40][R8.64], R19 ;  /* 0x0000001308003986 */ /* 0x0001e2000c101128 */
[----:B------:R-:W-:-:S02]  /*1f5a0*/  LEA.HI.X.SX32 R13, R0, R2, 0x1, P6 ;  /* 0x00000002000d7211 */ /* 0x000fc400030f0eff */
[----:B------:R-:W-:Y:S01]  /*1f5b0*/  PRMT R23, R23, 0x7772, RZ ;  /* 0x0000777217177816 */ /* 0x000fe200000000ff */
[----:B------:R0:W-:Y:S04]  /*1f5c0*/  @P2 STG.E.U8 desc[UR40][R4.64], R17 ;  /* 0x0000001104002986 */ /* 0x0001e8000c101128 */
[----:B------:R0:W-:Y:S01]  /*1f5d0*/  @P0 STG.E.U8 desc[UR40][R12.64], R23 ;  /* 0x000000170c000986 */ /* 0x0001e2000c101128 */
[----:B------:R-:W-:Y:S05]  /*1f5e0*/  @!P1 EXIT ;  /* 0x000000000000994d */ /* 0x000fea0003800000 */
[----:B------:R-:W-:Y:S01]  /*1f5f0*/  STG.E.U8 desc[UR40][R14.64], R3 ;  /* 0x000000030e007986 */ /* 0x000fe2000c101128 */
[----:B------:R-:W-:Y:S05]  /*1f600*/  EXIT ;  /* 0x000000000000794d */ /* 0x000fea0003800000 */
.L_x_3:
[----:B------:R-:W-:-:S00]  /*1f610*/  BRA `(.L_x_3) ;  /* 0xfffffffc00fc7947 */ /* 0x000fc0000383ffff */
[----:B------:R-:W-:-:S00]  /*1f620*/  NOP ;  /* 0x0000000000007918 */ /* 0x000fc00000000000 */
        /* <DEDUP_REMOVED lines=13> */
.L_x_4:


//--------------------- .nv.shared.matmul_kernel  --------------------------
	.section	.nv.shared.matmul_kernel,"aw",@nobits
	.sectionflags	@""
	.align	16
	.zero		1024


//--------------------- .nv.shared.reserved.0     --------------------------
	.section	.nv.shared.reserved.0,"aw",@nobits
	.weak		__nv_reservedSMEM_offset_0_alias
	.size		__nv_reservedSMEM_offset_0_alias, 0, 0
	.other		__nv_reservedSMEM_offset_0_alias,@"STO_CUDA_RESERVED_SHARED STV_DEFAULT"
__nv_reservedSMEM_offset_0_alias:
	.zero		0


//--------------------- .nv.constant0.matmul_kernel --------------------------
	.section	.nv.constant0.matmul_kernel,"a",@progbits
	.sectionflags	@""
	.align	4
.nv.constant0.matmul_kernel:
	.zero		608


//--------------------- SYMBOLS --------------------------

	.type		.nv.reservedSmem.offset0,@object
	.size		.nv.reservedSmem.offset0,0x4
